	.target	sm_90a

	.elftype	@"ET_EXEC"


//--------------------- .note.nv.tkinfo           --------------------------
	.section	.note.nv.tkinfo,"",@"SHT_NOTE"
	.sectionflags	@"SHF_NOTE_NV_TKINFO"
	.tkinfo
        /*0018*/ 	.word	0x00000002
        /*0030*/ 	.string	""
        /*0030*/ 	.string	"ptxas"
        /*0030*/ 	.string	"Cuda compilation tools, release 13.0, V13.0.88"
        /*0030*/ 	.string	"Build cuda_13.0.r13.0/compiler.36424714_0"
        /*0030*/ 	.string	"-arch sm_90a -m 64 "



//--------------------- .note.nv.cuinfo           --------------------------
	.section	.note.nv.cuinfo,"",@"SHT_NOTE"
	.sectionflags	@"SHF_NOTE_NV_CUINFO"
        /*0018*/ 	.short	0x0002
        /*001a*/ 	.short	0x005a
        /*001c*/ 	.short	0x0082
	.zero		2


//--------------------- .nv.info                  --------------------------
	.section	.nv.info,"",@"SHT_CUDA_INFO"
	.align	4


	//----- nvinfo : EIATTR_REGCOUNT
	.align		4
        /*0000*/ 	.byte	0x04, 0x2f
        /*0002*/ 	.short	(.L_12 - .L_11)
	.align		4
.L_11:
        /*0004*/ 	.word	index@(_ZN7cutlass13device_kernelIN5flash22FlashAttnBwdPreprocessIN4cute5tupleIJNS3_1CILi64EEENS5_ILi96EEEEEENS_6half_tEfNS_4arch4Sm80ELb1ELb1EEEEEvNT_6ParamsE)
        /*0008*/ 	.word	0x00000030


	//----- nvinfo : EIATTR_FRAME_SIZE
	.align		4
.L_12:
        /*000c*/ 	.byte	0x04, 0x11
        /*000e*/ 	.short	(.L_14 - .L_13)
	.align		4
.L_13:
        /*0010*/ 	.word	index@(_ZN7cutlass13device_kernelIN5flash22FlashAttnBwdPreprocessIN4cute5tupleIJNS3_1CILi64EEENS5_ILi96EEEEEENS_6half_tEfNS_4arch4Sm80ELb1ELb1EEEEEvNT_6ParamsE)
        /*0014*/ 	.word	0x00000000


	//----- nvinfo : EIATTR_REGCOUNT
	.align		4
.L_14:
        /*0018*/ 	.byte	0x04, 0x2f
        /*001a*/ 	.short	(.L_16 - .L_15)
	.align		4
.L_15:
        /*001c*/ 	.word	index@(_ZN7cutlass13device_kernelIN5flash19enable_sm80_to_sm89INS1_16FlashAttnBwdSm80INS1_25CollectiveMainloopBwdSm80ILi2ELi2EN4cute5tupleIJNS5_1CILi64EEENS7_ILi128EEENS7_ILi96EEEEEENS_6half_tEfNS_4arch4Sm80ELb1ELb0ELb1ELb1ELb1ELb0ELb0ELb0ELi2ELi2ELi4ELi2ELb0EEENS1_24CollectiveEpilogueBwdGQAISB_fSE_Li256ELb1ELb1EEENS1_25SingleTileBwdLPTSchedulerILb1ELi128ELb1EEEEEEEEEvNT_6ParamsE)
        /*0020*/ 	.word	0x00000004


	//----- nvinfo : EIATTR_FRAME_SIZE
	.align		4
.L_16:
        /*0024*/ 	.byte	0x04, 0x11
        /*0026*/ 	.short	(.L_18 - .L_17)
	.align		4
.L_17:
        /*0028*/ 	.word	index@(_ZN7cutlass13device_kernelIN5flash19enable_sm80_to_sm89INS1_16FlashAttnBwdSm80INS1_25CollectiveMainloopBwdSm80ILi2ELi2EN4cute5tupleIJNS5_1CILi64EEENS7_ILi128EEENS7_ILi96EEEEEENS_6half_tEfNS_4arch4Sm80ELb1ELb0ELb1ELb1ELb1ELb0ELb0ELb0ELi2ELi2ELi4ELi2ELb0EEENS1_24CollectiveEpilogueBwdGQAISB_fSE_Li256ELb1ELb1EEENS1_25SingleTileBwdLPTSchedulerILb1ELi128ELb1EEEEEEEEEvNT_6ParamsE)
        /*002c*/ 	.word	0x00000000


	//----- nvinfo : EIATTR_REGCOUNT
	.align		4
.L_18:
        /*0030*/ 	.byte	0x04, 0x2f
        /*0032*/ 	.short	(.L_20 - .L_19)
	.align		4
.L_19:
        /*0034*/ 	.word	index@(_ZN7cutlass13device_kernelIN5flash32FlashAttnBwdPostprocessConvertdQIN4cute5tupleIJNS3_1CILi64EEENS5_ILi96EEEEEENS_6half_tEfNS_4arch4Sm80ELi256ENS3_8TiledMMAINS3_8MMA_AtomIJNS3_28SM80_16x8x16_F32F16F16F32_TNEEEENS3_6LayoutINS4_IJNS5_ILi2EEENS5_ILi4EEENS5_ILi1EEEEEENS4_IJSJ_SH_NS5_ILi0EEEEEEEENS4_IJNS5_ILi32EEESO_NS5_ILi16EEEEEEEELb0EEEEEvNT_6ParamsE)
        /*0038*/ 	.word	0x0000002c


	//----- nvinfo : EIATTR_FRAME_SIZE
	.align		4
.L_20:
        /*003c*/ 	.byte	0x04, 0x11
        /*003e*/ 	.short	(.L_22 - .L_21)
	.align		4
.L_21:
        /*0040*/ 	.word	index@(_ZN7cutlass13device_kernelIN5flash32FlashAttnBwdPostprocessConvertdQIN4cute5tupleIJNS3_1CILi64EEENS5_ILi96EEEEEENS_6half_tEfNS_4arch4Sm80ELi256ENS3_8TiledMMAINS3_8MMA_AtomIJNS3_28SM80_16x8x16_F32F16F16F32_TNEEEENS3_6LayoutINS4_IJNS5_ILi2EEENS5_ILi4EEENS5_ILi1EEEEEENS4_IJSJ_SH_NS5_ILi0EEEEEEEENS4_IJNS5_ILi32EEESO_NS5_ILi16EEEEEEEELb0EEEEEvNT_6ParamsE)
        /*0044*/ 	.word	0x00000000


	//----- nvinfo : EIATTR_REGCOUNT
	.align		4
.L_22:
        /*0048*/ 	.byte	0x04, 0x2f
        /*004a*/ 	.short	(.L_24 - .L_23)
	.align		4
.L_23:
        /*004c*/ 	.word	index@(_ZN7cutlass13device_kernelIN5flash32FlashAttnBwdPostprocessConvertdQIN4cute5tupleIJNS3_1CILi128EEENS5_ILi96EEEEEENS_6half_tEfNS_4arch4Sm80ELi256ENS3_8TiledMMAINS3_8MMA_AtomIJNS3_28SM80_16x8x16_F32F16F16F32_TNEEEENS3_6LayoutINS4_IJNS5_ILi4EEENS5_ILi2EEENS5_ILi1EEEEEENS4_IJSJ_SH_NS5_ILi0EEEEEEEENS4_IJNS5_ILi64EEENS5_ILi32EEENS5_ILi16EEEEEEEELb0EEEEEvNT_6ParamsE)
        /*0050*/ 	.word	0x00000044


	//----- nvinfo : EIATTR_FRAME_SIZE
	.align		4
.L_24:
        /*0054*/ 	.byte	0x04, 0x11
        /*0056*/ 	.short	(.L_26 - .L_25)
	.align		4
.L_25:
        /*0058*/ 	.word	index@(_ZN7cutlass13device_kernelIN5flash32FlashAttnBwdPostprocessConvertdQIN4cute5tupleIJNS3_1CILi128EEENS5_ILi96EEEEEENS_6half_tEfNS_4arch4Sm80ELi256ENS3_8TiledMMAINS3_8MMA_AtomIJNS3_28SM80_16x8x16_F32F16F16F32_TNEEEENS3_6LayoutINS4_IJNS5_ILi4EEENS5_ILi2EEENS5_ILi1EEEEEENS4_IJSJ_SH_NS5_ILi0EEEEEEEENS4_IJNS5_ILi64EEENS5_ILi32EEENS5_ILi16EEEEEEEELb0EEEEEvNT_6ParamsE)
        /*005c*/ 	.word	0x00000000


	//----- nvinfo : EIATTR_REGCOUNT
	.align		4
.L_26:
        /*0060*/ 	.byte	0x04, 0x2f
        /*0062*/ 	.short	(.L_28 - .L_27)
	.align		4
.L_27:
        /*0064*/ 	.word	index@(_ZN7cutlass13device_kernelIN5flash19enable_sm80_to_sm89INS1_16FlashAttnBwdSm80INS1_25CollectiveMainloopBwdSm80ILi2ELi2EN4cute5tupleIJNS5_1CILi64EEENS7_ILi128EEENS7_ILi96EEEEEENS_6half_tEfNS_4arch4Sm80ELb1ELb0ELb1ELb1ELb0ELb0ELb0ELb0ELi2ELi2ELi4ELi2ELb0EEENS1_24CollectiveEpilogueBwdGQAISB_fSE_Li256ELb1ELb0EEENS1_25SingleTileBwdLPTSchedulerILb1ELi128ELb0EEEEEEEEEvNT_6ParamsE)
        /*0068*/ 	.word	0x00000004


	//----- nvinfo : EIATTR_FRAME_SIZE
	.align		4
.L_28:
        /*006c*/ 	.byte	0x04, 0x11
        /*006e*/ 	.short	(.L_30 - .L_29)
	.align		4
.L_29:
        /*0070*/ 	.word	index@(_ZN7cutlass13device_kernelIN5flash19enable_sm80_to_sm89INS1_16FlashAttnBwdSm80INS1_25CollectiveMainloopBwdSm80ILi2ELi2EN4cute5tupleIJNS5_1CILi64EEENS7_ILi128EEENS7_ILi96EEEEEENS_6half_tEfNS_4arch4Sm80ELb1ELb0ELb1ELb1ELb0ELb0ELb0ELb0ELi2ELi2ELi4ELi2ELb0EEENS1_24CollectiveEpilogueBwdGQAISB_fSE_Li256ELb1ELb0EEENS1_25SingleTileBwdLPTSchedulerILb1ELi128ELb0EEEEEEEEEvNT_6ParamsE)
        /*0074*/ 	.word	0x00000000


	//----- nvinfo : EIATTR_REGCOUNT
	.align		4
.L_30:
        /*0078*/ 	.byte	0x04, 0x2f
        /*007a*/ 	.short	(.L_32 - .L_31)
	.align		4
.L_31:
        /*007c*/ 	.word	index@(_ZN7cutlass13device_kernelIN5flash19enable_sm80_to_sm89INS1_16FlashAttnBwdSm80INS1_25CollectiveMainloopBwdSm80ILi2ELi2EN4cute5tupleIJNS5_1CILi64EEENS7_ILi128EEENS7_ILi96EEEEEENS_6half_tEfNS_4arch4Sm80ELb1ELb0ELb1ELb1ELb1ELb0ELb0ELb0ELi2ELi2ELi4ELi2ELb0EEENS1_21CollectiveEpilogueBwdISB_SC_SE_Li256ELb1ELb0ELi2EEENS1_25SingleTileBwdLPTSchedulerILb1ELi128ELb1EEEEEEEEEvNT_6ParamsE)
        /*0080*/ 	.word	0x00000004


	//----- nvinfo : EIATTR_FRAME_SIZE
	.align		4
.L_32:
        /*0084*/ 	.byte	0x04, 0x11
        /*0086*/ 	.short	(.L_34 - .L_33)
	.align		4
.L_33:
        /*0088*/ 	.word	index@(_ZN7cutlass13device_kernelIN5flash19enable_sm80_to_sm89INS1_16FlashAttnBwdSm80INS1_25CollectiveMainloopBwdSm80ILi2ELi2EN4cute5tupleIJNS5_1CILi64EEENS7_ILi128EEENS7_ILi96EEEEEENS_6half_tEfNS_4arch4Sm80ELb1ELb0ELb1ELb1ELb1ELb0ELb0ELb0ELi2ELi2ELi4ELi2ELb0EEENS1_21CollectiveEpilogueBwdISB_SC_SE_Li256ELb1ELb0ELi2EEENS1_25SingleTileBwdLPTSchedulerILb1ELi128ELb1EEEEEEEEEvNT_6ParamsE)
        /*008c*/ 	.word	0x00000000


	//----- nvinfo : EIATTR_REGCOUNT
	.align		4
.L_34:
        /*0090*/ 	.byte	0x04, 0x2f
        /*0092*/ 	.short	(.L_36 - .L_35)
	.align		4
.L_35:
        /*0094*/ 	.word	index@(_ZN7cutlass13device_kernelIN5flash19enable_sm80_to_sm89INS1_16FlashAttnBwdSm80INS1_25CollectiveMainloopBwdSm80ILi2ELi2EN4cute5tupleIJNS5_1CILi64EEENS7_ILi128EEENS7_ILi96EEEEEENS_6half_tEfNS_4arch4Sm80ELb1ELb0ELb1ELb1ELb0ELb0ELb0ELb0ELi2ELi2ELi4ELi2ELb0EEENS1_21CollectiveEpilogueBwdISB_SC_SE_Li256ELb1ELb0ELi2EEENS1_25SingleTileBwdLPTSchedulerILb1ELi128ELb0EEEEEEEEEvNT_6ParamsE)
        /*0098*/ 	.word	0x00000004


	//----- nvinfo : EIATTR_FRAME_SIZE
	.align		4
.L_36:
        /*009c*/ 	.byte	0x04, 0x11
        /*009e*/ 	.short	(.L_38 - .L_37)
	.align		4
.L_37:
        /*00a0*/ 	.word	index@(_ZN7cutlass13device_kernelIN5flash19enable_sm80_to_sm89INS1_16FlashAttnBwdSm80INS1_25CollectiveMainloopBwdSm80ILi2ELi2EN4cute5tupleIJNS5_1CILi64EEENS7_ILi128EEENS7_ILi96EEEEEENS_6half_tEfNS_4arch4Sm80ELb1ELb0ELb1ELb1ELb0ELb0ELb0ELb0ELi2ELi2ELi4ELi2ELb0EEENS1_21CollectiveEpilogueBwdISB_SC_SE_Li256ELb1ELb0ELi2EEENS1_25SingleTileBwdLPTSchedulerILb1ELi128ELb0EEEEEEEEEvNT_6ParamsE)
        /*00a4*/ 	.word	0x00000000


	//----- nvinfo : EIATTR_REGCOUNT
	.align		4
.L_38:
        /*00a8*/ 	.byte	0x04, 0x2f
        /*00aa*/ 	.short	(.L_40 - .L_39)
	.align		4
.L_39:
        /*00ac*/ 	.word	index@(_ZN7cutlass13device_kernelIN5flash22FlashAttnBwdPreprocessIN4cute5tupleIJNS3_1CILi64EEENS5_ILi96EEEEEENS_6half_tEfNS_4arch4Sm80ELb1ELb0EEEEEvNT_6ParamsE)
        /*00b0*/ 	.word	0x0000002d


	//----- nvinfo : EIATTR_FRAME_SIZE
	.align		4
.L_40:
        /*00b4*/ 	.byte	0x04, 0x11
        /*00b6*/ 	.short	(.L_42 - .L_41)
	.align		4
.L_41:
        /*00b8*/ 	.word	index@(_ZN7cutlass13device_kernelIN5flash22FlashAttnBwdPreprocessIN4cute5tupleIJNS3_1CILi64EEENS5_ILi96EEEEEENS_6half_tEfNS_4arch4Sm80ELb1ELb0EEEEEvNT_6ParamsE)
        /*00bc*/ 	.word	0x00000000


	//----- nvinfo : EIATTR_REGCOUNT
	.align		4
.L_42:
        /*00c0*/ 	.byte	0x04, 0x2f
        /*00c2*/ 	.short	(.L_44 - .L_43)
	.align		4
.L_43:
        /*00c4*/ 	.word	index@(_ZN7cutlass13device_kernelIN5flash19enable_sm80_to_sm89INS1_16FlashAttnBwdSm80INS1_25CollectiveMainloopBwdSm80ILi2ELi2EN4cute5tupleIJNS5_1CILi64EEENS7_ILi128EEENS7_ILi96EEEEEENS_6half_tEfNS_4arch4Sm80ELb1ELb0ELb1ELb0ELb1ELb0ELb0ELb0ELi2ELi2ELi4ELi2ELb0EEENS1_24CollectiveEpilogueBwdGQAISB_fSE_Li256ELb0ELb1EEENS1_25SingleTileBwdLPTSchedulerILb0ELi128ELb1EEEEEEEEEvNT_6ParamsE)
        /*00c8*/ 	.word	0x00000004


	//----- nvinfo : EIATTR_FRAME_SIZE
	.align		4
.L_44:
        /*00cc*/ 	.byte	0x04, 0x11
        /*00ce*/ 	.short	(.L_46 - .L_45)
	.align		4
.L_45:
        /*00d0*/ 	.word	index@(_ZN7cutlass13device_kernelIN5flash19enable_sm80_to_sm89INS1_16FlashAttnBwdSm80INS1_25CollectiveMainloopBwdSm80ILi2ELi2EN4cute5tupleIJNS5_1CILi64EEENS7_ILi128EEENS7_ILi96EEEEEENS_6half_tEfNS_4arch4Sm80ELb1ELb0ELb1ELb0ELb1ELb0ELb0ELb0ELi2ELi2ELi4ELi2ELb0EEENS1_24CollectiveEpilogueBwdGQAISB_fSE_Li256ELb0ELb1EEENS1_25SingleTileBwdLPTSchedulerILb0ELi128ELb1EEEEEEEEEvNT_6ParamsE)
        /*00d4*/ 	.word	0x00000000


	//----- nvinfo : EIATTR_REGCOUNT
	.align		4
.L_46:
        /*00d8*/ 	.byte	0x04, 0x2f
        /*00da*/ 	.short	(.L_48 - .L_47)
	.align		4
.L_47:
        /*00dc*/ 	.word	index@(_ZN7cutlass13device_kernelIN5flash19enable_sm80_to_sm89INS1_16FlashAttnBwdSm80INS1_25CollectiveMainloopBwdSm80ILi2ELi2EN4cute5tupleIJNS5_1CILi64EEENS7_ILi128EEENS7_ILi96EEEEEENS_6half_tEfNS_4arch4Sm80ELb1ELb0ELb1ELb0ELb0ELb0ELb0ELb0ELi2ELi2ELi4ELi2ELb0EEENS1_24CollectiveEpilogueBwdGQAISB_fSE_Li256ELb0ELb0EEENS1_25SingleTileBwdLPTSchedulerILb0ELi128ELb0EEEEEEEEEvNT_6ParamsE)
        /*00e0*/ 	.word	0x00000004


	//----- nvinfo : EIATTR_FRAME_SIZE
	.align		4
.L_48:
        /*00e4*/ 	.byte	0x04, 0x11
        /*00e6*/ 	.short	(.L_50 - .L_49)
	.align		4
.L_49:
        /*00e8*/ 	.word	index@(_ZN7cutlass13device_kernelIN5flash19enable_sm80_to_sm89INS1_16FlashAttnBwdSm80INS1_25CollectiveMainloopBwdSm80ILi2ELi2EN4cute5tupleIJNS5_1CILi64EEENS7_ILi128EEENS7_ILi96EEEEEENS_6half_tEfNS_4arch4Sm80ELb1ELb0ELb1ELb0ELb0ELb0ELb0ELb0ELi2ELi2ELi4ELi2ELb0EEENS1_24CollectiveEpilogueBwdGQAISB_fSE_Li256ELb0ELb0EEENS1_25SingleTileBwdLPTSchedulerILb0ELi128ELb0EEEEEEEEEvNT_6ParamsE)
        /*00ec*/ 	.word	0x00000000


	//----- nvinfo : EIATTR_REGCOUNT
	.align		4
.L_50:
        /*00f0*/ 	.byte	0x04, 0x2f
        /*00f2*/ 	.short	(.L_52 - .L_51)
	.align		4
.L_51:
        /*00f4*/ 	.word	index@(_ZN7cutlass13device_kernelIN5flash19enable_sm80_to_sm89INS1_16FlashAttnBwdSm80INS1_25CollectiveMainloopBwdSm80ILi2ELi2EN4cute5tupleIJNS5_1CILi64EEENS7_ILi128EEENS7_ILi96EEEEEENS_6half_tEfNS_4arch4Sm80ELb1ELb0ELb1ELb0ELb1ELb0ELb0ELb0ELi2ELi2ELi4ELi2ELb0EEENS1_21CollectiveEpilogueBwdISB_SC_SE_Li256ELb0ELb0ELi2EEENS1_25SingleTileBwdLPTSchedulerILb0ELi128ELb1EEEEEEEEEvNT_6ParamsE)
        /*00f8*/ 	.word	0x00000004


	//----- nvinfo : EIATTR_FRAME_SIZE
	.align		4
.L_52:
        /*00fc*/ 	.byte	0x04, 0x11
        /*00fe*/ 	.short	(.L_54 - .L_53)
	.align		4
.L_53:
        /*0100*/ 	.word	index@(_ZN7cutlass13device_kernelIN5flash19enable_sm80_to_sm89INS1_16FlashAttnBwdSm80INS1_25CollectiveMainloopBwdSm80ILi2ELi2EN4cute5tupleIJNS5_1CILi64EEENS7_ILi128EEENS7_ILi96EEEEEENS_6half_tEfNS_4arch4Sm80ELb1ELb0ELb1ELb0ELb1ELb0ELb0ELb0ELi2ELi2ELi4ELi2ELb0EEENS1_21CollectiveEpilogueBwdISB_SC_SE_Li256ELb0ELb0ELi2EEENS1_25SingleTileBwdLPTSchedulerILb0ELi128ELb1EEEEEEEEEvNT_6ParamsE)
        /*0104*/ 	.word	0x00000000


	//----- nvinfo : EIATTR_REGCOUNT
	.align		4
.L_54:
        /*0108*/ 	.byte	0x04, 0x2f
        /*010a*/ 	.short	(.L_56 - .L_55)
	.align		4
.L_55:
        /*010c*/ 	.word	index@(_ZN7cutlass13device_kernelIN5flash19enable_sm80_to_sm89INS1_16FlashAttnBwdSm80INS1_25CollectiveMainloopBwdSm80ILi2ELi2EN4cute5tupleIJNS5_1CILi64EEENS7_ILi128EEENS7_ILi96EEEEEENS_6half_tEfNS_4arch4Sm80ELb1ELb0ELb1ELb0ELb0ELb0ELb0ELb0ELi2ELi2ELi4ELi2ELb0EEENS1_21CollectiveEpilogueBwdISB_SC_SE_Li256ELb0ELb0ELi2EEENS1_25SingleTileBwdLPTSchedulerILb0ELi128ELb0EEEEEEEEEvNT_6ParamsE)
        /*0110*/ 	.word	0x00000004


	//----- nvinfo : EIATTR_FRAME_SIZE
	.align		4
.L_56:
        /*0114*/ 	.byte	0x04, 0x11
        /*0116*/ 	.short	(.L_58 - .L_57)
	.align		4
.L_57:
        /*0118*/ 	.word	index@(_ZN7cutlass13device_kernelIN5flash19enable_sm80_to_sm89INS1_16FlashAttnBwdSm80INS1_25CollectiveMainloopBwdSm80ILi2ELi2EN4cute5tupleIJNS5_1CILi64EEENS7_ILi128EEENS7_ILi96EEEEEENS_6half_tEfNS_4arch4Sm80ELb1ELb0ELb1ELb0ELb0ELb0ELb0ELb0ELi2ELi2ELi4ELi2ELb0EEENS1_21CollectiveEpilogueBwdISB_SC_SE_Li256ELb0ELb0ELi2EEENS1_25SingleTileBwdLPTSchedulerILb0ELi128ELb0EEEEEEEEEvNT_6ParamsE)
        /*011c*/ 	.word	0x00000000


	//----- nvinfo : EIATTR_REGCOUNT
	.align		4
.L_58:
        /*0120*/ 	.byte	0x04, 0x2f
        /*0122*/ 	.short	(.L_60 - .L_59)
	.align		4
.L_59:
        /*0124*/ 	.word	index@(_ZN7cutlass13device_kernelIN5flash19enable_sm80_to_sm89INS1_16FlashAttnBwdSm80INS1_25CollectiveMainloopBwdSm80ILi2ELi2EN4cute5tupleIJNS5_1CILi64EEENS7_ILi128EEENS7_ILi96EEEEEENS_6half_tEfNS_4arch4Sm80ELb0ELb1ELb1ELb1ELb1ELb0ELb0ELb0ELi2ELi2ELi4ELi2ELb0EEENS1_24CollectiveEpilogueBwdGQAISB_fSE_Li256ELb1ELb1EEENS1_19SingleTileSchedulerILb1ELb0ELb0ELi128EEEEEEEEEvNT_6ParamsE)
        /*0128*/ 	.word	0x00000004


	//----- nvinfo : EIATTR_FRAME_SIZE
	.align		4
.L_60:
        /*012c*/ 	.byte	0x04, 0x11
        /*012e*/ 	.short	(.L_62 - .L_61)
	.align		4
.L_61:
        /*0130*/ 	.word	index@(_ZN7cutlass13device_kernelIN5flash19enable_sm80_to_sm89INS1_16FlashAttnBwdSm80INS1_25CollectiveMainloopBwdSm80ILi2ELi2EN4cute5tupleIJNS5_1CILi64EEENS7_ILi128EEENS7_ILi96EEEEEENS_6half_tEfNS_4arch4Sm80ELb0ELb1ELb1ELb1ELb1ELb0ELb0ELb0ELi2ELi2ELi4ELi2ELb0EEENS1_24CollectiveEpilogueBwdGQAISB_fSE_Li256ELb1ELb1EEENS1_19SingleTileSchedulerILb1ELb0ELb0ELi128EEEEEEEEEvNT_6ParamsE)
        /*0134*/ 	.word	0x00000000


	//----- nvinfo : EIATTR_REGCOUNT
	.align		4
.L_62:
        /*0138*/ 	.byte	0x04, 0x2f
        /*013a*/ 	.short	(.L_64 - .L_63)
	.align		4
.L_63:
        /*013c*/ 	.word	index@(_ZN7cutlass13device_kernelIN5flash19enable_sm80_to_sm89INS1_16FlashAttnBwdSm80INS1_25CollectiveMainloopBwdSm80ILi2ELi2EN4cute5tupleIJNS5_1CILi64EEENS7_ILi128EEENS7_ILi96EEEEEENS_6half_tEfNS_4arch4Sm80ELb0ELb1ELb1ELb1ELb0ELb0ELb0ELb0ELi2ELi2ELi4ELi2ELb0EEENS1_24CollectiveEpilogueBwdGQAISB_fSE_Li256ELb1ELb0EEENS1_19SingleTileSchedulerILb1ELb0ELb0ELi128EEEEEEEEEvNT_6ParamsE)
        /*0140*/ 	.word	0x00000004


	//----- nvinfo : EIATTR_FRAME_SIZE
	.align		4
.L_64:
        /*0144*/ 	.byte	0x04, 0x11
        /*0146*/ 	.short	(.L_66 - .L_65)
	.align		4
.L_65:
        /*0148*/ 	.word	index@(_ZN7cutlass13device_kernelIN5flash19enable_sm80_to_sm89INS1_16FlashAttnBwdSm80INS1_25CollectiveMainloopBwdSm80ILi2ELi2EN4cute5tupleIJNS5_1CILi64EEENS7_ILi128EEENS7_ILi96EEEEEENS_6half_tEfNS_4arch4Sm80ELb0ELb1ELb1ELb1ELb0ELb0ELb0ELb0ELi2ELi2ELi4ELi2ELb0EEENS1_24CollectiveEpilogueBwdGQAISB_fSE_Li256ELb1ELb0EEENS1_19SingleTileSchedulerILb1ELb0ELb0ELi128EEEEEEEEEvNT_6ParamsE)
        /*014c*/ 	.word	0x00000000


	//----- nvinfo : EIATTR_REGCOUNT
	.align		4
.L_66:
        /*0150*/ 	.byte	0x04, 0x2f
        /*0152*/ 	.short	(.L_68 - .L_67)
	.align		4
.L_67:
        /*0154*/ 	.word	index@(_ZN7cutlass13device_kernelIN5flash19enable_sm80_to_sm89INS1_16FlashAttnBwdSm80INS1_25CollectiveMainloopBwdSm80ILi2ELi2EN4cute5tupleIJNS5_1CILi64EEENS7_ILi128EEENS7_ILi96EEEEEENS_6half_tEfNS_4arch4Sm80ELb0ELb1ELb1ELb1ELb1ELb0ELb0ELb0ELi2ELi2ELi4ELi2ELb0EEENS1_21CollectiveEpilogueBwdISB_SC_SE_Li256ELb1ELb0ELi2EEENS1_19SingleTileSchedulerILb1ELb0ELb0ELi128EEEEEEEEEvNT_6ParamsE)
        /*0158*/ 	.word	0x00000004


	//----- nvinfo : EIATTR_FRAME_SIZE
	.align		4
.L_68:
        /*015c*/ 	.byte	0x04, 0x11
        /*015e*/ 	.short	(.L_70 - .L_69)
	.align		4
.L_69:
        /*0160*/ 	.word	index@(_ZN7cutlass13device_kernelIN5flash19enable_sm80_to_sm89INS1_16FlashAttnBwdSm80INS1_25CollectiveMainloopBwdSm80ILi2ELi2EN4cute5tupleIJNS5_1CILi64EEENS7_ILi128EEENS7_ILi96EEEEEENS_6half_tEfNS_4arch4Sm80ELb0ELb1ELb1ELb1ELb1ELb0ELb0ELb0ELi2ELi2ELi4ELi2ELb0EEENS1_21CollectiveEpilogueBwdISB_SC_SE_Li256ELb1ELb0ELi2EEENS1_19SingleTileSchedulerILb1ELb0ELb0ELi128EEEEEEEEEvNT_6ParamsE)
        /*0164*/ 	.word	0x00000000


	//----- nvinfo : EIATTR_REGCOUNT
	.align		4
.L_70:
        /*0168*/ 	.byte	0x04, 0x2f
        /*016a*/ 	.short	(.L_72 - .L_71)
	.align		4
.L_71:
        /*016c*/ 	.word	index@(_ZN7cutlass13device_kernelIN5flash19enable_sm80_to_sm89INS1_16FlashAttnBwdSm80INS1_25CollectiveMainloopBwdSm80ILi2ELi2EN4cute5tupleIJNS5_1CILi64EEENS7_ILi128EEENS7_ILi96EEEEEENS_6half_tEfNS_4arch4Sm80ELb0ELb1ELb1ELb1ELb0ELb0ELb0ELb0ELi2ELi2ELi4ELi2ELb0EEENS1_21CollectiveEpilogueBwdISB_SC_SE_Li256ELb1ELb0ELi2EEENS1_19SingleTileSchedulerILb1ELb0ELb0ELi128EEEEEEEEEvNT_6ParamsE)
        /*0170*/ 	.word	0x00000004


	//----- nvinfo : EIATTR_FRAME_SIZE
	.align		4
.L_72:
        /*0174*/ 	.byte	0x04, 0x11
        /*0176*/ 	.short	(.L_74 - .L_73)
	.align		4
.L_73:
        /*0178*/ 	.word	index@(_ZN7cutlass13device_kernelIN5flash19enable_sm80_to_sm89INS1_16FlashAttnBwdSm80INS1_25CollectiveMainloopBwdSm80ILi2ELi2EN4cute5tupleIJNS5_1CILi64EEENS7_ILi128EEENS7_ILi96EEEEEENS_6half_tEfNS_4arch4Sm80ELb0ELb1ELb1ELb1ELb0ELb0ELb0ELb0ELi2ELi2ELi4ELi2ELb0EEENS1_21CollectiveEpilogueBwdISB_SC_SE_Li256ELb1ELb0ELi2EEENS1_19SingleTileSchedulerILb1ELb0ELb0ELi128EEEEEEEEEvNT_6ParamsE)
        /*017c*/ 	.word	0x00000000


	//----- nvinfo : EIATTR_REGCOUNT
	.align		4
.L_74:
        /*0180*/ 	.byte	0x04, 0x2f
        /*0182*/ 	.short	(.L_76 - .L_75)
	.align		4
.L_75:
        /*0184*/ 	.word	index@(_ZN7cutlass13device_kernelIN5flash19enable_sm80_to_sm89INS1_16FlashAttnBwdSm80INS1_25CollectiveMainloopBwdSm80ILi2ELi2EN4cute5tupleIJNS5_1CILi64EEENS7_ILi128EEENS7_ILi96EEEEEENS_6half_tEfNS_4arch4Sm80ELb0ELb1ELb1ELb0ELb1ELb0ELb0ELb0ELi2ELi2ELi4ELi2ELb0EEENS1_24CollectiveEpilogueBwdGQAISB_fSE_Li256ELb0ELb1EEENS1_19SingleTileSchedulerILb0ELb0ELb0ELi128EEEEEEEEEvNT_6ParamsE)
        /*0188*/ 	.word	0x00000004


	//----- nvinfo : EIATTR_FRAME_SIZE
	.align		4
.L_76:
        /*018c*/ 	.byte	0x04, 0x11
        /*018e*/ 	.short	(.L_78 - .L_77)
	.align		4
.L_77:
        /*0190*/ 	.word	index@(_ZN7cutlass13device_kernelIN5flash19enable_sm80_to_sm89INS1_16FlashAttnBwdSm80INS1_25CollectiveMainloopBwdSm80ILi2ELi2EN4cute5tupleIJNS5_1CILi64EEENS7_ILi128EEENS7_ILi96EEEEEENS_6half_tEfNS_4arch4Sm80ELb0ELb1ELb1ELb0ELb1ELb0ELb0ELb0ELi2ELi2ELi4ELi2ELb0EEENS1_24CollectiveEpilogueBwdGQAISB_fSE_Li256ELb0ELb1EEENS1_19SingleTileSchedulerILb0ELb0ELb0ELi128EEEEEEEEEvNT_6ParamsE)
        /*0194*/ 	.word	0x00000000


	//----- nvinfo : EIATTR_REGCOUNT
	.align		4
.L_78:
        /*0198*/ 	.byte	0x04, 0x2f
        /*019a*/ 	.short	(.L_80 - .L_79)
	.align		4
.L_79:
        /*019c*/ 	.word	index@(_ZN7cutlass13device_kernelIN5flash19enable_sm80_to_sm89INS1_16FlashAttnBwdSm80INS1_25CollectiveMainloopBwdSm80ILi2ELi2EN4cute5tupleIJNS5_1CILi64EEENS7_ILi128EEENS7_ILi96EEEEEENS_6half_tEfNS_4arch4Sm80ELb0ELb1ELb1ELb0ELb0ELb0ELb0ELb0ELi2ELi2ELi4ELi2ELb0EEENS1_24CollectiveEpilogueBwdGQAISB_fSE_Li256ELb0ELb0EEENS1_19SingleTileSchedulerILb0ELb0ELb0ELi128EEEEEEEEEvNT_6ParamsE)
        /*01a0*/ 	.word	0x00000004


	//----- nvinfo : EIATTR_FRAME_SIZE
	.align		4
.L_80:
        /*01a4*/ 	.byte	0x04, 0x11
        /*01a6*/ 	.short	(.L_82 - .L_81)
	.align		4
.L_81:
        /*01a8*/ 	.word	index@(_ZN7cutlass13device_kernelIN5flash19enable_sm80_to_sm89INS1_16FlashAttnBwdSm80INS1_25CollectiveMainloopBwdSm80ILi2ELi2EN4cute5tupleIJNS5_1CILi64EEENS7_ILi128EEENS7_ILi96EEEEEENS_6half_tEfNS_4arch4Sm80ELb0ELb1ELb1ELb0ELb0ELb0ELb0ELb0ELi2ELi2ELi4ELi2ELb0EEENS1_24CollectiveEpilogueBwdGQAISB_fSE_Li256ELb0ELb0EEENS1_19SingleTileSchedulerILb0ELb0ELb0ELi128EEEEEEEEEvNT_6ParamsE)
        /*01ac*/ 	.word	0x00000000


	//----- nvinfo : EIATTR_REGCOUNT
	.align		4
.L_82:
        /*01b0*/ 	.byte	0x04, 0x2f
        /*01b2*/ 	.short	(.L_84 - .L_83)
	.align		4
.L_83:
        /*01b4*/ 	.word	index@(_ZN7cutlass13device_kernelIN5flash19enable_sm80_to_sm89INS1_16FlashAttnBwdSm80INS1_25CollectiveMainloopBwdSm80ILi2ELi2EN4cute5tupleIJNS5_1CILi64EEENS7_ILi128EEENS7_ILi96EEEEEENS_6half_tEfNS_4arch4Sm80ELb0ELb1ELb1ELb0ELb1ELb0ELb0ELb0ELi2ELi2ELi4ELi2ELb0EEENS1_21CollectiveEpilogueBwdISB_SC_SE_Li256ELb0ELb0ELi2EEENS1_19SingleTileSchedulerILb0ELb0ELb0ELi128EEEEEEEEEvNT_6ParamsE)
        /*01b8*/ 	.word	0x00000004


	//----- nvinfo : EIATTR_FRAME_SIZE
	.align		4
.L_84:
        /*01bc*/ 	.byte	0x04, 0x11
        /*01be*/ 	.short	(.L_86 - .L_85)
	.align		4
.L_85:
        /*01c0*/ 	.word	index@(_ZN7cutlass13device_kernelIN5flash19enable_sm80_to_sm89INS1_16FlashAttnBwdSm80INS1_25CollectiveMainloopBwdSm80ILi2ELi2EN4cute5tupleIJNS5_1CILi64EEENS7_ILi128EEENS7_ILi96EEEEEENS_6half_tEfNS_4arch4Sm80ELb0ELb1ELb1ELb0ELb1ELb0ELb0ELb0ELi2ELi2ELi4ELi2ELb0EEENS1_21CollectiveEpilogueBwdISB_SC_SE_Li256ELb0ELb0ELi2EEENS1_19SingleTileSchedulerILb0ELb0ELb0ELi128EEEEEEEEEvNT_6ParamsE)
        /*01c4*/ 	.word	0x00000000


	//----- nvinfo : EIATTR_REGCOUNT
	.align		4
.L_86:
        /*01c8*/ 	.byte	0x04, 0x2f
        /*01ca*/ 	.short	(.L_88 - .L_87)
	.align		4
.L_87:
        /*01cc*/ 	.word	index@(_ZN7cutlass13device_kernelIN5flash19enable_sm80_to_sm89INS1_16FlashAttnBwdSm80INS1_25CollectiveMainloopBwdSm80ILi2ELi2EN4cute5tupleIJNS5_1CILi64EEENS7_ILi128EEENS7_ILi96EEEEEENS_6half_tEfNS_4arch4Sm80ELb0ELb1ELb1ELb0ELb0ELb0ELb0ELb0ELi2ELi2ELi4ELi2ELb0EEENS1_21CollectiveEpilogueBwdISB_SC_SE_Li256ELb0ELb0ELi2EEENS1_19SingleTileSchedulerILb0ELb0ELb0ELi128EEEEEEEEEvNT_6ParamsE)
        /*01d0*/ 	.word	0x00000004


	//----- nvinfo : EIATTR_FRAME_SIZE
	.align		4
.L_88:
        /*01d4*/ 	.byte	0x04, 0x11
        /*01d6*/ 	.short	(.L_90 - .L_89)
	.align		4
.L_89:
        /*01d8*/ 	.word	index@(_ZN7cutlass13device_kernelIN5flash19enable_sm80_to_sm89INS1_16FlashAttnBwdSm80INS1_25CollectiveMainloopBwdSm80ILi2ELi2EN4cute5tupleIJNS5_1CILi64EEENS7_ILi128EEENS7_ILi96EEEEEENS_6half_tEfNS_4arch4Sm80ELb0ELb1ELb1ELb0ELb0ELb0ELb0ELb0ELi2ELi2ELi4ELi2ELb0EEENS1_21CollectiveEpilogueBwdISB_SC_SE_Li256ELb0ELb0ELi2EEENS1_19SingleTileSchedulerILb0ELb0ELb0ELi128EEEEEEEEEvNT_6ParamsE)
        /*01dc*/ 	.word	0x00000000


	//----- nvinfo : EIATTR_REGCOUNT
	.align		4
.L_90:
        /*01e0*/ 	.byte	0x04, 0x2f
        /*01e2*/ 	.short	(.L_92 - .L_91)
	.align		4
.L_91:
        /*01e4*/ 	.word	index@(_ZN7cutlass13device_kernelIN5flash19enable_sm80_to_sm89INS1_16FlashAttnBwdSm80INS1_25CollectiveMainloopBwdSm80ILi2ELi2EN4cute5tupleIJNS5_1CILi64EEENS7_ILi128EEENS7_ILi96EEEEEENS_6half_tEfNS_4arch4Sm80ELb0ELb0ELb1ELb1ELb1ELb0ELb0ELb0ELi2ELi2ELi4ELi2ELb0EEENS1_24CollectiveEpilogueBwdGQAISB_fSE_Li256ELb1ELb1EEENS1_19SingleTileSchedulerILb1ELb0ELb0ELi128EEEEEEEEEvNT_6ParamsE)
        /*01e8*/ 	.word	0x00000004


	//----- nvinfo : EIATTR_FRAME_SIZE
	.align		4
.L_92:
        /*01ec*/ 	.byte	0x04, 0x11
        /*01ee*/ 	.short	(.L_94 - .L_93)
	.align		4
.L_93:
        /*01f0*/ 	.word	index@(_ZN7cutlass13device_kernelIN5flash19enable_sm80_to_sm89INS1_16FlashAttnBwdSm80INS1_25CollectiveMainloopBwdSm80ILi2ELi2EN4cute5tupleIJNS5_1CILi64EEENS7_ILi128EEENS7_ILi96EEEEEENS_6half_tEfNS_4arch4Sm80ELb0ELb0ELb1ELb1ELb1ELb0ELb0ELb0ELi2ELi2ELi4ELi2ELb0EEENS1_24CollectiveEpilogueBwdGQAISB_fSE_Li256ELb1ELb1EEENS1_19SingleTileSchedulerILb1ELb0ELb0ELi128EEEEEEEEEvNT_6ParamsE)
        /*01f4*/ 	.word	0x00000000


	//----- nvinfo : EIATTR_REGCOUNT
	.align		4
.L_94:
        /*01f8*/ 	.byte	0x04, 0x2f
        /*01fa*/ 	.short	(.L_96 - .L_95)
	.align		4
.L_95:
        /*01fc*/ 	.word	index@(_ZN7cutlass13device_kernelIN5flash19enable_sm80_to_sm89INS1_16FlashAttnBwdSm80INS1_25CollectiveMainloopBwdSm80ILi2ELi2EN4cute5tupleIJNS5_1CILi64EEENS7_ILi128EEENS7_ILi96EEEEEENS_6half_tEfNS_4arch4Sm80ELb0ELb0ELb1ELb1ELb0ELb0ELb0ELb0ELi2ELi2ELi4ELi2ELb0EEENS1_24CollectiveEpilogueBwdGQAISB_fSE_Li256ELb1ELb0EEENS1_19SingleTileSchedulerILb1ELb0ELb0ELi128EEEEEEEEEvNT_6ParamsE)
        /*0200*/ 	.word	0x00000004


	//----- nvinfo : EIATTR_FRAME_SIZE
	.align		4
.L_96:
        /*0204*/ 	.byte	0x04, 0x11
        /*0206*/ 	.short	(.L_98 - .L_97)
	.align		4
.L_97:
        /*0208*/ 	.word	index@(_ZN7cutlass13device_kernelIN5flash19enable_sm80_to_sm89INS1_16FlashAttnBwdSm80INS1_25CollectiveMainloopBwdSm80ILi2ELi2EN4cute5tupleIJNS5_1CILi64EEENS7_ILi128EEENS7_ILi96EEEEEENS_6half_tEfNS_4arch4Sm80ELb0ELb0ELb1ELb1ELb0ELb0ELb0ELb0ELi2ELi2ELi4ELi2ELb0EEENS1_24CollectiveEpilogueBwdGQAISB_fSE_Li256ELb1ELb0EEENS1_19SingleTileSchedulerILb1ELb0ELb0ELi128EEEEEEEEEvNT_6ParamsE)
        /*020c*/ 	.word	0x00000000


	//----- nvinfo : EIATTR_REGCOUNT
	.align		4
.L_98:
        /*0210*/ 	.byte	0x04, 0x2f
        /*0212*/ 	.short	(.L_100 - .L_99)
	.align		4
.L_99:
        /*0214*/ 	.word	index@(_ZN7cutlass13device_kernelIN5flash19enable_sm80_to_sm89INS1_16FlashAttnBwdSm80INS1_25CollectiveMainloopBwdSm80ILi2ELi2EN4cute5tupleIJNS5_1CILi64EEENS7_ILi128EEENS7_ILi96EEEEEENS_6half_tEfNS_4arch4Sm80ELb0ELb0ELb1ELb1ELb1ELb0ELb0ELb0ELi2ELi2ELi4ELi2ELb0EEENS1_21CollectiveEpilogueBwdISB_SC_SE_Li256ELb1ELb0ELi2EEENS1_19SingleTileSchedulerILb1ELb0ELb0ELi128EEEEEEEEEvNT_6ParamsE)
        /*0218*/ 	.word	0x00000004


	//----- nvinfo : EIATTR_FRAME_SIZE
	.align		4
.L_100:
        /*021c*/ 	.byte	0x04, 0x11
        /*021e*/ 	.short	(.L_102 - .L_101)
	.align		4
.L_101:
        /*0220*/ 	.word	index@(_ZN7cutlass13device_kernelIN5flash19enable_sm80_to_sm89INS1_16FlashAttnBwdSm80INS1_25CollectiveMainloopBwdSm80ILi2ELi2EN4cute5tupleIJNS5_1CILi64EEENS7_ILi128EEENS7_ILi96EEEEEENS_6half_tEfNS_4arch4Sm80ELb0ELb0ELb1ELb1ELb1ELb0ELb0ELb0ELi2ELi2ELi4ELi2ELb0EEENS1_21CollectiveEpilogueBwdISB_SC_SE_Li256ELb1ELb0ELi2EEENS1_19SingleTileSchedulerILb1ELb0ELb0ELi128EEEEEEEEEvNT_6ParamsE)
        /*0224*/ 	.word	0x00000000


	//----- nvinfo : EIATTR_REGCOUNT
	.align		4
.L_102:
        /*0228*/ 	.byte	0x04, 0x2f
        /*022a*/ 	.short	(.L_104 - .L_103)
	.align		4
.L_103:
        /*022c*/ 	.word	index@(_ZN7cutlass13device_kernelIN5flash19enable_sm80_to_sm89INS1_16FlashAttnBwdSm80INS1_25CollectiveMainloopBwdSm80ILi2ELi2EN4cute5tupleIJNS5_1CILi64EEENS7_ILi128EEENS7_ILi96EEEEEENS_6half_tEfNS_4arch4Sm80ELb0ELb0ELb1ELb1ELb0ELb0ELb0ELb0ELi2ELi2ELi4ELi2ELb0EEENS1_21CollectiveEpilogueBwdISB_SC_SE_Li256ELb1ELb0ELi2EEENS1_19SingleTileSchedulerILb1ELb0ELb0ELi128EEEEEEEEEvNT_6ParamsE)
        /*0230*/ 	.word	0x00000004


	//----- nvinfo : EIATTR_FRAME_SIZE
	.align		4
.L_104:
        /*0234*/ 	.byte	0x04, 0x11
        /*0236*/ 	.short	(.L_106 - .L_105)
	.align		4
.L_105:
        /*0238*/ 	.word	index@(_ZN7cutlass13device_kernelIN5flash19enable_sm80_to_sm89INS1_16FlashAttnBwdSm80INS1_25CollectiveMainloopBwdSm80ILi2ELi2EN4cute5tupleIJNS5_1CILi64EEENS7_ILi128EEENS7_ILi96EEEEEENS_6half_tEfNS_4arch4Sm80ELb0ELb0ELb1ELb1ELb0ELb0ELb0ELb0ELi2ELi2ELi4ELi2ELb0EEENS1_21CollectiveEpilogueBwdISB_SC_SE_Li256ELb1ELb0ELi2EEENS1_19SingleTileSchedulerILb1ELb0ELb0ELi128EEEEEEEEEvNT_6ParamsE)
        /*023c*/ 	.word	0x00000000


	//----- nvinfo : EIATTR_REGCOUNT
	.align		4
.L_106:
        /*0240*/ 	.byte	0x04, 0x2f
        /*0242*/ 	.short	(.L_108 - .L_107)
	.align		4
.L_107:
        /*0244*/ 	.word	index@(_ZN7cutlass13device_kernelIN5flash19enable_sm80_to_sm89INS1_16FlashAttnBwdSm80INS1_25CollectiveMainloopBwdSm80ILi2ELi2EN4cute5tupleIJNS5_1CILi64EEENS7_ILi128EEENS7_ILi96EEEEEENS_6half_tEfNS_4arch4Sm80ELb0ELb0ELb1ELb0ELb1ELb0ELb0ELb0ELi2ELi2ELi4ELi2ELb0EEENS1_24CollectiveEpilogueBwdGQAISB_fSE_Li256ELb0ELb1EEENS1_19SingleTileSchedulerILb0ELb0ELb0ELi128EEEEEEEEEvNT_6ParamsE)
        /*0248*/ 	.word	0x00000004


	//----- nvinfo : EIATTR_FRAME_SIZE
	.align		4
.L_108:
        /*024c*/ 	.byte	0x04, 0x11
        /*024e*/ 	.short	(.L_110 - .L_109)
	.align		4
.L_109:
        /*0250*/ 	.word	index@(_ZN7cutlass13device_kernelIN5flash19enable_sm80_to_sm89INS1_16FlashAttnBwdSm80INS1_25CollectiveMainloopBwdSm80ILi2ELi2EN4cute5tupleIJNS5_1CILi64EEENS7_ILi128EEENS7_ILi96EEEEEENS_6half_tEfNS_4arch4Sm80ELb0ELb0ELb1ELb0ELb1ELb0ELb0ELb0ELi2ELi2ELi4ELi2ELb0EEENS1_24CollectiveEpilogueBwdGQAISB_fSE_Li256ELb0ELb1EEENS1_19SingleTileSchedulerILb0ELb0ELb0ELi128EEEEEEEEEvNT_6ParamsE)
        /*0254*/ 	.word	0x00000000


	//----- nvinfo : EIATTR_REGCOUNT
	.align		4
.L_110:
        /*0258*/ 	.byte	0x04, 0x2f
        /*025a*/ 	.short	(.L_112 - .L_111)
	.align		4
.L_111:
        /*025c*/ 	.word	index@(_ZN7cutlass13device_kernelIN5flash19enable_sm80_to_sm89INS1_16FlashAttnBwdSm80INS1_25CollectiveMainloopBwdSm80ILi2ELi2EN4cute5tupleIJNS5_1CILi64EEENS7_ILi128EEENS7_ILi96EEEEEENS_6half_tEfNS_4arch4Sm80ELb0ELb0ELb1ELb0ELb0ELb0ELb0ELb0ELi2ELi2ELi4ELi2ELb0EEENS1_24CollectiveEpilogueBwdGQAISB_fSE_Li256ELb0ELb0EEENS1_19SingleTileSchedulerILb0ELb0ELb0ELi128EEEEEEEEEvNT_6ParamsE)
        /*0260*/ 	.word	0x00000004


	//----- nvinfo : EIATTR_FRAME_SIZE
	.align		4
.L_112:
        /*0264*/ 	.byte	0x04, 0x11
        /*0266*/ 	.short	(.L_114 - .L_113)
	.align		4
.L_113:
        /*0268*/ 	.word	index@(_ZN7cutlass13device_kernelIN5flash19enable_sm80_to_sm89INS1_16FlashAttnBwdSm80INS1_25CollectiveMainloopBwdSm80ILi2ELi2EN4cute5tupleIJNS5_1CILi64EEENS7_ILi128EEENS7_ILi96EEEEEENS_6half_tEfNS_4arch4Sm80ELb0ELb0ELb1ELb0ELb0ELb0ELb0ELb0ELi2ELi2ELi4ELi2ELb0EEENS1_24CollectiveEpilogueBwdGQAISB_fSE_Li256ELb0ELb0EEENS1_19SingleTileSchedulerILb0ELb0ELb0ELi128EEEEEEEEEvNT_6ParamsE)
        /*026c*/ 	.word	0x00000000


	//----- nvinfo : EIATTR_REGCOUNT
	.align		4
.L_114:
        /*0270*/ 	.byte	0x04, 0x2f
        /*0272*/ 	.short	(.L_116 - .L_115)
	.align		4
.L_115:
        /*0274*/ 	.word	index@(_ZN7cutlass13device_kernelIN5flash19enable_sm80_to_sm89INS1_16FlashAttnBwdSm80INS1_25CollectiveMainloopBwdSm80ILi2ELi2EN4cute5tupleIJNS5_1CILi64EEENS7_ILi128EEENS7_ILi96EEEEEENS_6half_tEfNS_4arch4Sm80ELb0ELb0ELb1ELb0ELb1ELb0ELb0ELb0ELi2ELi2ELi4ELi2ELb0EEENS1_21CollectiveEpilogueBwdISB_SC_SE_Li256ELb0ELb0ELi2EEENS1_19SingleTileSchedulerILb0ELb0ELb0ELi128EEEEEEEEEvNT_6ParamsE)
        /*0278*/ 	.word	0x00000004


	//----- nvinfo : EIATTR_FRAME_SIZE
	.align		4
.L_116:
        /*027c*/ 	.byte	0x04, 0x11
        /*027e*/ 	.short	(.L_118 - .L_117)
	.align		4
.L_117:
        /*0280*/ 	.word	index@(_ZN7cutlass13device_kernelIN5flash19enable_sm80_to_sm89INS1_16FlashAttnBwdSm80INS1_25CollectiveMainloopBwdSm80ILi2ELi2EN4cute5tupleIJNS5_1CILi64EEENS7_ILi128EEENS7_ILi96EEEEEENS_6half_tEfNS_4arch4Sm80ELb0ELb0ELb1ELb0ELb1ELb0ELb0ELb0ELi2ELi2ELi4ELi2ELb0EEENS1_21CollectiveEpilogueBwdISB_SC_SE_Li256ELb0ELb0ELi2EEENS1_19SingleTileSchedulerILb0ELb0ELb0ELi128EEEEEEEEEvNT_6ParamsE)
        /*0284*/ 	.word	0x00000000


	//----- nvinfo : EIATTR_REGCOUNT
	.align		4
.L_118:
        /*0288*/ 	.byte	0x04, 0x2f
        /*028a*/ 	.short	(.L_120 - .L_119)
	.align		4
.L_119:
        /*028c*/ 	.word	index@(_ZN7cutlass13device_kernelIN5flash19enable_sm80_to_sm89INS1_16FlashAttnBwdSm80INS1_25CollectiveMainloopBwdSm80ILi2ELi2EN4cute5tupleIJNS5_1CILi64EEENS7_ILi128EEENS7_ILi96EEEEEENS_6half_tEfNS_4arch4Sm80ELb0ELb0ELb1ELb0ELb0ELb0ELb0ELb0ELi2ELi2ELi4ELi2ELb0EEENS1_21CollectiveEpilogueBwdISB_SC_SE_Li256ELb0ELb0ELi2EEENS1_19SingleTileSchedulerILb0ELb0ELb0ELi128EEEEEEEEEvNT_6ParamsE)
        /*0290*/ 	.word	0x00000004


	//----- nvinfo : EIATTR_FRAME_SIZE
	.align		4
.L_120:
        /*0294*/ 	.byte	0x04, 0x11
        /*0296*/ 	.short	(.L_122 - .L_121)
	.align		4
.L_121:
        /*0298*/ 	.word	index@(_ZN7cutlass13device_kernelIN5flash19enable_sm80_to_sm89INS1_16FlashAttnBwdSm80INS1_25CollectiveMainloopBwdSm80ILi2ELi2EN4cute5tupleIJNS5_1CILi64EEENS7_ILi128EEENS7_ILi96EEEEEENS_6half_tEfNS_4arch4Sm80ELb0ELb0ELb1ELb0ELb0ELb0ELb0ELb0ELi2ELi2ELi4ELi2ELb0EEENS1_21CollectiveEpilogueBwdISB_SC_SE_Li256ELb0ELb0ELi2EEENS1_19SingleTileSchedulerILb0ELb0ELb0ELi128EEEEEEEEEvNT_6ParamsE)
        /*029c*/ 	.word	0x00000000


	//----- nvinfo : EIATTR_REGCOUNT
	.align		4
.L_122:
        /*02a0*/ 	.byte	0x04, 0x2f
        /*02a2*/ 	.short	(.L_124 - .L_123)
	.align		4
.L_123:
        /*02a4*/ 	.word	index@(_ZN7cutlass13device_kernelIN5flash19enable_sm80_to_sm89INS1_16FlashAttnBwdSm80INS1_25CollectiveMainloopBwdSm80ILi2ELi1EN4cute5tupleIJNS5_1CILi64EEENS7_ILi128EEENS7_ILi96EEEEEENS_6half_tEfNS_4arch4Sm80ELb1ELb0ELb1ELb1ELb1ELb0ELb0ELb0ELi2ELi2ELi4ELi2ELb1EEENS1_24CollectiveEpilogueBwdGQAISB_fSE_Li256ELb1ELb1EEENS1_25SingleTileBwdLPTSchedulerILb1ELi128ELb1EEEEEEEEEvNT_6ParamsE)
        /*02a8*/ 	.word	0x00000004


	//----- nvinfo : EIATTR_FRAME_SIZE
	.align		4
.L_124:
        /*02ac*/ 	.byte	0x04, 0x11
        /*02ae*/ 	.short	(.L_126 - .L_125)
	.align		4
.L_125:
        /*02b0*/ 	.word	index@(_ZN7cutlass13device_kernelIN5flash19enable_sm80_to_sm89INS1_16FlashAttnBwdSm80INS1_25CollectiveMainloopBwdSm80ILi2ELi1EN4cute5tupleIJNS5_1CILi64EEENS7_ILi128EEENS7_ILi96EEEEEENS_6half_tEfNS_4arch4Sm80ELb1ELb0ELb1ELb1ELb1ELb0ELb0ELb0ELi2ELi2ELi4ELi2ELb1EEENS1_24CollectiveEpilogueBwdGQAISB_fSE_Li256ELb1ELb1EEENS1_25SingleTileBwdLPTSchedulerILb1ELi128ELb1EEEEEEEEEvNT_6ParamsE)
        /*02b4*/ 	.word	0x00000000


	//----- nvinfo : EIATTR_REGCOUNT
	.align		4
.L_126:
        /*02b8*/ 	.byte	0x04, 0x2f
        /*02ba*/ 	.short	(.L_128 - .L_127)
	.align		4
.L_127:
        /*02bc*/ 	.word	index@(_ZN7cutlass13device_kernelIN5flash19enable_sm80_to_sm89INS1_16FlashAttnBwdSm80INS1_25CollectiveMainloopBwdSm80ILi2ELi1EN4cute5tupleIJNS5_1CILi64EEENS7_ILi128EEENS7_ILi96EEEEEENS_6half_tEfNS_4arch4Sm80ELb1ELb0ELb1ELb1ELb0ELb0ELb0ELb0ELi2ELi2ELi4ELi2ELb1EEENS1_24CollectiveEpilogueBwdGQAISB_fSE_Li256ELb1ELb0EEENS1_25SingleTileBwdLPTSchedulerILb1ELi128ELb0EEEEEEEEEvNT_6ParamsE)
        /*02c0*/ 	.word	0x00000004


	//----- nvinfo : EIATTR_FRAME_SIZE
	.align		4
.L_128:
        /*02c4*/ 	.byte	0x04, 0x11
        /*02c6*/ 	.short	(.L_130 - .L_129)
	.align		4
.L_129:
        /*02c8*/ 	.word	index@(_ZN7cutlass13device_kernelIN5flash19enable_sm80_to_sm89INS1_16FlashAttnBwdSm80INS1_25CollectiveMainloopBwdSm80ILi2ELi1EN4cute5tupleIJNS5_1CILi64EEENS7_ILi128EEENS7_ILi96EEEEEENS_6half_tEfNS_4arch4Sm80ELb1ELb0ELb1ELb1ELb0ELb0ELb0ELb0ELi2ELi2ELi4ELi2ELb1EEENS1_24CollectiveEpilogueBwdGQAISB_fSE_Li256ELb1ELb0EEENS1_25SingleTileBwdLPTSchedulerILb1ELi128ELb0EEEEEEEEEvNT_6ParamsE)
        /*02cc*/ 	.word	0x00000000


	//----- nvinfo : EIATTR_REGCOUNT
	.align		4
.L_130:
        /*02d0*/ 	.byte	0x04, 0x2f
        /*02d2*/ 	.short	(.L_132 - .L_131)
	.align		4
.L_131:
        /*02d4*/ 	.word	index@(_ZN7cutlass13device_kernelIN5flash19enable_sm80_to_sm89INS1_16FlashAttnBwdSm80INS1_25CollectiveMainloopBwdSm80ILi2ELi1EN4cute5tupleIJNS5_1CILi64EEENS7_ILi128EEENS7_ILi96EEEEEENS_6half_tEfNS_4arch4Sm80ELb1ELb0ELb1ELb1ELb1ELb0ELb0ELb0ELi2ELi2ELi4ELi2ELb1EEENS1_21CollectiveEpilogueBwdISB_SC_SE_Li256ELb1ELb0ELi2EEENS1_25SingleTileBwdLPTSchedulerILb1ELi128ELb1EEEEEEEEEvNT_6ParamsE)
        /*02d8*/ 	.word	0x00000004


	//----- nvinfo : EIATTR_FRAME_SIZE
	.align		4
.L_132:
        /*02dc*/ 	.byte	0x04, 0x11
        /*02de*/ 	.short	(.L_134 - .L_133)
	.align		4
.L_133:
        /*02e0*/ 	.word	index@(_ZN7cutlass13device_kernelIN5flash19enable_sm80_to_sm89INS1_16FlashAttnBwdSm80INS1_25CollectiveMainloopBwdSm80ILi2ELi1EN4cute5tupleIJNS5_1CILi64EEENS7_ILi128EEENS7_ILi96EEEEEENS_6half_tEfNS_4arch4Sm80ELb1ELb0ELb1ELb1ELb1ELb0ELb0ELb0ELi2ELi2ELi4ELi2ELb1EEENS1_21CollectiveEpilogueBwdISB_SC_SE_Li256ELb1ELb0ELi2EEENS1_25SingleTileBwdLPTSchedulerILb1ELi128ELb1EEEEEEEEEvNT_6ParamsE)
        /*02e4*/ 	.word	0x00000000


	//----- nvinfo : EIATTR_REGCOUNT
	.align		4
.L_134:
        /*02e8*/ 	.byte	0x04, 0x2f
        /*02ea*/ 	.short	(.L_136 - .L_135)
	.align		4
.L_135:
        /*02ec*/ 	.word	index@(_ZN7cutlass13device_kernelIN5flash19enable_sm80_to_sm89INS1_16FlashAttnBwdSm80INS1_25CollectiveMainloopBwdSm80ILi2ELi1EN4cute5tupleIJNS5_1CILi64EEENS7_ILi128EEENS7_ILi96EEEEEENS_6half_tEfNS_4arch4Sm80ELb1ELb0ELb1ELb1ELb0ELb0ELb0ELb0ELi2ELi2ELi4ELi2ELb1EEENS1_21CollectiveEpilogueBwdISB_SC_SE_Li256ELb1ELb0ELi2EEENS1_25SingleTileBwdLPTSchedulerILb1ELi128ELb0EEEEEEEEEvNT_6ParamsE)
        /*02f0*/ 	.word	0x00000004


	//----- nvinfo : EIATTR_FRAME_SIZE
	.align		4
.L_136:
        /*02f4*/ 	.byte	0x04, 0x11
        /*02f6*/ 	.short	(.L_138 - .L_137)
	.align		4
.L_137:
        /*02f8*/ 	.word	index@(_ZN7cutlass13device_kernelIN5flash19enable_sm80_to_sm89INS1_16FlashAttnBwdSm80INS1_25CollectiveMainloopBwdSm80ILi2ELi1EN4cute5tupleIJNS5_1CILi64EEENS7_ILi128EEENS7_ILi96EEEEEENS_6half_tEfNS_4arch4Sm80ELb1ELb0ELb1ELb1ELb0ELb0ELb0ELb0ELi2ELi2ELi4ELi2ELb1EEENS1_21CollectiveEpilogueBwdISB_SC_SE_Li256ELb1ELb0ELi2EEENS1_25SingleTileBwdLPTSchedulerILb1ELi128ELb0EEEEEEEEEvNT_6ParamsE)
        /*02fc*/ 	.word	0x00000000


	//----- nvinfo : EIATTR_REGCOUNT
	.align		4
.L_138:
        /*0300*/ 	.byte	0x04, 0x2f
        /*0302*/ 	.short	(.L_140 - .L_139)
	.align		4
.L_139:
        /*0304*/ 	.word	index@(_ZN7cutlass13device_kernelIN5flash19enable_sm80_to_sm89INS1_16FlashAttnBwdSm80INS1_25CollectiveMainloopBwdSm80ILi2ELi1EN4cute5tupleIJNS5_1CILi64EEENS7_ILi128EEENS7_ILi96EEEEEENS_6half_tEfNS_4arch4Sm80ELb1ELb0ELb1ELb0ELb1ELb0ELb0ELb0ELi2ELi2ELi4ELi2ELb1EEENS1_24CollectiveEpilogueBwdGQAISB_fSE_Li256ELb0ELb1EEENS1_25SingleTileBwdLPTSchedulerILb0ELi128ELb1EEEEEEEEEvNT_6ParamsE)
        /*0308*/ 	.word	0x00000004


	//----- nvinfo : EIATTR_FRAME_SIZE
	.align		4
.L_140:
        /*030c*/ 	.byte	0x04, 0x11
        /*030e*/ 	.short	(.L_142 - .L_141)
	.align		4
.L_141:
        /*0310*/ 	.word	index@(_ZN7cutlass13device_kernelIN5flash19enable_sm80_to_sm89INS1_16FlashAttnBwdSm80INS1_25CollectiveMainloopBwdSm80ILi2ELi1EN4cute5tupleIJNS5_1CILi64EEENS7_ILi128EEENS7_ILi96EEEEEENS_6half_tEfNS_4arch4Sm80ELb1ELb0ELb1ELb0ELb1ELb0ELb0ELb0ELi2ELi2ELi4ELi2ELb1EEENS1_24CollectiveEpilogueBwdGQAISB_fSE_Li256ELb0ELb1EEENS1_25SingleTileBwdLPTSchedulerILb0ELi128ELb1EEEEEEEEEvNT_6ParamsE)
        /*0314*/ 	.word	0x00000000


	//----- nvinfo : EIATTR_REGCOUNT
	.align		4
.L_142:
        /*0318*/ 	.byte	0x04, 0x2f
        /*031a*/ 	.short	(.L_144 - .L_143)
	.align		4
.L_143:
        /*031c*/ 	.word	index@(_ZN7cutlass13device_kernelIN5flash19enable_sm80_to_sm89INS1_16FlashAttnBwdSm80INS1_25CollectiveMainloopBwdSm80ILi2ELi1EN4cute5tupleIJNS5_1CILi64EEENS7_ILi128EEENS7_ILi96EEEEEENS_6half_tEfNS_4arch4Sm80ELb1ELb0ELb1ELb0ELb0ELb0ELb0ELb0ELi2ELi2ELi4ELi2ELb1EEENS1_24CollectiveEpilogueBwdGQAISB_fSE_Li256ELb0ELb0EEENS1_25SingleTileBwdLPTSchedulerILb0ELi128ELb0EEEEEEEEEvNT_6ParamsE)
        /*0320*/ 	.word	0x00000004


	//----- nvinfo : EIATTR_FRAME_SIZE
	.align		4
.L_144:
        /*0324*/ 	.byte	0x04, 0x11
        /*0326*/ 	.short	(.L_146 - .L_145)
	.align		4
.L_145:
        /*0328*/ 	.word	index@(_ZN7cutlass13device_kernelIN5flash19enable_sm80_to_sm89INS1_16FlashAttnBwdSm80INS1_25CollectiveMainloopBwdSm80ILi2ELi1EN4cute5tupleIJNS5_1CILi64EEENS7_ILi128EEENS7_ILi96EEEEEENS_6half_tEfNS_4arch4Sm80ELb1ELb0ELb1ELb0ELb0ELb0ELb0ELb0ELi2ELi2ELi4ELi2ELb1EEENS1_24CollectiveEpilogueBwdGQAISB_fSE_Li256ELb0ELb0EEENS1_25SingleTileBwdLPTSchedulerILb0ELi128ELb0EEEEEEEEEvNT_6ParamsE)
        /*032c*/ 	.word	0x00000000


	//----- nvinfo : EIATTR_REGCOUNT
	.align		4
.L_146:
        /*0330*/ 	.byte	0x04, 0x2f
        /*0332*/ 	.short	(.L_148 - .L_147)
	.align		4
.L_147:
        /*0334*/ 	.word	index@(_ZN7cutlass13device_kernelIN5flash19enable_sm80_to_sm89INS1_16FlashAttnBwdSm80INS1_25CollectiveMainloopBwdSm80ILi2ELi1EN4cute5tupleIJNS5_1CILi64EEENS7_ILi128EEENS7_ILi96EEEEEENS_6half_tEfNS_4arch4Sm80ELb1ELb0ELb1ELb0ELb1ELb0ELb0ELb0ELi2ELi2ELi4ELi2ELb1EEENS1_21CollectiveEpilogueBwdISB_SC_SE_Li256ELb0ELb0ELi2EEENS1_25SingleTileBwdLPTSchedulerILb0ELi128ELb1EEEEEEEEEvNT_6ParamsE)
        /*0338*/ 	.word	0x00000004


	//----- nvinfo : EIATTR_FRAME_SIZE
	.align		4
.L_148:
        /*033c*/ 	.byte	0x04, 0x11
        /*033e*/ 	.short	(.L_150 - .L_149)
	.align		4
.L_149:
        /*0340*/ 	.word	index@(_ZN7cutlass13device_kernelIN5flash19enable_sm80_to_sm89INS1_16FlashAttnBwdSm80INS1_25CollectiveMainloopBwdSm80ILi2ELi1EN4cute5tupleIJNS5_1CILi64EEENS7_ILi128EEENS7_ILi96EEEEEENS_6half_tEfNS_4arch4Sm80ELb1ELb0ELb1ELb0ELb1ELb0ELb0ELb0ELi2ELi2ELi4ELi2ELb1EEENS1_21CollectiveEpilogueBwdISB_SC_SE_Li256ELb0ELb0ELi2EEENS1_25SingleTileBwdLPTSchedulerILb0ELi128ELb1EEEEEEEEEvNT_6ParamsE)
        /*0344*/ 	.word	0x00000000


	//----- nvinfo : EIATTR_REGCOUNT
	.align		4
.L_150:
        /*0348*/ 	.byte	0x04, 0x2f
        /*034a*/ 	.short	(.L_152 - .L_151)
	.align		4
.L_151:
        /*034c*/ 	.word	index@(_ZN7cutlass13device_kernelIN5flash19enable_sm80_to_sm89INS1_16FlashAttnBwdSm80INS1_25CollectiveMainloopBwdSm80ILi2ELi1EN4cute5tupleIJNS5_1CILi64EEENS7_ILi128EEENS7_ILi96EEEEEENS_6half_tEfNS_4arch4Sm80ELb1ELb0ELb1ELb0ELb0ELb0ELb0ELb0ELi2ELi2ELi4ELi2ELb1EEENS1_21CollectiveEpilogueBwdISB_SC_SE_Li256ELb0ELb0ELi2EEENS1_25SingleTileBwdLPTSchedulerILb0ELi128ELb0EEEEEEEEEvNT_6ParamsE)
        /*0350*/ 	.word	0x00000004


	//----- nvinfo : EIATTR_FRAME_SIZE
	.align		4
.L_152:
        /*0354*/ 	.byte	0x04, 0x11
        /*0356*/ 	.short	(.L_154 - .L_153)
	.align		4
.L_153:
        /*0358*/ 	.word	index@(_ZN7cutlass13device_kernelIN5flash19enable_sm80_to_sm89INS1_16FlashAttnBwdSm80INS1_25CollectiveMainloopBwdSm80ILi2ELi1EN4cute5tupleIJNS5_1CILi64EEENS7_ILi128EEENS7_ILi96EEEEEENS_6half_tEfNS_4arch4Sm80ELb1ELb0ELb1ELb0ELb0ELb0ELb0ELb0ELi2ELi2ELi4ELi2ELb1EEENS1_21CollectiveEpilogueBwdISB_SC_SE_Li256ELb0ELb0ELi2EEENS1_25SingleTileBwdLPTSchedulerILb0ELi128ELb0EEEEEEEEEvNT_6ParamsE)
        /*035c*/ 	.word	0x00000000


	//----- nvinfo : EIATTR_REGCOUNT
	.align		4
.L_154:
        /*0360*/ 	.byte	0x04, 0x2f
        /*0362*/ 	.short	(.L_156 - .L_155)
	.align		4
.L_155:
        /*0364*/ 	.word	index@(_ZN7cutlass13device_kernelIN5flash19enable_sm80_to_sm89INS1_16FlashAttnBwdSm80INS1_25CollectiveMainloopBwdSm80ILi2ELi1EN4cute5tupleIJNS5_1CILi64EEENS7_ILi128EEENS7_ILi96EEEEEENS_6half_tEfNS_4arch4Sm80ELb0ELb1ELb1ELb1ELb1ELb0ELb0ELb0ELi2ELi2ELi4ELi2ELb1EEENS1_24CollectiveEpilogueBwdGQAISB_fSE_Li256ELb1ELb1EEENS1_19SingleTileSchedulerILb1ELb0ELb0ELi128EEEEEEEEEvNT_6ParamsE)
        /*0368*/ 	.word	0x00000004


	//----- nvinfo : EIATTR_FRAME_SIZE
	.align		4
.L_156:
        /*036c*/ 	.byte	0x04, 0x11
        /*036e*/ 	.short	(.L_158 - .L_157)
	.align		4
.L_157:
        /*0370*/ 	.word	index@(_ZN7cutlass13device_kernelIN5flash19enable_sm80_to_sm89INS1_16FlashAttnBwdSm80INS1_25CollectiveMainloopBwdSm80ILi2ELi1EN4cute5tupleIJNS5_1CILi64EEENS7_ILi128EEENS7_ILi96EEEEEENS_6half_tEfNS_4arch4Sm80ELb0ELb1ELb1ELb1ELb1ELb0ELb0ELb0ELi2ELi2ELi4ELi2ELb1EEENS1_24CollectiveEpilogueBwdGQAISB_fSE_Li256ELb1ELb1EEENS1_19SingleTileSchedulerILb1ELb0ELb0ELi128EEEEEEEEEvNT_6ParamsE)
        /*0374*/ 	.word	0x00000000


	//----- nvinfo : EIATTR_REGCOUNT
	.align		4
.L_158:
        /*0378*/ 	.byte	0x04, 0x2f
        /*037a*/ 	.short	(.L_160 - .L_159)
	.align		4
.L_159:
        /*037c*/ 	.word	index@(_ZN7cutlass13device_kernelIN5flash19enable_sm80_to_sm89INS1_16FlashAttnBwdSm80INS1_25CollectiveMainloopBwdSm80ILi2ELi1EN4cute5tupleIJNS5_1CILi64EEENS7_ILi128EEENS7_ILi96EEEEEENS_6half_tEfNS_4arch4Sm80ELb0ELb1ELb1ELb1ELb0ELb0ELb0ELb0ELi2ELi2ELi4ELi2ELb1EEENS1_24CollectiveEpilogueBwdGQAISB_fSE_Li256ELb1ELb0EEENS1_19SingleTileSchedulerILb1ELb0ELb0ELi128EEEEEEEEEvNT_6ParamsE)
        /*0380*/ 	.word	0x00000004


	//----- nvinfo : EIATTR_FRAME_SIZE
	.align		4
.L_160:
        /*0384*/ 	.byte	0x04, 0x11
        /*0386*/ 	.short	(.L_162 - .L_161)
	.align		4
.L_161:
        /*0388*/ 	.word	index@(_ZN7cutlass13device_kernelIN5flash19enable_sm80_to_sm89INS1_16FlashAttnBwdSm80INS1_25CollectiveMainloopBwdSm80ILi2ELi1EN4cute5tupleIJNS5_1CILi64EEENS7_ILi128EEENS7_ILi96EEEEEENS_6half_tEfNS_4arch4Sm80ELb0ELb1ELb1ELb1ELb0ELb0ELb0ELb0ELi2ELi2ELi4ELi2ELb1EEENS1_24CollectiveEpilogueBwdGQAISB_fSE_Li256ELb1ELb0EEENS1_19SingleTileSchedulerILb1ELb0ELb0ELi128EEEEEEEEEvNT_6ParamsE)
        /*038c*/ 	.word	0x00000000


	//----- nvinfo : EIATTR_REGCOUNT
	.align		4
.L_162:
        /*0390*/ 	.byte	0x04, 0x2f
        /*0392*/ 	.short	(.L_164 - .L_163)
	.align		4
.L_163:
        /*0394*/ 	.word	index@(_ZN7cutlass13device_kernelIN5flash19enable_sm80_to_sm89INS1_16FlashAttnBwdSm80INS1_25CollectiveMainloopBwdSm80ILi2ELi1EN4cute5tupleIJNS5_1CILi64EEENS7_ILi128EEENS7_ILi96EEEEEENS_6half_tEfNS_4arch4Sm80ELb0ELb1ELb1ELb1ELb1ELb0ELb0ELb0ELi2ELi2ELi4ELi2ELb1EEENS1_21CollectiveEpilogueBwdISB_SC_SE_Li256ELb1ELb0ELi2EEENS1_19SingleTileSchedulerILb1ELb0ELb0ELi128EEEEEEEEEvNT_6ParamsE)
        /*0398*/ 	.word	0x00000004


	//----- nvinfo : EIATTR_FRAME_SIZE
	.align		4
.L_164:
        /*039c*/ 	.byte	0x04, 0x11
        /*039e*/ 	.short	(.L_166 - .L_165)
	.align		4
.L_165:
        /*03a0*/ 	.word	index@(_ZN7cutlass13device_kernelIN5flash19enable_sm80_to_sm89INS1_16FlashAttnBwdSm80INS1_25CollectiveMainloopBwdSm80ILi2ELi1EN4cute5tupleIJNS5_1CILi64EEENS7_ILi128EEENS7_ILi96EEEEEENS_6half_tEfNS_4arch4Sm80ELb0ELb1ELb1ELb1ELb1ELb0ELb0ELb0ELi2ELi2ELi4ELi2ELb1EEENS1_21CollectiveEpilogueBwdISB_SC_SE_Li256ELb1ELb0ELi2EEENS1_19SingleTileSchedulerILb1ELb0ELb0ELi128EEEEEEEEEvNT_6ParamsE)
        /*03a4*/ 	.word	0x00000000


	//----- nvinfo : EIATTR_REGCOUNT
	.align		4
.L_166:
        /*03a8*/ 	.byte	0x04, 0x2f
        /*03aa*/ 	.short	(.L_168 - .L_167)
	.align		4
.L_167:
        /*03ac*/ 	.word	index@(_ZN7cutlass13device_kernelIN5flash19enable_sm80_to_sm89INS1_16FlashAttnBwdSm80INS1_25CollectiveMainloopBwdSm80ILi2ELi1EN4cute5tupleIJNS5_1CILi64EEENS7_ILi128EEENS7_ILi96EEEEEENS_6half_tEfNS_4arch4Sm80ELb0ELb1ELb1ELb1ELb0ELb0ELb0ELb0ELi2ELi2ELi4ELi2ELb1EEENS1_21CollectiveEpilogueBwdISB_SC_SE_Li256ELb1ELb0ELi2EEENS1_19SingleTileSchedulerILb1ELb0ELb0ELi128EEEEEEEEEvNT_6ParamsE)
        /*03b0*/ 	.word	0x00000004


	//----- nvinfo : EIATTR_FRAME_SIZE
	.align		4
.L_168:
        /*03b4*/ 	.byte	0x04, 0x11
        /*03b6*/ 	.short	(.L_170 - .L_169)
	.align		4
.L_169:
        /*03b8*/ 	.word	index@(_ZN7cutlass13device_kernelIN5flash19enable_sm80_to_sm89INS1_16FlashAttnBwdSm80INS1_25CollectiveMainloopBwdSm80ILi2ELi1EN4cute5tupleIJNS5_1CILi64EEENS7_ILi128EEENS7_ILi96EEEEEENS_6half_tEfNS_4arch4Sm80ELb0ELb1ELb1ELb1ELb0ELb0ELb0ELb0ELi2ELi2ELi4ELi2ELb1EEENS1_21CollectiveEpilogueBwdISB_SC_SE_Li256ELb1ELb0ELi2EEENS1_19SingleTileSchedulerILb1ELb0ELb0ELi128EEEEEEEEEvNT_6ParamsE)
        /*03bc*/ 	.word	0x00000000


	//----- nvinfo : EIATTR_REGCOUNT
	.align		4
.L_170:
        /*03c0*/ 	.byte	0x04, 0x2f
        /*03c2*/ 	.short	(.L_172 - .L_171)
	.align		4
.L_171:
        /*03c4*/ 	.word	index@(_ZN7cutlass13device_kernelIN5flash19enable_sm80_to_sm89INS1_16FlashAttnBwdSm80INS1_25CollectiveMainloopBwdSm80ILi2ELi1EN4cute5tupleIJNS5_1CILi64EEENS7_ILi128EEENS7_ILi96EEEEEENS_6half_tEfNS_4arch4Sm80ELb0ELb1ELb1ELb0ELb1ELb0ELb0ELb0ELi2ELi2ELi4ELi2ELb1EEENS1_24CollectiveEpilogueBwdGQAISB_fSE_Li256ELb0ELb1EEENS1_19SingleTileSchedulerILb0ELb0ELb0ELi128EEEEEEEEEvNT_6ParamsE)
        /*03c8*/ 	.word	0x00000004


	//----- nvinfo : EIATTR_FRAME_SIZE
	.align		4
.L_172:
        /*03cc*/ 	.byte	0x04, 0x11
        /*03ce*/ 	.short	(.L_174 - .L_173)
	.align		4
.L_173:
        /*03d0*/ 	.word	index@(_ZN7cutlass13device_kernelIN5flash19enable_sm80_to_sm89INS1_16FlashAttnBwdSm80INS1_25CollectiveMainloopBwdSm80ILi2ELi1EN4cute5tupleIJNS5_1CILi64EEENS7_ILi128EEENS7_ILi96EEEEEENS_6half_tEfNS_4arch4Sm80ELb0ELb1ELb1ELb0ELb1ELb0ELb0ELb0ELi2ELi2ELi4ELi2ELb1EEENS1_24CollectiveEpilogueBwdGQAISB_fSE_Li256ELb0ELb1EEENS1_19SingleTileSchedulerILb0ELb0ELb0ELi128EEEEEEEEEvNT_6ParamsE)
        /*03d4*/ 	.word	0x00000000


	//----- nvinfo : EIATTR_REGCOUNT
	.align		4
.L_174:
        /*03d8*/ 	.byte	0x04, 0x2f
        /*03da*/ 	.short	(.L_176 - .L_175)
	.align		4
.L_175:
        /*03dc*/ 	.word	index@(_ZN7cutlass13device_kernelIN5flash19enable_sm80_to_sm89INS1_16FlashAttnBwdSm80INS1_25CollectiveMainloopBwdSm80ILi2ELi1EN4cute5tupleIJNS5_1CILi64EEENS7_ILi128EEENS7_ILi96EEEEEENS_6half_tEfNS_4arch4Sm80ELb0ELb1ELb1ELb0ELb0ELb0ELb0ELb0ELi2ELi2ELi4ELi2ELb1EEENS1_24CollectiveEpilogueBwdGQAISB_fSE_Li256ELb0ELb0EEENS1_19SingleTileSchedulerILb0ELb0ELb0ELi128EEEEEEEEEvNT_6ParamsE)
        /*03e0*/ 	.word	0x00000004


	//----- nvinfo : EIATTR_FRAME_SIZE
	.align		4
.L_176:
        /*03e4*/ 	.byte	0x04, 0x11
        /*03e6*/ 	.short	(.L_178 - .L_177)
	.align		4
.L_177:
        /*03e8*/ 	.word	index@(_ZN7cutlass13device_kernelIN5flash19enable_sm80_to_sm89INS1_16FlashAttnBwdSm80INS1_25CollectiveMainloopBwdSm80ILi2ELi1EN4cute5tupleIJNS5_1CILi64EEENS7_ILi128EEENS7_ILi96EEEEEENS_6half_tEfNS_4arch4Sm80ELb0ELb1ELb1ELb0ELb0ELb0ELb0ELb0ELi2ELi2ELi4ELi2ELb1EEENS1_24CollectiveEpilogueBwdGQAISB_fSE_Li256ELb0ELb0EEENS1_19SingleTileSchedulerILb0ELb0ELb0ELi128EEEEEEEEEvNT_6ParamsE)
        /*03ec*/ 	.word	0x00000000


	//----- nvinfo : EIATTR_REGCOUNT
	.align		4
.L_178:
        /*03f0*/ 	.byte	0x04, 0x2f
        /*03f2*/ 	.short	(.L_180 - .L_179)
	.align		4
.L_179:
        /*03f4*/ 	.word	index@(_ZN7cutlass13device_kernelIN5flash19enable_sm80_to_sm89INS1_16FlashAttnBwdSm80INS1_25CollectiveMainloopBwdSm80ILi2ELi1EN4cute5tupleIJNS5_1CILi64EEENS7_ILi128EEENS7_ILi96EEEEEENS_6half_tEfNS_4arch4Sm80ELb0ELb1ELb1ELb0ELb1ELb0ELb0ELb0ELi2ELi2ELi4ELi2ELb1EEENS1_21CollectiveEpilogueBwdISB_SC_SE_Li256ELb0ELb0ELi2EEENS1_19SingleTileSchedulerILb0ELb0ELb0ELi128EEEEEEEEEvNT_6ParamsE)
        /*03f8*/ 	.word	0x00000004


	//----- nvinfo : EIATTR_FRAME_SIZE
	.align		4
.L_180:
        /*03fc*/ 	.byte	0x04, 0x11
        /*03fe*/ 	.short	(.L_182 - .L_181)
	.align		4
.L_181:
        /*0400*/ 	.word	index@(_ZN7cutlass13device_kernelIN5flash19enable_sm80_to_sm89INS1_16FlashAttnBwdSm80INS1_25CollectiveMainloopBwdSm80ILi2ELi1EN4cute5tupleIJNS5_1CILi64EEENS7_ILi128EEENS7_ILi96EEEEEENS_6half_tEfNS_4arch4Sm80ELb0ELb1ELb1ELb0ELb1ELb0ELb0ELb0ELi2ELi2ELi4ELi2ELb1EEENS1_21CollectiveEpilogueBwdISB_SC_SE_Li256ELb0ELb0ELi2EEENS1_19SingleTileSchedulerILb0ELb0ELb0ELi128EEEEEEEEEvNT_6ParamsE)
        /*0404*/ 	.word	0x00000000


	//----- nvinfo : EIATTR_REGCOUNT
	.align		4
.L_182:
        /*0408*/ 	.byte	0x04, 0x2f
        /*040a*/ 	.short	(.L_184 - .L_183)
	.align		4
.L_183:
        /*040c*/ 	.word	index@(_ZN7cutlass13device_kernelIN5flash19enable_sm80_to_sm89INS1_16FlashAttnBwdSm80INS1_25CollectiveMainloopBwdSm80ILi2ELi1EN4cute5tupleIJNS5_1CILi64EEENS7_ILi128EEENS7_ILi96EEEEEENS_6half_tEfNS_4arch4Sm80ELb0ELb1ELb1ELb0ELb0ELb0ELb0ELb0ELi2ELi2ELi4ELi2ELb1EEENS1_21CollectiveEpilogueBwdISB_SC_SE_Li256ELb0ELb0ELi2EEENS1_19SingleTileSchedulerILb0ELb0ELb0ELi128EEEEEEEEEvNT_6ParamsE)
        /*0410*/ 	.word	0x00000004


	//----- nvinfo : EIATTR_FRAME_SIZE
	.align		4
.L_184:
        /*0414*/ 	.byte	0x04, 0x11
        /*0416*/ 	.short	(.L_186 - .L_185)
	.align		4
.L_185:
        /*0418*/ 	.word	index@(_ZN7cutlass13device_kernelIN5flash19enable_sm80_to_sm89INS1_16FlashAttnBwdSm80INS1_25CollectiveMainloopBwdSm80ILi2ELi1EN4cute5tupleIJNS5_1CILi64EEENS7_ILi128EEENS7_ILi96EEEEEENS_6half_tEfNS_4arch4Sm80ELb0ELb1ELb1ELb0ELb0ELb0ELb0ELb0ELi2ELi2ELi4ELi2ELb1EEENS1_21CollectiveEpilogueBwdISB_SC_SE_Li256ELb0ELb0ELi2EEENS1_19SingleTileSchedulerILb0ELb0ELb0ELi128EEEEEEEEEvNT_6ParamsE)
        /*041c*/ 	.word	0x00000000


	//----- nvinfo : EIATTR_REGCOUNT
	.align		4
.L_186:
        /*0420*/ 	.byte	0x04, 0x2f
        /*0422*/ 	.short	(.L_188 - .L_187)
	.align		4
.L_187:
        /*0424*/ 	.word	index@(_ZN7cutlass13device_kernelIN5flash19enable_sm80_to_sm89INS1_16FlashAttnBwdSm80INS1_25CollectiveMainloopBwdSm80ILi2ELi1EN4cute5tupleIJNS5_1CILi64EEENS7_ILi128EEENS7_ILi96EEEEEENS_6half_tEfNS_4arch4Sm80ELb0ELb0ELb1ELb1ELb1ELb0ELb0ELb0ELi2ELi2ELi4ELi2ELb1EEENS1_24CollectiveEpilogueBwdGQAISB_fSE_Li256ELb1ELb1EEENS1_19SingleTileSchedulerILb1ELb0ELb0ELi128EEEEEEEEEvNT_6ParamsE)
        /*0428*/ 	.word	0x00000004


	//----- nvinfo : EIATTR_FRAME_SIZE
	.align		4
.L_188:
        /*042c*/ 	.byte	0x04, 0x11
        /*042e*/ 	.short	(.L_190 - .L_189)
	.align		4
.L_189:
        /*0430*/ 	.word	index@(_ZN7cutlass13device_kernelIN5flash19enable_sm80_to_sm89INS1_16FlashAttnBwdSm80INS1_25CollectiveMainloopBwdSm80ILi2ELi1EN4cute5tupleIJNS5_1CILi64EEENS7_ILi128EEENS7_ILi96EEEEEENS_6half_tEfNS_4arch4Sm80ELb0ELb0ELb1ELb1ELb1ELb0ELb0ELb0ELi2ELi2ELi4ELi2ELb1EEENS1_24CollectiveEpilogueBwdGQAISB_fSE_Li256ELb1ELb1EEENS1_19SingleTileSchedulerILb1ELb0ELb0ELi128EEEEEEEEEvNT_6ParamsE)
        /*0434*/ 	.word	0x00000000


	//----- nvinfo : EIATTR_REGCOUNT
	.align		4
.L_190:
        /*0438*/ 	.byte	0x04, 0x2f
        /*043a*/ 	.short	(.L_192 - .L_191)
	.align		4
.L_191:
        /*043c*/ 	.word	index@(_ZN7cutlass13device_kernelIN5flash19enable_sm80_to_sm89INS1_16FlashAttnBwdSm80INS1_25CollectiveMainloopBwdSm80ILi2ELi1EN4cute5tupleIJNS5_1CILi64EEENS7_ILi128EEENS7_ILi96EEEEEENS_6half_tEfNS_4arch4Sm80ELb0ELb0ELb1ELb1ELb0ELb0ELb0ELb0ELi2ELi2ELi4ELi2ELb1EEENS1_24CollectiveEpilogueBwdGQAISB_fSE_Li256ELb1ELb0EEENS1_19SingleTileSchedulerILb1ELb0ELb0ELi128EEEEEEEEEvNT_6ParamsE)
        /*0440*/ 	.word	0x00000004


	//----- nvinfo : EIATTR_FRAME_SIZE
	.align		4
.L_192:
        /*0444*/ 	.byte	0x04, 0x11
        /*0446*/ 	.short	(.L_194 - .L_193)
	.align		4
.L_193:
        /*0448*/ 	.word	index@(_ZN7cutlass13device_kernelIN5flash19enable_sm80_to_sm89INS1_16FlashAttnBwdSm80INS1_25CollectiveMainloopBwdSm80ILi2ELi1EN4cute5tupleIJNS5_1CILi64EEENS7_ILi128EEENS7_ILi96EEEEEENS_6half_tEfNS_4arch4Sm80ELb0ELb0ELb1ELb1ELb0ELb0ELb0ELb0ELi2ELi2ELi4ELi2ELb1EEENS1_24CollectiveEpilogueBwdGQAISB_fSE_Li256ELb1ELb0EEENS1_19SingleTileSchedulerILb1ELb0ELb0ELi128EEEEEEEEEvNT_6ParamsE)
        /*044c*/ 	.word	0x00000000


	//----- nvinfo : EIATTR_REGCOUNT
	.align		4
.L_194:
        /*0450*/ 	.byte	0x04, 0x2f
        /*0452*/ 	.short	(.L_196 - .L_195)
	.align		4
.L_195:
        /*0454*/ 	.word	index@(_ZN7cutlass13device_kernelIN5flash19enable_sm80_to_sm89INS1_16FlashAttnBwdSm80INS1_25CollectiveMainloopBwdSm80ILi2ELi1EN4cute5tupleIJNS5_1CILi64EEENS7_ILi128EEENS7_ILi96EEEEEENS_6half_tEfNS_4arch4Sm80ELb0ELb0ELb1ELb1ELb1ELb0ELb0ELb0ELi2ELi2ELi4ELi2ELb1EEENS1_21CollectiveEpilogueBwdISB_SC_SE_Li256ELb1ELb0ELi2EEENS1_19SingleTileSchedulerILb1ELb0ELb0ELi128EEEEEEEEEvNT_6ParamsE)
        /*0458*/ 	.word	0x00000004


	//----- nvinfo : EIATTR_FRAME_SIZE
	.align		4
.L_196:
        /*045c*/ 	.byte	0x04, 0x11
        /*045e*/ 	.short	(.L_198 - .L_197)
	.align		4
.L_197:
        /*0460*/ 	.word	index@(_ZN7cutlass13device_kernelIN5flash19enable_sm80_to_sm89INS1_16FlashAttnBwdSm80INS1_25CollectiveMainloopBwdSm80ILi2ELi1EN4cute5tupleIJNS5_1CILi64EEENS7_ILi128EEENS7_ILi96EEEEEENS_6half_tEfNS_4arch4Sm80ELb0ELb0ELb1ELb1ELb1ELb0ELb0ELb0ELi2ELi2ELi4ELi2ELb1EEENS1_21CollectiveEpilogueBwdISB_SC_SE_Li256ELb1ELb0ELi2EEENS1_19SingleTileSchedulerILb1ELb0ELb0ELi128EEEEEEEEEvNT_6ParamsE)
        /*0464*/ 	.word	0x00000000


	//----- nvinfo : EIATTR_REGCOUNT
	.align		4
.L_198:
        /*0468*/ 	.byte	0x04, 0x2f
        /*046a*/ 	.short	(.L_200 - .L_199)
	.align		4
.L_199:
        /*046c*/ 	.word	index@(_ZN7cutlass13device_kernelIN5flash19enable_sm80_to_sm89INS1_16FlashAttnBwdSm80INS1_25CollectiveMainloopBwdSm80ILi2ELi1EN4cute5tupleIJNS5_1CILi64EEENS7_ILi128EEENS7_ILi96EEEEEENS_6half_tEfNS_4arch4Sm80ELb0ELb0ELb1ELb1ELb0ELb0ELb0ELb0ELi2ELi2ELi4ELi2ELb1EEENS1_21CollectiveEpilogueBwdISB_SC_SE_Li256ELb1ELb0ELi2EEENS1_19SingleTileSchedulerILb1ELb0ELb0ELi128EEEEEEEEEvNT_6ParamsE)
        /*0470*/ 	.word	0x00000004


	//----- nvinfo : EIATTR_FRAME_SIZE
	.align		4
.L_200:
        /*0474*/ 	.byte	0x04, 0x11
        /*0476*/ 	.short	(.L_202 - .L_201)
	.align		4
.L_201:
        /*0478*/ 	.word	index@(_ZN7cutlass13device_kernelIN5flash19enable_sm80_to_sm89INS1_16FlashAttnBwdSm80INS1_25CollectiveMainloopBwdSm80ILi2ELi1EN4cute5tupleIJNS5_1CILi64EEENS7_ILi128EEENS7_ILi96EEEEEENS_6half_tEfNS_4arch4Sm80ELb0ELb0ELb1ELb1ELb0ELb0ELb0ELb0ELi2ELi2ELi4ELi2ELb1EEENS1_21CollectiveEpilogueBwdISB_SC_SE_Li256ELb1ELb0ELi2EEENS1_19SingleTileSchedulerILb1ELb0ELb0ELi128EEEEEEEEEvNT_6ParamsE)
        /*047c*/ 	.word	0x00000000


	//----- nvinfo : EIATTR_REGCOUNT
	.align		4
.L_202:
        /*0480*/ 	.byte	0x04, 0x2f
        /*0482*/ 	.short	(.L_204 - .L_203)
	.align		4
.L_203:
        /*0484*/ 	.word	index@(_ZN7cutlass13device_kernelIN5flash19enable_sm80_to_sm89INS1_16FlashAttnBwdSm80INS1_25CollectiveMainloopBwdSm80ILi2ELi1EN4cute5tupleIJNS5_1CILi64EEENS7_ILi128EEENS7_ILi96EEEEEENS_6half_tEfNS_4arch4Sm80ELb0ELb0ELb1ELb0ELb1ELb0ELb0ELb0ELi2ELi2ELi4ELi2ELb1EEENS1_24CollectiveEpilogueBwdGQAISB_fSE_Li256ELb0ELb1EEENS1_19SingleTileSchedulerILb0ELb0ELb0ELi128EEEEEEEEEvNT_6ParamsE)
        /*0488*/ 	.word	0x00000004


	//----- nvinfo : EIATTR_FRAME_SIZE
	.align		4
.L_204:
        /*048c*/ 	.byte	0x04, 0x11
        /*048e*/ 	.short	(.L_206 - .L_205)
	.align		4
.L_205:
        /*0490*/ 	.word	index@(_ZN7cutlass13device_kernelIN5flash19enable_sm80_to_sm89INS1_16FlashAttnBwdSm80INS1_25CollectiveMainloopBwdSm80ILi2ELi1EN4cute5tupleIJNS5_1CILi64EEENS7_ILi128EEENS7_ILi96EEEEEENS_6half_tEfNS_4arch4Sm80ELb0ELb0ELb1ELb0ELb1ELb0ELb0ELb0ELi2ELi2ELi4ELi2ELb1EEENS1_24CollectiveEpilogueBwdGQAISB_fSE_Li256ELb0ELb1EEENS1_19SingleTileSchedulerILb0ELb0ELb0ELi128EEEEEEEEEvNT_6ParamsE)
        /*0494*/ 	.word	0x00000000


	//----- nvinfo : EIATTR_REGCOUNT
	.align		4
.L_206:
        /*0498*/ 	.byte	0x04, 0x2f
        /*049a*/ 	.short	(.L_208 - .L_207)
	.align		4
.L_207:
        /*049c*/ 	.word	index@(_ZN7cutlass13device_kernelIN5flash19enable_sm80_to_sm89INS1_16FlashAttnBwdSm80INS1_25CollectiveMainloopBwdSm80ILi2ELi1EN4cute5tupleIJNS5_1CILi64EEENS7_ILi128EEENS7_ILi96EEEEEENS_6half_tEfNS_4arch4Sm80ELb0ELb0ELb1ELb0ELb0ELb0ELb0ELb0ELi2ELi2ELi4ELi2ELb1EEENS1_24CollectiveEpilogueBwdGQAISB_fSE_Li256ELb0ELb0EEENS1_19SingleTileSchedulerILb0ELb0ELb0ELi128EEEEEEEEEvNT_6ParamsE)
        /*04a0*/ 	.word	0x00000004


	//----- nvinfo : EIATTR_FRAME_SIZE
	.align		4
.L_208:
        /*04a4*/ 	.byte	0x04, 0x11
        /*04a6*/ 	.short	(.L_210 - .L_209)
	.align		4
.L_209:
        /*04a8*/ 	.word	index@(_ZN7cutlass13device_kernelIN5flash19enable_sm80_to_sm89INS1_16FlashAttnBwdSm80INS1_25CollectiveMainloopBwdSm80ILi2ELi1EN4cute5tupleIJNS5_1CILi64EEENS7_ILi128EEENS7_ILi96EEEEEENS_6half_tEfNS_4arch4Sm80ELb0ELb0ELb1ELb0ELb0ELb0ELb0ELb0ELi2ELi2ELi4ELi2ELb1EEENS1_24CollectiveEpilogueBwdGQAISB_fSE_Li256ELb0ELb0EEENS1_19SingleTileSchedulerILb0ELb0ELb0ELi128EEEEEEEEEvNT_6ParamsE)
        /*04ac*/ 	.word	0x00000000


	//----- nvinfo : EIATTR_REGCOUNT
	.align		4
.L_210:
        /*04b0*/ 	.byte	0x04, 0x2f
        /*04b2*/ 	.short	(.L_212 - .L_211)
	.align		4
.L_211:
        /*04b4*/ 	.word	index@(_ZN7cutlass13device_kernelIN5flash19enable_sm80_to_sm89INS1_16FlashAttnBwdSm80INS1_25CollectiveMainloopBwdSm80ILi2ELi1EN4cute5tupleIJNS5_1CILi64EEENS7_ILi128EEENS7_ILi96EEEEEENS_6half_tEfNS_4arch4Sm80ELb0ELb0ELb1ELb0ELb1ELb0ELb0ELb0ELi2ELi2ELi4ELi2ELb1EEENS1_21CollectiveEpilogueBwdISB_SC_SE_Li256ELb0ELb0ELi2EEENS1_19SingleTileSchedulerILb0ELb0ELb0ELi128EEEEEEEEEvNT_6ParamsE)
        /*04b8*/ 	.word	0x00000004


	//----- nvinfo : EIATTR_FRAME_SIZE
	.align		4
.L_212:
        /*04bc*/ 	.byte	0x04, 0x11
        /*04be*/ 	.short	(.L_214 - .L_213)
	.align		4
.L_213:
        /*04c0*/ 	.word	index@(_ZN7cutlass13device_kernelIN5flash19enable_sm80_to_sm89INS1_16FlashAttnBwdSm80INS1_25CollectiveMainloopBwdSm80ILi2ELi1EN4cute5tupleIJNS5_1CILi64EEENS7_ILi128EEENS7_ILi96EEEEEENS_6half_tEfNS_4arch4Sm80ELb0ELb0ELb1ELb0ELb1ELb0ELb0ELb0ELi2ELi2ELi4ELi2ELb1EEENS1_21CollectiveEpilogueBwdISB_SC_SE_Li256ELb0ELb0ELi2EEENS1_19SingleTileSchedulerILb0ELb0ELb0ELi128EEEEEEEEEvNT_6ParamsE)
        /*04c4*/ 	.word	0x00000000


	//----- nvinfo : EIATTR_REGCOUNT
	.align		4
.L_214:
        /*04c8*/ 	.byte	0x04, 0x2f
        /*04ca*/ 	.short	(.L_216 - .L_215)
	.align		4
.L_215:
        /*04cc*/ 	.word	index@(_ZN7cutlass13device_kernelIN5flash19enable_sm80_to_sm89INS1_16FlashAttnBwdSm80INS1_25CollectiveMainloopBwdSm80ILi2ELi1EN4cute5tupleIJNS5_1CILi64EEENS7_ILi128EEENS7_ILi96EEEEEENS_6half_tEfNS_4arch4Sm80ELb0ELb0ELb1ELb0ELb0ELb0ELb0ELb0ELi2ELi2ELi4ELi2ELb1EEENS1_21CollectiveEpilogueBwdISB_SC_SE_Li256ELb0ELb0ELi2EEENS1_19SingleTileSchedulerILb0ELb0ELb0ELi128EEEEEEEEEvNT_6ParamsE)
        /*04d0*/ 	.word	0x00000004


	//----- nvinfo : EIATTR_FRAME_SIZE
	.align		4
.L_216:
        /*04d4*/ 	.byte	0x04, 0x11
        /*04d6*/ 	.short	(.L_218 - .L_217)
	.align		4
.L_217:
        /*04d8*/ 	.word	index@(_ZN7cutlass13device_kernelIN5flash19enable_sm80_to_sm89INS1_16FlashAttnBwdSm80INS1_25CollectiveMainloopBwdSm80ILi2ELi1EN4cute5tupleIJNS5_1CILi64EEENS7_ILi128EEENS7_ILi96EEEEEENS_6half_tEfNS_4arch4Sm80ELb0ELb0ELb1ELb0ELb0ELb0ELb0ELb0ELi2ELi2ELi4ELi2ELb1EEENS1_21CollectiveEpilogueBwdISB_SC_SE_Li256ELb0ELb0ELi2EEENS1_19SingleTileSchedulerILb0ELb0ELb0ELi128EEEEEEEEEvNT_6ParamsE)
        /*04dc*/ 	.word	0x00000000


	//----- nvinfo : EIATTR_MIN_STACK_SIZE
	.align		4
.L_218:
        /*04e0*/ 	.byte	0x04, 0x12
        /*04e2*/ 	.short	(.L_220 - .L_219)
	.align		4
.L_219:
        /*04e4*/ 	.word	index@(_ZN7cutlass13device_kernelIN5flash19enable_sm80_to_sm89INS1_16FlashAttnBwdSm80INS1_25CollectiveMainloopBwdSm80ILi2ELi1EN4cute5tupleIJNS5_1CILi64EEENS7_ILi128EEENS7_ILi96EEEEEENS_6half_tEfNS_4arch4Sm80ELb0ELb0ELb1ELb0ELb0ELb0ELb0ELb0ELi2ELi2ELi4ELi2ELb1EEENS1_21CollectiveEpilogueBwdISB_SC_SE_Li256ELb0ELb0ELi2EEENS1_19SingleTileSchedulerILb0ELb0ELb0ELi128EEEEEEEEEvNT_6ParamsE)
        /*04e8*/ 	.word	0x00000000


	//----- nvinfo : EIATTR_MIN_STACK_SIZE
	.align		4
.L_220:
        /*04ec*/ 	.byte	0x04, 0x12
        /*04ee*/ 	.short	(.L_222 - .L_221)
	.align		4
.L_221:
        /*04f0*/ 	.word	index@(_ZN7cutlass13device_kernelIN5flash19enable_sm80_to_sm89INS1_16FlashAttnBwdSm80INS1_25CollectiveMainloopBwdSm80ILi2ELi1EN4cute5tupleIJNS5_1CILi64EEENS7_ILi128EEENS7_ILi96EEEEEENS_6half_tEfNS_4arch4Sm80ELb0ELb0ELb1ELb0ELb1ELb0ELb0ELb0ELi2ELi2ELi4ELi2ELb1EEENS1_21CollectiveEpilogueBwdISB_SC_SE_Li256ELb0ELb0ELi2EEENS1_19SingleTileSchedulerILb0ELb0ELb0ELi128EEEEEEEEEvNT_6ParamsE)
        /*04f4*/ 	.word	0x00000000


	//----- nvinfo : EIATTR_MIN_STACK_SIZE
	.align		4
.L_222:
        /*04f8*/ 	.byte	0x04, 0x12
        /*04fa*/ 	.short	(.L_224 - .L_223)
	.align		4
.L_223:
        /*04fc*/ 	.word	index@(_ZN7cutlass13device_kernelIN5flash19enable_sm80_to_sm89INS1_16FlashAttnBwdSm80INS1_25CollectiveMainloopBwdSm80ILi2ELi1EN4cute5tupleIJNS5_1CILi64EEENS7_ILi128EEENS7_ILi96EEEEEENS_6half_tEfNS_4arch4Sm80ELb0ELb0ELb1ELb0ELb0ELb0ELb0ELb0ELi2ELi2ELi4ELi2ELb1EEENS1_24CollectiveEpilogueBwdGQAISB_fSE_Li256ELb0ELb0EEENS1_19SingleTileSchedulerILb0ELb0ELb0ELi128EEEEEEEEEvNT_6ParamsE)
        /*0500*/ 	.word	0x00000000


	//----- nvinfo : EIATTR_MIN_STACK_SIZE
	.align		4
.L_224:
        /*0504*/ 	.byte	0x04, 0x12
        /*0506*/ 	.short	(.L_226 - .L_225)
	.align		4
.L_225:
        /*0508*/ 	.word	index@(_ZN7cutlass13device_kernelIN5flash19enable_sm80_to_sm89INS1_16FlashAttnBwdSm80INS1_25CollectiveMainloopBwdSm80ILi2ELi1EN4cute5tupleIJNS5_1CILi64EEENS7_ILi128EEENS7_ILi96EEEEEENS_6half_tEfNS_4arch4Sm80ELb0ELb0ELb1ELb0ELb1ELb0ELb0ELb0ELi2ELi2ELi4ELi2ELb1EEENS1_24CollectiveEpilogueBwdGQAISB_fSE_Li256ELb0ELb1EEENS1_19SingleTileSchedulerILb0ELb0ELb0ELi128EEEEEEEEEvNT_6ParamsE)
        /*050c*/ 	.word	0x00000000


	//----- nvinfo : EIATTR_MIN_STACK_SIZE
	.align		4
.L_226:
        /*0510*/ 	.byte	0x04, 0x12
        /*0512*/ 	.short	(.L_228 - .L_227)
	.align		4
.L_227:
        /*0514*/ 	.word	index@(_ZN7cutlass13device_kernelIN5flash19enable_sm80_to_sm89INS1_16FlashAttnBwdSm80INS1_25CollectiveMainloopBwdSm80ILi2ELi1EN4cute5tupleIJNS5_1CILi64EEENS7_ILi128EEENS7_ILi96EEEEEENS_6half_tEfNS_4arch4Sm80ELb0ELb0ELb1ELb1ELb0ELb0ELb0ELb0ELi2ELi2ELi4ELi2ELb1EEENS1_21CollectiveEpilogueBwdISB_SC_SE_Li256ELb1ELb0ELi2EEENS1_19SingleTileSchedulerILb1ELb0ELb0ELi128EEEEEEEEEvNT_6ParamsE)
        /*0518*/ 	.word	0x00000000


	//----- nvinfo : EIATTR_MIN_STACK_SIZE
	.align		4
.L_228:
        /*051c*/ 	.byte	0x04, 0x12
        /*051e*/ 	.short	(.L_230 - .L_229)
	.align		4
.L_229:
        /*0520*/ 	.word	index@(_ZN7cutlass13device_kernelIN5flash19enable_sm80_to_sm89INS1_16FlashAttnBwdSm80INS1_25CollectiveMainloopBwdSm80ILi2ELi1EN4cute5tupleIJNS5_1CILi64EEENS7_ILi128EEENS7_ILi96EEEEEENS_6half_tEfNS_4arch4Sm80ELb0ELb0ELb1ELb1ELb1ELb0ELb0ELb0ELi2ELi2ELi4ELi2ELb1EEENS1_21CollectiveEpilogueBwdISB_SC_SE_Li256ELb1ELb0ELi2EEENS1_19SingleTileSchedulerILb1ELb0ELb0ELi128EEEEEEEEEvNT_6ParamsE)
        /*0524*/ 	.word	0x00000000


	//----- nvinfo : EIATTR_MIN_STACK_SIZE
	.align		4
.L_230:
        /*0528*/ 	.byte	0x04, 0x12
        /*052a*/ 	.short	(.L_232 - .L_231)
	.align		4
.L_231:
        /*052c*/ 	.word	index@(_ZN7cutlass13device_kernelIN5flash19enable_sm80_to_sm89INS1_16FlashAttnBwdSm80INS1_25CollectiveMainloopBwdSm80ILi2ELi1EN4cute5tupleIJNS5_1CILi64EEENS7_ILi128EEENS7_ILi96EEEEEENS_6half_tEfNS_4arch4Sm80ELb0ELb0ELb1ELb1ELb0ELb0ELb0ELb0ELi2ELi2ELi4ELi2ELb1EEENS1_24CollectiveEpilogueBwdGQAISB_fSE_Li256ELb1ELb0EEENS1_19SingleTileSchedulerILb1ELb0ELb0ELi128EEEEEEEEEvNT_6ParamsE)
        /*0530*/ 	.word	0x00000000


	//----- nvinfo : EIATTR_MIN_STACK_SIZE
	.align		4
.L_232:
        /*0534*/ 	.byte	0x04, 0x12
        /*0536*/ 	.short	(.L_234 - .L_233)
	.align		4
.L_233:
        /*0538*/ 	.word	index@(_ZN7cutlass13device_kernelIN5flash19enable_sm80_to_sm89INS1_16FlashAttnBwdSm80INS1_25CollectiveMainloopBwdSm80ILi2ELi1EN4cute5tupleIJNS5_1CILi64EEENS7_ILi128EEENS7_ILi96EEEEEENS_6half_tEfNS_4arch4Sm80ELb0ELb0ELb1ELb1ELb1ELb0ELb0ELb0ELi2ELi2ELi4ELi2ELb1EEENS1_24CollectiveEpilogueBwdGQAISB_fSE_Li256ELb1ELb1EEENS1_19SingleTileSchedulerILb1ELb0ELb0ELi128EEEEEEEEEvNT_6ParamsE)
        /*053c*/ 	.word	0x00000000


	//----- nvinfo : EIATTR_MIN_STACK_SIZE
	.align		4
.L_234:
        /*0540*/ 	.byte	0x04, 0x12
        /*0542*/ 	.short	(.L_236 - .L_235)
	.align		4
.L_235:
        /*0544*/ 	.word	index@(_ZN7cutlass13device_kernelIN5flash19enable_sm80_to_sm89INS1_16FlashAttnBwdSm80INS1_25CollectiveMainloopBwdSm80ILi2ELi1EN4cute5tupleIJNS5_1CILi64EEENS7_ILi128EEENS7_ILi96EEEEEENS_6half_tEfNS_4arch4Sm80ELb0ELb1ELb1ELb0ELb0ELb0ELb0ELb0ELi2ELi2ELi4ELi2ELb1EEENS1_21CollectiveEpilogueBwdISB_SC_SE_Li256ELb0ELb0ELi2EEENS1_19SingleTileSchedulerILb0ELb0ELb0ELi128EEEEEEEEEvNT_6ParamsE)
        /*0548*/ 	.word	0x00000000


	//----- nvinfo : EIATTR_MIN_STACK_SIZE
	.align		4
.L_236:
        /*054c*/ 	.byte	0x04, 0x12
        /*054e*/ 	.short	(.L_238 - .L_237)
	.align		4
.L_237:
        /*0550*/ 	.word	index@(_ZN7cutlass13device_kernelIN5flash19enable_sm80_to_sm89INS1_16FlashAttnBwdSm80INS1_25CollectiveMainloopBwdSm80ILi2ELi1EN4cute5tupleIJNS5_1CILi64EEENS7_ILi128EEENS7_ILi96EEEEEENS_6half_tEfNS_4arch4Sm80ELb0ELb1ELb1ELb0ELb1ELb0ELb0ELb0ELi2ELi2ELi4ELi2ELb1EEENS1_21CollectiveEpilogueBwdISB_SC_SE_Li256ELb0ELb0ELi2EEENS1_19SingleTileSchedulerILb0ELb0ELb0ELi128EEEEEEEEEvNT_6ParamsE)
        /*0554*/ 	.word	0x00000000


	//----- nvinfo : EIATTR_MIN_STACK_SIZE
	.align		4
.L_238:
        /*0558*/ 	.byte	0x04, 0x12
        /*055a*/ 	.short	(.L_240 - .L_239)
	.align		4
.L_239:
        /*055c*/ 	.word	index@(_ZN7cutlass13device_kernelIN5flash19enable_sm80_to_sm89INS1_16FlashAttnBwdSm80INS1_25CollectiveMainloopBwdSm80ILi2ELi1EN4cute5tupleIJNS5_1CILi64EEENS7_ILi128EEENS7_ILi96EEEEEENS_6half_tEfNS_4arch4Sm80ELb0ELb1ELb1ELb0ELb0ELb0ELb0ELb0ELi2ELi2ELi4ELi2ELb1EEENS1_24CollectiveEpilogueBwdGQAISB_fSE_Li256ELb0ELb0EEENS1_19SingleTileSchedulerILb0ELb0ELb0ELi128EEEEEEEEEvNT_6ParamsE)
        /*0560*/ 	.word	0x00000000


	//----- nvinfo : EIATTR_MIN_STACK_SIZE
	.align		4
.L_240:
        /*0564*/ 	.byte	0x04, 0x12
        /*0566*/ 	.short	(.L_242 - .L_241)
	.align		4
.L_241:
        /*0568*/ 	.word	index@(_ZN7cutlass13device_kernelIN5flash19enable_sm80_to_sm89INS1_16FlashAttnBwdSm80INS1_25CollectiveMainloopBwdSm80ILi2ELi1EN4cute5tupleIJNS5_1CILi64EEENS7_ILi128EEENS7_ILi96EEEEEENS_6half_tEfNS_4arch4Sm80ELb0ELb1ELb1ELb0ELb1ELb0ELb0ELb0ELi2ELi2ELi4ELi2ELb1EEENS1_24CollectiveEpilogueBwdGQAISB_fSE_Li256ELb0ELb1EEENS1_19SingleTileSchedulerILb0ELb0ELb0ELi128EEEEEEEEEvNT_6ParamsE)
        /*056c*/ 	.word	0x00000000


	//----- nvinfo : EIATTR_MIN_STACK_SIZE
	.align		4
.L_242:
        /*0570*/ 	.byte	0x04, 0x12
        /*0572*/ 	.short	(.L_244 - .L_243)
	.align		4
.L_243:
        /*0574*/ 	.word	index@(_ZN7cutlass13device_kernelIN5flash19enable_sm80_to_sm89INS1_16FlashAttnBwdSm80INS1_25CollectiveMainloopBwdSm80ILi2ELi1EN4cute5tupleIJNS5_1CILi64EEENS7_ILi128EEENS7_ILi96EEEEEENS_6half_tEfNS_4arch4Sm80ELb0ELb1ELb1ELb1ELb0ELb0ELb0ELb0ELi2ELi2ELi4ELi2ELb1EEENS1_21CollectiveEpilogueBwdISB_SC_SE_Li256ELb1ELb0ELi2EEENS1_19SingleTileSchedulerILb1ELb0ELb0ELi128EEEEEEEEEvNT_6ParamsE)
        /*0578*/ 	.word	0x00000000


	//----- nvinfo : EIATTR_MIN_STACK_SIZE
	.align		4
.L_244:
        /*057c*/ 	.byte	0x04, 0x12
        /*057e*/ 	.short	(.L_246 - .L_245)
	.align		4
.L_245:
        /*0580*/ 	.word	index@(_ZN7cutlass13device_kernelIN5flash19enable_sm80_to_sm89INS1_16FlashAttnBwdSm80INS1_25CollectiveMainloopBwdSm80ILi2ELi1EN4cute5tupleIJNS5_1CILi64EEENS7_ILi128EEENS7_ILi96EEEEEENS_6half_tEfNS_4arch4Sm80ELb0ELb1ELb1ELb1ELb1ELb0ELb0ELb0ELi2ELi2ELi4ELi2ELb1EEENS1_21CollectiveEpilogueBwdISB_SC_SE_Li256ELb1ELb0ELi2EEENS1_19SingleTileSchedulerILb1ELb0ELb0ELi128EEEEEEEEEvNT_6ParamsE)
        /*0584*/ 	.word	0x00000000


	//----- nvinfo : EIATTR_MIN_STACK_SIZE
	.align		4
.L_246:
        /*0588*/ 	.byte	0x04, 0x12
        /*058a*/ 	.short	(.L_248 - .L_247)
	.align		4
.L_247:
        /*058c*/ 	.word	index@(_ZN7cutlass13device_kernelIN5flash19enable_sm80_to_sm89INS1_16FlashAttnBwdSm80INS1_25CollectiveMainloopBwdSm80ILi2ELi1EN4cute5tupleIJNS5_1CILi64EEENS7_ILi128EEENS7_ILi96EEEEEENS_6half_tEfNS_4arch4Sm80ELb0ELb1ELb1ELb1ELb0ELb0ELb0ELb0ELi2ELi2ELi4ELi2ELb1EEENS1_24CollectiveEpilogueBwdGQAISB_fSE_Li256ELb1ELb0EEENS1_19SingleTileSchedulerILb1ELb0ELb0ELi128EEEEEEEEEvNT_6ParamsE)
        /*0590*/ 	.word	0x00000000


	//----- nvinfo : EIATTR_MIN_STACK_SIZE
	.align		4
.L_248:
        /*0594*/ 	.byte	0x04, 0x12
        /*0596*/ 	.short	(.L_250 - .L_249)
	.align		4
.L_249:
        /*0598*/ 	.word	index@(_ZN7cutlass13device_kernelIN5flash19enable_sm80_to_sm89INS1_16FlashAttnBwdSm80INS1_25CollectiveMainloopBwdSm80ILi2ELi1EN4cute5tupleIJNS5_1CILi64EEENS7_ILi128EEENS7_ILi96EEEEEENS_6half_tEfNS_4arch4Sm80ELb0ELb1ELb1ELb1ELb1ELb0ELb0ELb0ELi2ELi2ELi4ELi2ELb1EEENS1_24CollectiveEpilogueBwdGQAISB_fSE_Li256ELb1ELb1EEENS1_19SingleTileSchedulerILb1ELb0ELb0ELi128EEEEEEEEEvNT_6ParamsE)
        /*059c*/ 	.word	0x00000000


	//----- nvinfo : EIATTR_MIN_STACK_SIZE
	.align		4
.L_250:
        /*05a0*/ 	.byte	0x04, 0x12
        /*05a2*/ 	.short	(.L_252 - .L_251)
	.align		4
.L_251:
        /*05a4*/ 	.word	index@(_ZN7cutlass13device_kernelIN5flash19enable_sm80_to_sm89INS1_16FlashAttnBwdSm80INS1_25CollectiveMainloopBwdSm80ILi2ELi1EN4cute5tupleIJNS5_1CILi64EEENS7_ILi128EEENS7_ILi96EEEEEENS_6half_tEfNS_4arch4Sm80ELb1ELb0ELb1ELb0ELb0ELb0ELb0ELb0ELi2ELi2ELi4ELi2ELb1EEENS1_21CollectiveEpilogueBwdISB_SC_SE_Li256ELb0ELb0ELi2EEENS1_25SingleTileBwdLPTSchedulerILb0ELi128ELb0EEEEEEEEEvNT_6ParamsE)
        /*05a8*/ 	.word	0x00000000


	//----- nvinfo : EIATTR_MIN_STACK_SIZE
	.align		4
.L_252:
        /*05ac*/ 	.byte	0x04, 0x12
        /*05ae*/ 	.short	(.L_254 - .L_253)
	.align		4
.L_253:
        /*05b0*/ 	.word	index@(_ZN7cutlass13device_kernelIN5flash19enable_sm80_to_sm89INS1_16FlashAttnBwdSm80INS1_25CollectiveMainloopBwdSm80ILi2ELi1EN4cute5tupleIJNS5_1CILi64EEENS7_ILi128EEENS7_ILi96EEEEEENS_6half_tEfNS_4arch4Sm80ELb1ELb0ELb1ELb0ELb1ELb0ELb0ELb0ELi2ELi2ELi4ELi2ELb1EEENS1_21CollectiveEpilogueBwdISB_SC_SE_Li256ELb0ELb0ELi2EEENS1_25SingleTileBwdLPTSchedulerILb0ELi128ELb1EEEEEEEEEvNT_6ParamsE)
        /*05b4*/ 	.word	0x00000000


	//----- nvinfo : EIATTR_MIN_STACK_SIZE
	.align		4
.L_254:
        /*05b8*/ 	.byte	0x04, 0x12
        /*05ba*/ 	.short	(.L_256 - .L_255)
	.align		4
.L_255:
        /*05bc*/ 	.word	index@(_ZN7cutlass13device_kernelIN5flash19enable_sm80_to_sm89INS1_16FlashAttnBwdSm80INS1_25CollectiveMainloopBwdSm80ILi2ELi1EN4cute5tupleIJNS5_1CILi64EEENS7_ILi128EEENS7_ILi96EEEEEENS_6half_tEfNS_4arch4Sm80ELb1ELb0ELb1ELb0ELb0ELb0ELb0ELb0ELi2ELi2ELi4ELi2ELb1EEENS1_24CollectiveEpilogueBwdGQAISB_fSE_Li256ELb0ELb0EEENS1_25SingleTileBwdLPTSchedulerILb0ELi128ELb0EEEEEEEEEvNT_6ParamsE)
        /*05c0*/ 	.word	0x00000000


	//----- nvinfo : EIATTR_MIN_STACK_SIZE
	.align		4
.L_256:
        /*05c4*/ 	.byte	0x04, 0x12
        /*05c6*/ 	.short	(.L_258 - .L_257)
	.align		4
.L_257:
        /*05c8*/ 	.word	index@(_ZN7cutlass13device_kernelIN5flash19enable_sm80_to_sm89INS1_16FlashAttnBwdSm80INS1_25CollectiveMainloopBwdSm80ILi2ELi1EN4cute5tupleIJNS5_1CILi64EEENS7_ILi128EEENS7_ILi96EEEEEENS_6half_tEfNS_4arch4Sm80ELb1ELb0ELb1ELb0ELb1ELb0ELb0ELb0ELi2ELi2ELi4ELi2ELb1EEENS1_24CollectiveEpilogueBwdGQAISB_fSE_Li256ELb0ELb1EEENS1_25SingleTileBwdLPTSchedulerILb0ELi128ELb1EEEEEEEEEvNT_6ParamsE)
        /*05cc*/ 	.word	0x00000000


	//----- nvinfo : EIATTR_MIN_STACK_SIZE
	.align		4
.L_258:
        /*05d0*/ 	.byte	0x04, 0x12
        /*05d2*/ 	.short	(.L_260 - .L_259)
	.align		4
.L_259:
        /*05d4*/ 	.word	index@(_ZN7cutlass13device_kernelIN5flash19enable_sm80_to_sm89INS1_16FlashAttnBwdSm80INS1_25CollectiveMainloopBwdSm80ILi2ELi1EN4cute5tupleIJNS5_1CILi64EEENS7_ILi128EEENS7_ILi96EEEEEENS_6half_tEfNS_4arch4Sm80ELb1ELb0ELb1ELb1ELb0ELb0ELb0ELb0ELi2ELi2ELi4ELi2ELb1EEENS1_21CollectiveEpilogueBwdISB_SC_SE_Li256ELb1ELb0ELi2EEENS1_25SingleTileBwdLPTSchedulerILb1ELi128ELb0EEEEEEEEEvNT_6ParamsE)
        /*05d8*/ 	.word	0x00000000


	//----- nvinfo : EIATTR_MIN_STACK_SIZE
	.align		4
.L_260:
        /*05dc*/ 	.byte	0x04, 0x12
        /*05de*/ 	.short	(.L_262 - .L_261)
	.align		4
.L_261:
        /*05e0*/ 	.word	index@(_ZN7cutlass13device_kernelIN5flash19enable_sm80_to_sm89INS1_16FlashAttnBwdSm80INS1_25CollectiveMainloopBwdSm80ILi2ELi1EN4cute5tupleIJNS5_1CILi64EEENS7_ILi128EEENS7_ILi96EEEEEENS_6half_tEfNS_4arch4Sm80ELb1ELb0ELb1ELb1ELb1ELb0ELb0ELb0ELi2ELi2ELi4ELi2ELb1EEENS1_21CollectiveEpilogueBwdISB_SC_SE_Li256ELb1ELb0ELi2EEENS1_25SingleTileBwdLPTSchedulerILb1ELi128ELb1EEEEEEEEEvNT_6ParamsE)
        /*05e4*/ 	.word	0x00000000


	//----- nvinfo : EIATTR_MIN_STACK_SIZE
	.align		4
.L_262:
        /*05e8*/ 	.byte	0x04, 0x12
        /*05ea*/ 	.short	(.L_264 - .L_263)
	.align		4
.L_263:
        /*05ec*/ 	.word	index@(_ZN7cutlass13device_kernelIN5flash19enable_sm80_to_sm89INS1_16FlashAttnBwdSm80INS1_25CollectiveMainloopBwdSm80ILi2ELi1EN4cute5tupleIJNS5_1CILi64EEENS7_ILi128EEENS7_ILi96EEEEEENS_6half_tEfNS_4arch4Sm80ELb1ELb0ELb1ELb1ELb0ELb0ELb0ELb0ELi2ELi2ELi4ELi2ELb1EEENS1_24CollectiveEpilogueBwdGQAISB_fSE_Li256ELb1ELb0EEENS1_25SingleTileBwdLPTSchedulerILb1ELi128ELb0EEEEEEEEEvNT_6ParamsE)
        /*05f0*/ 	.word	0x00000000


	//----- nvinfo : EIATTR_MIN_STACK_SIZE
	.align		4
.L_264:
        /*05f4*/ 	.byte	0x04, 0x12
        /*05f6*/ 	.short	(.L_266 - .L_265)
	.align		4
.L_265:
        /*05f8*/ 	.word	index@(_ZN7cutlass13device_kernelIN5flash19enable_sm80_to_sm89INS1_16FlashAttnBwdSm80INS1_25CollectiveMainloopBwdSm80ILi2ELi1EN4cute5tupleIJNS5_1CILi64EEENS7_ILi128EEENS7_ILi96EEEEEENS_6half_tEfNS_4arch4Sm80ELb1ELb0ELb1ELb1ELb1ELb0ELb0ELb0ELi2ELi2ELi4ELi2ELb1EEENS1_24CollectiveEpilogueBwdGQAISB_fSE_Li256ELb1ELb1EEENS1_25SingleTileBwdLPTSchedulerILb1ELi128ELb1EEEEEEEEEvNT_6ParamsE)
        /*05fc*/ 	.word	0x00000000


	//----- nvinfo : EIATTR_MIN_STACK_SIZE
	.align		4
.L_266:
        /*0600*/ 	.byte	0x04, 0x12
        /*0602*/ 	.short	(.L_268 - .L_267)
	.align		4
.L_267:
        /*0604*/ 	.word	index@(_ZN7cutlass13device_kernelIN5flash19enable_sm80_to_sm89INS1_16FlashAttnBwdSm80INS1_25CollectiveMainloopBwdSm80ILi2ELi2EN4cute5tupleIJNS5_1CILi64EEENS7_ILi128EEENS7_ILi96EEEEEENS_6half_tEfNS_4arch4Sm80ELb0ELb0ELb1ELb0ELb0ELb0ELb0ELb0ELi2ELi2ELi4ELi2ELb0EEENS1_21CollectiveEpilogueBwdISB_SC_SE_Li256ELb0ELb0ELi2EEENS1_19SingleTileSchedulerILb0ELb0ELb0ELi128EEEEEEEEEvNT_6ParamsE)
        /*0608*/ 	.word	0x00000000


	//----- nvinfo : EIATTR_MIN_STACK_SIZE
	.align		4
.L_268:
        /*060c*/ 	.byte	0x04, 0x12
        /*060e*/ 	.short	(.L_270 - .L_269)
	.align		4
.L_269:
        /*0610*/ 	.word	index@(_ZN7cutlass13device_kernelIN5flash19enable_sm80_to_sm89INS1_16FlashAttnBwdSm80INS1_25CollectiveMainloopBwdSm80ILi2ELi2EN4cute5tupleIJNS5_1CILi64EEENS7_ILi128EEENS7_ILi96EEEEEENS_6half_tEfNS_4arch4Sm80ELb0ELb0ELb1ELb0ELb1ELb0ELb0ELb0ELi2ELi2ELi4ELi2ELb0EEENS1_21CollectiveEpilogueBwdISB_SC_SE_Li256ELb0ELb0ELi2EEENS1_19SingleTileSchedulerILb0ELb0ELb0ELi128EEEEEEEEEvNT_6ParamsE)
        /*0614*/ 	.word	0x00000000


	//----- nvinfo : EIATTR_MIN_STACK_SIZE
	.align		4
.L_270:
        /*0618*/ 	.byte	0x04, 0x12
        /*061a*/ 	.short	(.L_272 - .L_271)
	.align		4
.L_271:
        /*061c*/ 	.word	index@(_ZN7cutlass13device_kernelIN5flash19enable_sm80_to_sm89INS1_16FlashAttnBwdSm80INS1_25CollectiveMainloopBwdSm80ILi2ELi2EN4cute5tupleIJNS5_1CILi64EEENS7_ILi128EEENS7_ILi96EEEEEENS_6half_tEfNS_4arch4Sm80ELb0ELb0ELb1ELb0ELb0ELb0ELb0ELb0ELi2ELi2ELi4ELi2ELb0EEENS1_24CollectiveEpilogueBwdGQAISB_fSE_Li256ELb0ELb0EEENS1_19SingleTileSchedulerILb0ELb0ELb0ELi128EEEEEEEEEvNT_6ParamsE)
        /*0620*/ 	.word	0x00000000


	//----- nvinfo : EIATTR_MIN_STACK_SIZE
	.align		4
.L_272:
        /*0624*/ 	.byte	0x04, 0x12
        /*0626*/ 	.short	(.L_274 - .L_273)
	.align		4
.L_273:
        /*0628*/ 	.word	index@(_ZN7cutlass13device_kernelIN5flash19enable_sm80_to_sm89INS1_16FlashAttnBwdSm80INS1_25CollectiveMainloopBwdSm80ILi2ELi2EN4cute5tupleIJNS5_1CILi64EEENS7_ILi128EEENS7_ILi96EEEEEENS_6half_tEfNS_4arch4Sm80ELb0ELb0ELb1ELb0ELb1ELb0ELb0ELb0ELi2ELi2ELi4ELi2ELb0EEENS1_24CollectiveEpilogueBwdGQAISB_fSE_Li256ELb0ELb1EEENS1_19SingleTileSchedulerILb0ELb0ELb0ELi128EEEEEEEEEvNT_6ParamsE)
        /*062c*/ 	.word	0x00000000


	//----- nvinfo : EIATTR_MIN_STACK_SIZE
	.align		4
.L_274:
        /*0630*/ 	.byte	0x04, 0x12
        /*0632*/ 	.short	(.L_276 - .L_275)
	.align		4
.L_275:
        /*0634*/ 	.word	index@(_ZN7cutlass13device_kernelIN5flash19enable_sm80_to_sm89INS1_16FlashAttnBwdSm80INS1_25CollectiveMainloopBwdSm80ILi2ELi2EN4cute5tupleIJNS5_1CILi64EEENS7_ILi128EEENS7_ILi96EEEEEENS_6half_tEfNS_4arch4Sm80ELb0ELb0ELb1ELb1ELb0ELb0ELb0ELb0ELi2ELi2ELi4ELi2ELb0EEENS1_21CollectiveEpilogueBwdISB_SC_SE_Li256ELb1ELb0ELi2EEENS1_19SingleTileSchedulerILb1ELb0ELb0ELi128EEEEEEEEEvNT_6ParamsE)
        /*0638*/ 	.word	0x00000000


	//----- nvinfo : EIATTR_MIN_STACK_SIZE
	.align		4
.L_276:
        /*063c*/ 	.byte	0x04, 0x12
        /*063e*/ 	.short	(.L_278 - .L_277)
	.align		4
.L_277:
        /*0640*/ 	.word	index@(_ZN7cutlass13device_kernelIN5flash19enable_sm80_to_sm89INS1_16FlashAttnBwdSm80INS1_25CollectiveMainloopBwdSm80ILi2ELi2EN4cute5tupleIJNS5_1CILi64EEENS7_ILi128EEENS7_ILi96EEEEEENS_6half_tEfNS_4arch4Sm80ELb0ELb0ELb1ELb1ELb1ELb0ELb0ELb0ELi2ELi2ELi4ELi2ELb0EEENS1_21CollectiveEpilogueBwdISB_SC_SE_Li256ELb1ELb0ELi2EEENS1_19SingleTileSchedulerILb1ELb0ELb0ELi128EEEEEEEEEvNT_6ParamsE)
        /*0644*/ 	.word	0x00000000


	//----- nvinfo : EIATTR_MIN_STACK_SIZE
	.align		4
.L_278:
        /*0648*/ 	.byte	0x04, 0x12
        /*064a*/ 	.short	(.L_280 - .L_279)
	.align		4
.L_279:
        /*064c*/ 	.word	index@(_ZN7cutlass13device_kernelIN5flash19enable_sm80_to_sm89INS1_16FlashAttnBwdSm80INS1_25CollectiveMainloopBwdSm80ILi2ELi2EN4cute5tupleIJNS5_1CILi64EEENS7_ILi128EEENS7_ILi96EEEEEENS_6half_tEfNS_4arch4Sm80ELb0ELb0ELb1ELb1ELb0ELb0ELb0ELb0ELi2ELi2ELi4ELi2ELb0EEENS1_24CollectiveEpilogueBwdGQAISB_fSE_Li256ELb1ELb0EEENS1_19SingleTileSchedulerILb1ELb0ELb0ELi128EEEEEEEEEvNT_6ParamsE)
        /*0650*/ 	.word	0x00000000


	//----- nvinfo : EIATTR_MIN_STACK_SIZE
	.align		4
.L_280:
        /*0654*/ 	.byte	0x04, 0x12
        /*0656*/ 	.short	(.L_282 - .L_281)
	.align		4
.L_281:
        /*0658*/ 	.word	index@(_ZN7cutlass13device_kernelIN5flash19enable_sm80_to_sm89INS1_16FlashAttnBwdSm80INS1_25CollectiveMainloopBwdSm80ILi2ELi2EN4cute5tupleIJNS5_1CILi64EEENS7_ILi128EEENS7_ILi96EEEEEENS_6half_tEfNS_4arch4Sm80ELb0ELb0ELb1ELb1ELb1ELb0ELb0ELb0ELi2ELi2ELi4ELi2ELb0EEENS1_24CollectiveEpilogueBwdGQAISB_fSE_Li256ELb1ELb1EEENS1_19SingleTileSchedulerILb1ELb0ELb0ELi128EEEEEEEEEvNT_6ParamsE)
        /*065c*/ 	.word	0x00000000


	//----- nvinfo : EIATTR_MIN_STACK_SIZE
	.align		4
.L_282:
        /*0660*/ 	.byte	0x04, 0x12
        /*0662*/ 	.short	(.L_284 - .L_283)
	.align		4
.L_283:
        /*0664*/ 	.word	index@(_ZN7cutlass13device_kernelIN5flash19enable_sm80_to_sm89INS1_16FlashAttnBwdSm80INS1_25CollectiveMainloopBwdSm80ILi2ELi2EN4cute5tupleIJNS5_1CILi64EEENS7_ILi128EEENS7_ILi96EEEEEENS_6half_tEfNS_4arch4Sm80ELb0ELb1ELb1ELb0ELb0ELb0ELb0ELb0ELi2ELi2ELi4ELi2ELb0EEENS1_21CollectiveEpilogueBwdISB_SC_SE_Li256ELb0ELb0ELi2EEENS1_19SingleTileSchedulerILb0ELb0ELb0ELi128EEEEEEEEEvNT_6ParamsE)
        /*0668*/ 	.word	0x00000000


	//----- nvinfo : EIATTR_MIN_STACK_SIZE
	.align		4
.L_284:
        /*066c*/ 	.byte	0x04, 0x12
        /*066e*/ 	.short	(.L_286 - .L_285)
	.align		4
.L_285:
        /*0670*/ 	.word	index@(_ZN7cutlass13device_kernelIN5flash19enable_sm80_to_sm89INS1_16FlashAttnBwdSm80INS1_25CollectiveMainloopBwdSm80ILi2ELi2EN4cute5tupleIJNS5_1CILi64EEENS7_ILi128EEENS7_ILi96EEEEEENS_6half_tEfNS_4arch4Sm80ELb0ELb1ELb1ELb0ELb1ELb0ELb0ELb0ELi2ELi2ELi4ELi2ELb0EEENS1_21CollectiveEpilogueBwdISB_SC_SE_Li256ELb0ELb0ELi2EEENS1_19SingleTileSchedulerILb0ELb0ELb0ELi128EEEEEEEEEvNT_6ParamsE)
        /*0674*/ 	.word	0x00000000


	//----- nvinfo : EIATTR_MIN_STACK_SIZE
	.align		4
.L_286:
        /*0678*/ 	.byte	0x04, 0x12
        /*067a*/ 	.short	(.L_288 - .L_287)
	.align		4
.L_287:
        /*067c*/ 	.word	index@(_ZN7cutlass13device_kernelIN5flash19enable_sm80_to_sm89INS1_16FlashAttnBwdSm80INS1_25CollectiveMainloopBwdSm80ILi2ELi2EN4cute5tupleIJNS5_1CILi64EEENS7_ILi128EEENS7_ILi96EEEEEENS_6half_tEfNS_4arch4Sm80ELb0ELb1ELb1ELb0ELb0ELb0ELb0ELb0ELi2ELi2ELi4ELi2ELb0EEENS1_24CollectiveEpilogueBwdGQAISB_fSE_Li256ELb0ELb0EEENS1_19SingleTileSchedulerILb0ELb0ELb0ELi128EEEEEEEEEvNT_6ParamsE)
        /*0680*/ 	.word	0x00000000


	//----- nvinfo : EIATTR_MIN_STACK_SIZE
	.align		4
.L_288:
        /*0684*/ 	.byte	0x04, 0x12
        /*0686*/ 	.short	(.L_290 - .L_289)
	.align		4
.L_289:
        /*0688*/ 	.word	index@(_ZN7cutlass13device_kernelIN5flash19enable_sm80_to_sm89INS1_16FlashAttnBwdSm80INS1_25CollectiveMainloopBwdSm80ILi2ELi2EN4cute5tupleIJNS5_1CILi64EEENS7_ILi128EEENS7_ILi96EEEEEENS_6half_tEfNS_4arch4Sm80ELb0ELb1ELb1ELb0ELb1ELb0ELb0ELb0ELi2ELi2ELi4ELi2ELb0EEENS1_24CollectiveEpilogueBwdGQAISB_fSE_Li256ELb0ELb1EEENS1_19SingleTileSchedulerILb0ELb0ELb0ELi128EEEEEEEEEvNT_6ParamsE)
        /*068c*/ 	.word	0x00000000


	//----- nvinfo : EIATTR_MIN_STACK_SIZE
	.align		4
.L_290:
        /*0690*/ 	.byte	0x04, 0x12
        /*0692*/ 	.short	(.L_292 - .L_291)
	.align		4
.L_291:
        /*0694*/ 	.word	index@(_ZN7cutlass13device_kernelIN5flash19enable_sm80_to_sm89INS1_16FlashAttnBwdSm80INS1_25CollectiveMainloopBwdSm80ILi2ELi2EN4cute5tupleIJNS5_1CILi64EEENS7_ILi128EEENS7_ILi96EEEEEENS_6half_tEfNS_4arch4Sm80ELb0ELb1ELb1ELb1ELb0ELb0ELb0ELb0ELi2ELi2ELi4ELi2ELb0EEENS1_21CollectiveEpilogueBwdISB_SC_SE_Li256ELb1ELb0ELi2EEENS1_19SingleTileSchedulerILb1ELb0ELb0ELi128EEEEEEEEEvNT_6ParamsE)
        /*0698*/ 	.word	0x00000000


	//----- nvinfo : EIATTR_MIN_STACK_SIZE
	.align		4
.L_292:
        /*069c*/ 	.byte	0x04, 0x12
        /*069e*/ 	.short	(.L_294 - .L_293)
	.align		4
.L_293:
        /*06a0*/ 	.word	index@(_ZN7cutlass13device_kernelIN5flash19enable_sm80_to_sm89INS1_16FlashAttnBwdSm80INS1_25CollectiveMainloopBwdSm80ILi2ELi2EN4cute5tupleIJNS5_1CILi64EEENS7_ILi128EEENS7_ILi96EEEEEENS_6half_tEfNS_4arch4Sm80ELb0ELb1ELb1ELb1ELb1ELb0ELb0ELb0ELi2ELi2ELi4ELi2ELb0EEENS1_21CollectiveEpilogueBwdISB_SC_SE_Li256ELb1ELb0ELi2EEENS1_19SingleTileSchedulerILb1ELb0ELb0ELi128EEEEEEEEEvNT_6ParamsE)
        /*06a4*/ 	.word	0x00000000


	//----- nvinfo : EIATTR_MIN_STACK_SIZE
	.align		4
.L_294:
        /*06a8*/ 	.byte	0x04, 0x12
        /*06aa*/ 	.short	(.L_296 - .L_295)
	.align		4
.L_295:
        /*06ac*/ 	.word	index@(_ZN7cutlass13device_kernelIN5flash19enable_sm80_to_sm89INS1_16FlashAttnBwdSm80INS1_25CollectiveMainloopBwdSm80ILi2ELi2EN4cute5tupleIJNS5_1CILi64EEENS7_ILi128EEENS7_ILi96EEEEEENS_6half_tEfNS_4arch4Sm80ELb0ELb1ELb1ELb1ELb0ELb0ELb0ELb0ELi2ELi2ELi4ELi2ELb0EEENS1_24CollectiveEpilogueBwdGQAISB_fSE_Li256ELb1ELb0EEENS1_19SingleTileSchedulerILb1ELb0ELb0ELi128EEEEEEEEEvNT_6ParamsE)
        /*06b0*/ 	.word	0x00000000


	//----- nvinfo : EIATTR_MIN_STACK_SIZE
	.align		4
.L_296:
        /*06b4*/ 	.byte	0x04, 0x12
        /*06b6*/ 	.short	(.L_298 - .L_297)
	.align		4
.L_297:
        /*06b8*/ 	.word	index@(_ZN7cutlass13device_kernelIN5flash19enable_sm80_to_sm89INS1_16FlashAttnBwdSm80INS1_25CollectiveMainloopBwdSm80ILi2ELi2EN4cute5tupleIJNS5_1CILi64EEENS7_ILi128EEENS7_ILi96EEEEEENS_6half_tEfNS_4arch4Sm80ELb0ELb1ELb1ELb1ELb1ELb0ELb0ELb0ELi2ELi2ELi4ELi2ELb0EEENS1_24CollectiveEpilogueBwdGQAISB_fSE_Li256ELb1ELb1EEENS1_19SingleTileSchedulerILb1ELb0ELb0ELi128EEEEEEEEEvNT_6ParamsE)
        /*06bc*/ 	.word	0x00000000


	//----- nvinfo : EIATTR_MIN_STACK_SIZE
	.align		4
.L_298:
        /*06c0*/ 	.byte	0x04, 0x12
        /*06c2*/ 	.short	(.L_300 - .L_299)
	.align		4
.L_299:
        /*06c4*/ 	.word	index@(_ZN7cutlass13device_kernelIN5flash19enable_sm80_to_sm89INS1_16FlashAttnBwdSm80INS1_25CollectiveMainloopBwdSm80ILi2ELi2EN4cute5tupleIJNS5_1CILi64EEENS7_ILi128EEENS7_ILi96EEEEEENS_6half_tEfNS_4arch4Sm80ELb1ELb0ELb1ELb0ELb0ELb0ELb0ELb0ELi2ELi2ELi4ELi2ELb0EEENS1_21CollectiveEpilogueBwdISB_SC_SE_Li256ELb0ELb0ELi2EEENS1_25SingleTileBwdLPTSchedulerILb0ELi128ELb0EEEEEEEEEvNT_6ParamsE)
        /*06c8*/ 	.word	0x00000000


	//----- nvinfo : EIATTR_MIN_STACK_SIZE
	.align		4
.L_300:
        /*06cc*/ 	.byte	0x04, 0x12
        /*06ce*/ 	.short	(.L_302 - .L_301)
	.align		4
.L_301:
        /*06d0*/ 	.word	index@(_ZN7cutlass13device_kernelIN5flash19enable_sm80_to_sm89INS1_16FlashAttnBwdSm80INS1_25CollectiveMainloopBwdSm80ILi2ELi2EN4cute5tupleIJNS5_1CILi64EEENS7_ILi128EEENS7_ILi96EEEEEENS_6half_tEfNS_4arch4Sm80ELb1ELb0ELb1ELb0ELb1ELb0ELb0ELb0ELi2ELi2ELi4ELi2ELb0EEENS1_21CollectiveEpilogueBwdISB_SC_SE_Li256ELb0ELb0ELi2EEENS1_25SingleTileBwdLPTSchedulerILb0ELi128ELb1EEEEEEEEEvNT_6ParamsE)
        /*06d4*/ 	.word	0x00000000


	//----- nvinfo : EIATTR_MIN_STACK_SIZE
	.align		4
.L_302:
        /*06d8*/ 	.byte	0x04, 0x12
        /*06da*/ 	.short	(.L_304 - .L_303)
	.align		4
.L_303:
        /*06dc*/ 	.word	index@(_ZN7cutlass13device_kernelIN5flash19enable_sm80_to_sm89INS1_16FlashAttnBwdSm80INS1_25CollectiveMainloopBwdSm80ILi2ELi2EN4cute5tupleIJNS5_1CILi64EEENS7_ILi128EEENS7_ILi96EEEEEENS_6half_tEfNS_4arch4Sm80ELb1ELb0ELb1ELb0ELb0ELb0ELb0ELb0ELi2ELi2ELi4ELi2ELb0EEENS1_24CollectiveEpilogueBwdGQAISB_fSE_Li256ELb0ELb0EEENS1_25SingleTileBwdLPTSchedulerILb0ELi128ELb0EEEEEEEEEvNT_6ParamsE)
        /*06e0*/ 	.word	0x00000000


	//----- nvinfo : EIATTR_MIN_STACK_SIZE
	.align		4
.L_304:
        /*06e4*/ 	.byte	0x04, 0x12
        /*06e6*/ 	.short	(.L_306 - .L_305)
	.align		4
.L_305:
        /*06e8*/ 	.word	index@(_ZN7cutlass13device_kernelIN5flash19enable_sm80_to_sm89INS1_16FlashAttnBwdSm80INS1_25CollectiveMainloopBwdSm80ILi2ELi2EN4cute5tupleIJNS5_1CILi64EEENS7_ILi128EEENS7_ILi96EEEEEENS_6half_tEfNS_4arch4Sm80ELb1ELb0ELb1ELb0ELb1ELb0ELb0ELb0ELi2ELi2ELi4ELi2ELb0EEENS1_24CollectiveEpilogueBwdGQAISB_fSE_Li256ELb0ELb1EEENS1_25SingleTileBwdLPTSchedulerILb0ELi128ELb1EEEEEEEEEvNT_6ParamsE)
        /*06ec*/ 	.word	0x00000000


	//----- nvinfo : EIATTR_MIN_STACK_SIZE
	.align		4
.L_306:
        /*06f0*/ 	.byte	0x04, 0x12
        /*06f2*/ 	.short	(.L_308 - .L_307)
	.align		4
.L_307:
        /*06f4*/ 	.word	index@(_ZN7cutlass13device_kernelIN5flash22FlashAttnBwdPreprocessIN4cute5tupleIJNS3_1CILi64EEENS5_ILi96EEEEEENS_6half_tEfNS_4arch4Sm80ELb1ELb0EEEEEvNT_6ParamsE)
        /*06f8*/ 	.word	0x00000000


	//----- nvinfo : EIATTR_MIN_STACK_SIZE
	.align		4
.L_308:
        /*06fc*/ 	.byte	0x04, 0x12
        /*06fe*/ 	.short	(.L_310 - .L_309)
	.align		4
.L_309:
        /*0700*/ 	.word	index@(_ZN7cutlass13device_kernelIN5flash19enable_sm80_to_sm89INS1_16FlashAttnBwdSm80INS1_25CollectiveMainloopBwdSm80ILi2ELi2EN4cute5tupleIJNS5_1CILi64EEENS7_ILi128EEENS7_ILi96EEEEEENS_6half_tEfNS_4arch4Sm80ELb1ELb0ELb1ELb1ELb0ELb0ELb0ELb0ELi2ELi2ELi4ELi2ELb0EEENS1_21CollectiveEpilogueBwdISB_SC_SE_Li256ELb1ELb0ELi2EEENS1_25SingleTileBwdLPTSchedulerILb1ELi128ELb0EEEEEEEEEvNT_6ParamsE)
        /*0704*/ 	.word	0x00000000


	//----- nvinfo : EIATTR_MIN_STACK_SIZE
	.align		4
.L_310:
        /*0708*/ 	.byte	0x04, 0x12
        /*070a*/ 	.short	(.L_312 - .L_311)
	.align		4
.L_311:
        /*070c*/ 	.word	index@(_ZN7cutlass13device_kernelIN5flash19enable_sm80_to_sm89INS1_16FlashAttnBwdSm80INS1_25CollectiveMainloopBwdSm80ILi2ELi2EN4cute5tupleIJNS5_1CILi64EEENS7_ILi128EEENS7_ILi96EEEEEENS_6half_tEfNS_4arch4Sm80ELb1ELb0ELb1ELb1ELb1ELb0ELb0ELb0ELi2ELi2ELi4ELi2ELb0EEENS1_21CollectiveEpilogueBwdISB_SC_SE_Li256ELb1ELb0ELi2EEENS1_25SingleTileBwdLPTSchedulerILb1ELi128ELb1EEEEEEEEEvNT_6ParamsE)
        /*0710*/ 	.word	0x00000000


	//----- nvinfo : EIATTR_MIN_STACK_SIZE
	.align		4
.L_312:
        /*0714*/ 	.byte	0x04, 0x12
        /*0716*/ 	.short	(.L_314 - .L_313)
	.align		4
.L_313:
        /*0718*/ 	.word	index@(_ZN7cutlass13device_kernelIN5flash19enable_sm80_to_sm89INS1_16FlashAttnBwdSm80INS1_25CollectiveMainloopBwdSm80ILi2ELi2EN4cute5tupleIJNS5_1CILi64EEENS7_ILi128EEENS7_ILi96EEEEEENS_6half_tEfNS_4arch4Sm80ELb1ELb0ELb1ELb1ELb0ELb0ELb0ELb0ELi2ELi2ELi4ELi2ELb0EEENS1_24CollectiveEpilogueBwdGQAISB_fSE_Li256ELb1ELb0EEENS1_25SingleTileBwdLPTSchedulerILb1ELi128ELb0EEEEEEEEEvNT_6ParamsE)
        /*071c*/ 	.word	0x00000000


	//----- nvinfo : EIATTR_MIN_STACK_SIZE
	.align		4
.L_314:
        /*0720*/ 	.byte	0x04, 0x12
        /*0722*/ 	.short	(.L_316 - .L_315)
	.align		4
.L_315:
        /*0724*/ 	.word	index@(_ZN7cutlass13device_kernelIN5flash32FlashAttnBwdPostprocessConvertdQIN4cute5tupleIJNS3_1CILi128EEENS5_ILi96EEEEEENS_6half_tEfNS_4arch4Sm80ELi256ENS3_8TiledMMAINS3_8MMA_AtomIJNS3_28SM80_16x8x16_F32F16F16F32_TNEEEENS3_6LayoutINS4_IJNS5_ILi4EEENS5_ILi2EEENS5_ILi1EEEEEENS4_IJSJ_SH_NS5_ILi0EEEEEEEENS4_IJNS5_ILi64EEENS5_ILi32EEENS5_ILi16EEEEEEEELb0EEEEEvNT_6ParamsE)
        /*0728*/ 	.word	0x00000000


	//----- nvinfo : EIATTR_MIN_STACK_SIZE
	.align		4
.L_316:
        /*072c*/ 	.byte	0x04, 0x12
        /*072e*/ 	.short	(.L_318 - .L_317)
	.align		4
.L_317:
        /*0730*/ 	.word	index@(_ZN7cutlass13device_kernelIN5flash32FlashAttnBwdPostprocessConvertdQIN4cute5tupleIJNS3_1CILi64EEENS5_ILi96EEEEEENS_6half_tEfNS_4arch4Sm80ELi256ENS3_8TiledMMAINS3_8MMA_AtomIJNS3_28SM80_16x8x16_F32F16F16F32_TNEEEENS3_6LayoutINS4_IJNS5_ILi2EEENS5_ILi4EEENS5_ILi1EEEEEENS4_IJSJ_SH_NS5_ILi0EEEEEEEENS4_IJNS5_ILi32EEESO_NS5_ILi16EEEEEEEELb0EEEEEvNT_6ParamsE)
        /*0734*/ 	.word	0x00000000


	//----- nvinfo : EIATTR_MIN_STACK_SIZE
	.align		4
.L_318:
        /*0738*/ 	.byte	0x04, 0x12
        /*073a*/ 	.short	(.L_320 - .L_319)
	.align		4
.L_319:
        /*073c*/ 	.word	index@(_ZN7cutlass13device_kernelIN5flash19enable_sm80_to_sm89INS1_16FlashAttnBwdSm80INS1_25CollectiveMainloopBwdSm80ILi2ELi2EN4cute5tupleIJNS5_1CILi64EEENS7_ILi128EEENS7_ILi96EEEEEENS_6half_tEfNS_4arch4Sm80ELb1ELb0ELb1ELb1ELb1ELb0ELb0ELb0ELi2ELi2ELi4ELi2ELb0EEENS1_24CollectiveEpilogueBwdGQAISB_fSE_Li256ELb1ELb1EEENS1_25SingleTileBwdLPTSchedulerILb1ELi128ELb1EEEEEEEEEvNT_6ParamsE)
        /*0740*/ 	.word	0x00000000


	//----- nvinfo : EIATTR_MIN_STACK_SIZE
	.align		4
.L_320:
        /*0744*/ 	.byte	0x04, 0x12
        /*0746*/ 	.short	(.L_322 - .L_321)
	.align		4
.L_321:
        /*0748*/ 	.word	index@(_ZN7cutlass13device_kernelIN5flash22FlashAttnBwdPreprocessIN4cute5tupleIJNS3_1CILi64EEENS5_ILi96EEEEEENS_6half_tEfNS_4arch4Sm80ELb1ELb1EEEEEvNT_6ParamsE)
        /*074c*/ 	.word	0x00000000
.L_322:


//--------------------- .nv.compat                --------------------------
	.section	.nv.compat,"",@"SHT_CUDA_COMPAT_INFO"
	.align	4
        /*0000*/ 	.byte	0x02, 0x09, 0x01, 0x00, 0x02, 0x02, 0x01, 0x00, 0x02, 0x05, 0x05, 0x00, 0x03, 0x07, 0x01, 0x01
        /*0010*/ 	.byte	0x02, 0x03, 0x00, 0x00, 0x02, 0x06, 0x01, 0x00, 0x04, 0x0b, 0x08, 0x00, 0x00, 0x00, 0x00, 0x00
        /*0020*/ 	.byte	0x00, 0x00, 0x00, 0x00


//--------------------- .nv.info._ZN7cutlass13device_kernelIN5flash19enable_sm80_to_sm89INS1_16FlashAttnBwdSm80INS1_25CollectiveMainloopBwdSm80ILi2ELi1EN4cute5tupleIJNS5_1CILi64EEENS7_ILi128EEENS7_ILi96EEEEEENS_6half_tEfNS_4arch4Sm80ELb0ELb0ELb1ELb0ELb0ELb0ELb0ELb0ELi2ELi2ELi4ELi2ELb1EEENS1_21CollectiveEpilogueBwdISB_SC_SE_Li256ELb0ELb0ELi2EEENS1_19SingleTileSchedulerILb0ELb0ELb0ELi128EEEEEEEEEvNT_6ParamsE --------------------------
	.section	.nv.info._ZN7cutlass13device_kernelIN5flash19enable_sm80_to_sm89INS1_16FlashAttnBwdSm80INS1_25CollectiveMainloopBwdSm80ILi2ELi1EN4cute5tupleIJNS5_1CILi64EEENS7_ILi128EEENS7_ILi96EEEEEENS_6half_tEfNS_4arch4Sm80ELb0ELb0ELb1ELb0ELb0ELb0ELb0ELb0ELi2ELi2ELi4ELi2ELb1EEENS1_21CollectiveEpilogueBwdISB_SC_SE_Li256ELb0ELb0ELi2EEENS1_19SingleTileSchedulerILb0ELb0ELb0ELi128EEEEEEEEEvNT_6ParamsE,"",@"SHT_CUDA_INFO"
	.sectionflags	@""
	.align	4


	//----- nvinfo : EIATTR_CUDA_API_VERSION
	.align		4
        /*0000*/ 	.byte	0x04, 0x37
        /*0002*/ 	.short	(.L_324 - .L_323)
.L_323:
        /*0004*/ 	.word	0x00000082


	//----- nvinfo : EIATTR_KPARAM_INFO
	.align		4
.L_324:
        /*0008*/ 	.byte	0x04, 0x17
        /*000a*/ 	.short	(.L_326 - .L_325)
.L_325:
        /*000c*/ 	.word	0x00000000
        /*0010*/ 	.short	0x0000
        /*0012*/ 	.short	0x0000
        /*0014*/ 	.byte	0x00, 0xf0, 0xc1, 0x09


	//----- nvinfo : EIATTR_SPARSE_MMA_MASK
	.align		4
.L_326:
        /*0018*/ 	.byte	0x03, 0x50
        /*001a*/ 	.short	0x0000


	//----- nvinfo : EIATTR_MAXREG_COUNT
	.align		4
        /*001c*/ 	.byte	0x03, 0x1b
        /*001e*/ 	.short	0x00ff


	//----- nvinfo : EIATTR_MERCURY_ISA_VERSION
	.align		4
        /*0020*/ 	.byte	0x03, 0x5f
        /*0022*/ 	.short	0x0101


	//----- nvinfo : EIATTR_EXIT_INSTR_OFFSETS
	.align		4
        /*0024*/ 	.byte	0x04, 0x1c
        /*0026*/ 	.short	(.L_328 - .L_327)


	//   ....[0]....
.L_327:
        /*0028*/ 	.word	0x00000010


	//----- nvinfo : EIATTR_MAX_THREADS
	.align		4
.L_328:
        /*002c*/ 	.byte	0x04, 0x05
        /*002e*/ 	.short	(.L_330 - .L_329)
.L_329:
        /*0030*/ 	.word	0x00000100
        /*0034*/ 	.word	0x00000001
        /*0038*/ 	.word	0x00000001


	//----- nvinfo : EIATTR_CBANK_PARAM_SIZE
	.align		4
.L_330:
        /*003c*/ 	.byte	0x03, 0x19
        /*003e*/ 	.short	0x0270


	//----- nvinfo : EIATTR_PARAM_CBANK
	.align		4
        /*0040*/ 	.byte	0x04, 0x0a
        /*0042*/ 	.short	(.L_332 - .L_331)
	.align		4
.L_331:
        /*0044*/ 	.word	index@(.nv.constant0._ZN7cutlass13device_kernelIN5flash19enable_sm80_to_sm89INS1_16FlashAttnBwdSm80INS1_25CollectiveMainloopBwdSm80ILi2ELi1EN4cute5tupleIJNS5_1CILi64EEENS7_ILi128EEENS7_ILi96EEEEEENS_6half_tEfNS_4arch4Sm80ELb0ELb0ELb1ELb0ELb0ELb0ELb0ELb0ELi2ELi2ELi4ELi2ELb1EEENS1_21CollectiveEpilogueBwdISB_SC_SE_Li256ELb0ELb0ELi2EEENS1_19SingleTileSchedulerILb0ELb0ELb0ELi128EEEEEEEEEvNT_6ParamsE)
        /*0048*/ 	.short	0x0210
        /*004a*/ 	.short	0x0270


	//----- nvinfo : EIATTR_SW_WAR
	.align		4
.L_332:
        /*004c*/ 	.byte	0x04, 0x36
        /*004e*/ 	.short	(.L_334 - .L_333)
.L_333:
        /*0050*/ 	.word	0x00000008
.L_334:


//--------------------- .nv.info._ZN7cutlass13device_kernelIN5flash19enable_sm80_to_sm89INS1_16FlashAttnBwdSm80INS1_25CollectiveMainloopBwdSm80ILi2ELi1EN4cute5tupleIJNS5_1CILi64EEENS7_ILi128EEENS7_ILi96EEEEEENS_6half_tEfNS_4arch4Sm80ELb0ELb0ELb1ELb0ELb1ELb0ELb0ELb0ELi2ELi2ELi4ELi2ELb1EEENS1_21CollectiveEpilogueBwdISB_SC_SE_Li256ELb0ELb0ELi2EEENS1_19SingleTileSchedulerILb0ELb0ELb0ELi128EEEEEEEEEvNT_6ParamsE --------------------------
	.section	.nv.info._ZN7cutlass13device_kernelIN5flash19enable_sm80_to_sm89INS1_16FlashAttnBwdSm80INS1_25CollectiveMainloopBwdSm80ILi2ELi1EN4cute5tupleIJNS5_1CILi64EEENS7_ILi128EEENS7_ILi96EEEEEENS_6half_tEfNS_4arch4Sm80ELb0ELb0ELb1ELb0ELb1ELb0ELb0ELb0ELi2ELi2ELi4ELi2ELb1EEENS1_21CollectiveEpilogueBwdISB_SC_SE_Li256ELb0ELb0ELi2EEENS1_19SingleTileSchedulerILb0ELb0ELb0ELi128EEEEEEEEEvNT_6ParamsE,"",@"SHT_CUDA_INFO"
	.sectionflags	@""
	.align	4


	//----- nvinfo : EIATTR_CUDA_API_VERSION
	.align		4
        /*0000*/ 	.byte	0x04, 0x37
        /*0002*/ 	.short	(.L_336 - .L_335)
.L_335:
        /*0004*/ 	.word	0x00000082


	//----- nvinfo : EIATTR_KPARAM_INFO
	.align		4
.L_336:
        /*0008*/ 	.byte	0x04, 0x17
        /*000a*/ 	.short	(.L_338 - .L_337)
.L_337:
        /*000c*/ 	.word	0x00000000
        /*0010*/ 	.short	0x0000
        /*0012*/ 	.short	0x0000
        /*0014*/ 	.byte	0x00, 0xf0, 0xc1, 0x09


	//----- nvinfo : EIATTR_SPARSE_MMA_MASK
	.align		4
.L_338:
        /*0018*/ 	.byte	0x03, 0x50
        /*001a*/ 	.short	0x0000


	//----- nvinfo : EIATTR_MAXREG_COUNT
	.align		4
        /*001c*/ 	.byte	0x03, 0x1b
        /*001e*/ 	.short	0x00ff


	//----- nvinfo : EIATTR_MERCURY_ISA_VERSION
	.align		4
        /*0020*/ 	.byte	0x03, 0x5f
        /*0022*/ 	.short	0x0101


	//----- nvinfo : EIATTR_EXIT_INSTR_OFFSETS
	.align		4
        /*0024*/ 	.byte	0x04, 0x1c
        /*0026*/ 	.short	(.L_340 - .L_339)


	//   ....[0]....
.L_339:
        /*0028*/ 	.word	0x00000010


	//----- nvinfo : EIATTR_MAX_THREADS
	.align		4
.L_340:
        /*002c*/ 	.byte	0x04, 0x05
        /*002e*/ 	.short	(.L_342 - .L_341)
.L_341:
        /*0030*/ 	.word	0x00000100
        /*0034*/ 	.word	0x00000001
        /*0038*/ 	.word	0x00000001


	//----- nvinfo : EIATTR_CBANK_PARAM_SIZE
	.align		4
.L_342:
        /*003c*/ 	.byte	0x03, 0x19
        /*003e*/ 	.short	0x0270


	//----- nvinfo : EIATTR_PARAM_CBANK
	.align		4
        /*0040*/ 	.byte	0x04, 0x0a
        /*0042*/ 	.short	(.L_344 - .L_343)
	.align		4
.L_343:
        /*0044*/ 	.word	index@(.nv.constant0._ZN7cutlass13device_kernelIN5flash19enable_sm80_to_sm89INS1_16FlashAttnBwdSm80INS1_25CollectiveMainloopBwdSm80ILi2ELi1EN4cute5tupleIJNS5_1CILi64EEENS7_ILi128EEENS7_ILi96EEEEEENS_6half_tEfNS_4arch4Sm80ELb0ELb0ELb1ELb0ELb1ELb0ELb0ELb0ELi2ELi2ELi4ELi2ELb1EEENS1_21CollectiveEpilogueBwdISB_SC_SE_Li256ELb0ELb0ELi2EEENS1_19SingleTileSchedulerILb0ELb0ELb0ELi128EEEEEEEEEvNT_6ParamsE)
        /*0048*/ 	.short	0x0210
        /*004a*/ 	.short	0x0270


	//----- nvinfo : EIATTR_SW_WAR
	.align		4
.L_344:
        /*004c*/ 	.byte	0x04, 0x36
        /*004e*/ 	.short	(.L_346 - .L_345)
.L_345:
        /*0050*/ 	.word	0x00000008
.L_346:


//--------------------- .nv.info._ZN7cutlass13device_kernelIN5flash19enable_sm80_to_sm89INS1_16FlashAttnBwdSm80INS1_25CollectiveMainloopBwdSm80ILi2ELi1EN4cute5tupleIJNS5_1CILi64EEENS7_ILi128EEENS7_ILi96EEEEEENS_6half_tEfNS_4arch4Sm80ELb0ELb0ELb1ELb0ELb0ELb0ELb0ELb0ELi2ELi2ELi4ELi2ELb1EEENS1_24CollectiveEpilogueBwdGQAISB_fSE_Li256ELb0ELb0EEENS1_19SingleTileSchedulerILb0ELb0ELb0ELi128EEEEEEEEEvNT_6ParamsE --------------------------
	.section	.nv.info._ZN7cutlass13device_kernelIN5flash19enable_sm80_to_sm89INS1_16FlashAttnBwdSm80INS1_25CollectiveMainloopBwdSm80ILi2ELi1EN4cute5tupleIJNS5_1CILi64EEENS7_ILi128EEENS7_ILi96EEEEEENS_6half_tEfNS_4arch4Sm80ELb0ELb0ELb1ELb0ELb0ELb0ELb0ELb0ELi2ELi2ELi4ELi2ELb1EEENS1_24CollectiveEpilogueBwdGQAISB_fSE_Li256ELb0ELb0EEENS1_19SingleTileSchedulerILb0ELb0ELb0ELi128EEEEEEEEEvNT_6ParamsE,"",@"SHT_CUDA_INFO"
	.sectionflags	@""
	.align	4


	//----- nvinfo : EIATTR_CUDA_API_VERSION
	.align		4
        /*0000*/ 	.byte	0x04, 0x37
        /*0002*/ 	.short	(.L_348 - .L_347)
.L_347:
        /*0004*/ 	.word	0x00000082


	//----- nvinfo : EIATTR_KPARAM_INFO
	.align		4
.L_348:
        /*0008*/ 	.byte	0x04, 0x17
        /*000a*/ 	.short	(.L_350 - .L_349)
.L_349:
        /*000c*/ 	.word	0x00000000
        /*0010*/ 	.short	0x0000
        /*0012*/ 	.short	0x0000
        /*0014*/ 	.byte	0x00, 0xf0, 0xe1, 0x09


	//----- nvinfo : EIATTR_SPARSE_MMA_MASK
	.align		4
.L_350:
        /*0018*/ 	.byte	0x03, 0x50
        /*001a*/ 	.short	0x0000


	//----- nvinfo : EIATTR_MAXREG_COUNT
	.align		4
        /*001c*/ 	.byte	0x03, 0x1b
        /*001e*/ 	.short	0x00ff


	//----- nvinfo : EIATTR_MERCURY_ISA_VERSION
	.align		4
        /*0020*/ 	.byte	0x03, 0x5f
        /*0022*/ 	.short	0x0101


	//----- nvinfo : EIATTR_EXIT_INSTR_OFFSETS
	.align		4
        /*0024*/ 	.byte	0x04, 0x1c
        /*0026*/ 	.short	(.L_352 - .L_351)


	//   ....[0]....
.L_351:
        /*0028*/ 	.word	0x00000010


	//----- nvinfo : EIATTR_MAX_THREADS
	.align		4
.L_352:
        /*002c*/ 	.byte	0x04, 0x05
        /*002e*/ 	.short	(.L_354 - .L_353)
.L_353:
        /*0030*/ 	.word	0x00000100
        /*0034*/ 	.word	0x00000001
        /*0038*/ 	.word	0x00000001


	//----- nvinfo : EIATTR_CBANK_PARAM_SIZE
	.align		4
.L_354:
        /*003c*/ 	.byte	0x03, 0x19
        /*003e*/ 	.short	0x0278


	//----- nvinfo : EIATTR_PARAM_CBANK
	.align		4
        /*0040*/ 	.byte	0x04, 0x0a
        /*0042*/ 	.short	(.L_356 - .L_355)
	.align		4
.L_355:
        /*0044*/ 	.word	index@(.nv.constant0._ZN7cutlass13device_kernelIN5flash19enable_sm80_to_sm89INS1_16FlashAttnBwdSm80INS1_25CollectiveMainloopBwdSm80ILi2ELi1EN4cute5tupleIJNS5_1CILi64EEENS7_ILi128EEENS7_ILi96EEEEEENS_6half_tEfNS_4arch4Sm80ELb0ELb0ELb1ELb0ELb0ELb0ELb0ELb0ELi2ELi2ELi4ELi2ELb1EEENS1_24CollectiveEpilogueBwdGQAISB_fSE_Li256ELb0ELb0EEENS1_19SingleTileSchedulerILb0ELb0ELb0ELi128EEEEEEEEEvNT_6ParamsE)
        /*0048*/ 	.short	0x0210
        /*004a*/ 	.short	0x0278


	//----- nvinfo : EIATTR_SW_WAR
	.align		4
.L_356:
        /*004c*/ 	.byte	0x04, 0x36
        /*004e*/ 	.short	(.L_358 - .L_357)
.L_357:
        /*0050*/ 	.word	0x00000008
.L_358:


//--------------------- .nv.info._ZN7cutlass13device_kernelIN5flash19enable_sm80_to_sm89INS1_16FlashAttnBwdSm80INS1_25CollectiveMainloopBwdSm80ILi2ELi1EN4cute5tupleIJNS5_1CILi64EEENS7_ILi128EEENS7_ILi96EEEEEENS_6half_tEfNS_4arch4Sm80ELb0ELb0ELb1ELb0ELb1ELb0ELb0ELb0ELi2ELi2ELi4ELi2ELb1EEENS1_24CollectiveEpilogueBwdGQAISB_fSE_Li256ELb0ELb1EEENS1_19SingleTileSchedulerILb0ELb0ELb0ELi128EEEEEEEEEvNT_6ParamsE --------------------------
	.section	.nv.info._ZN7cutlass13device_kernelIN5flash19enable_sm80_to_sm89INS1_16FlashAttnBwdSm80INS1_25CollectiveMainloopBwdSm80ILi2ELi1EN4cute5tupleIJNS5_1CILi64EEENS7_ILi128EEENS7_ILi96EEEEEENS_6half_tEfNS_4arch4Sm80ELb0ELb0ELb1ELb0ELb1ELb0ELb0ELb0ELi2ELi2ELi4ELi2ELb1EEENS1_24CollectiveEpilogueBwdGQAISB_fSE_Li256ELb0ELb1EEENS1_19SingleTileSchedulerILb0ELb0ELb0ELi128EEEEEEEEEvNT_6ParamsE,"",@"SHT_CUDA_INFO"
	.sectionflags	@""
	.align	4


	//----- nvinfo : EIATTR_CUDA_API_VERSION
	.align		4
        /*0000*/ 	.byte	0x04, 0x37
        /*0002*/ 	.short	(.L_360 - .L_359)
.L_359:
        /*0004*/ 	.word	0x00000082


	//----- nvinfo : EIATTR_KPARAM_INFO
	.align		4
.L_360:
        /*0008*/ 	.byte	0x04, 0x17
        /*000a*/ 	.short	(.L_362 - .L_361)
.L_361:
        /*000c*/ 	.word	0x00000000
        /*0010*/ 	.short	0x0000
        /*0012*/ 	.short	0x0000
        /*0014*/ 	.byte	0x00, 0xf0, 0xe1, 0x09


	//----- nvinfo : EIATTR_SPARSE_MMA_MASK
	.align		4
.L_362:
        /*0018*/ 	.byte	0x03, 0x50
        /*001a*/ 	.short	0x0000


	//----- nvinfo : EIATTR_MAXREG_COUNT
	.align		4
        /*001c*/ 	.byte	0x03, 0x1b
        /*001e*/ 	.short	0x00ff


	//----- nvinfo : EIATTR_MERCURY_ISA_VERSION
	.align		4
        /*0020*/ 	.byte	0x03, 0x5f
        /*0022*/ 	.short	0x0101


	//----- nvinfo : EIATTR_EXIT_INSTR_OFFSETS
	.align		4
        /*0024*/ 	.byte	0x04, 0x1c
        /*0026*/ 	.short	(.L_364 - .L_363)


	//   ....[0]....
.L_363:
        /*0028*/ 	.word	0x00000010


	//----- nvinfo : EIATTR_MAX_THREADS
	.align		4
.L_364:
        /*002c*/ 	.byte	0x04, 0x05
        /*002e*/ 	.short	(.L_366 - .L_365)
.L_365:
        /*0030*/ 	.word	0x00000100
        /*0034*/ 	.word	0x00000001
        /*0038*/ 	.word	0x00000001


	//----- nvinfo : EIATTR_CBANK_PARAM_SIZE
	.align		4
.L_366:
        /*003c*/ 	.byte	0x03, 0x19
        /*003e*/ 	.short	0x0278


	//----- nvinfo : EIATTR_PARAM_CBANK
	.align		4
        /*0040*/ 	.byte	0x04, 0x0a
        /*0042*/ 	.short	(.L_368 - .L_367)
	.align		4
.L_367:
        /*0044*/ 	.word	index@(.nv.constant0._ZN7cutlass13device_kernelIN5flash19enable_sm80_to_sm89INS1_16FlashAttnBwdSm80INS1_25CollectiveMainloopBwdSm80ILi2ELi1EN4cute5tupleIJNS5_1CILi64EEENS7_ILi128EEENS7_ILi96EEEEEENS_6half_tEfNS_4arch4Sm80ELb0ELb0ELb1ELb0ELb1ELb0ELb0ELb0ELi2ELi2ELi4ELi2ELb1EEENS1_24CollectiveEpilogueBwdGQAISB_fSE_Li256ELb0ELb1EEENS1_19SingleTileSchedulerILb0ELb0ELb0ELi128EEEEEEEEEvNT_6ParamsE)
        /*0048*/ 	.short	0x0210
        /*004a*/ 	.short	0x0278


	//----- nvinfo : EIATTR_SW_WAR
	.align		4
.L_368:
        /*004c*/ 	.byte	0x04, 0x36
        /*004e*/ 	.short	(.L_370 - .L_369)
.L_369:
        /*0050*/ 	.word	0x00000008
.L_370:


//--------------------- .nv.info._ZN7cutlass13device_kernelIN5flash19enable_sm80_to_sm89INS1_16FlashAttnBwdSm80INS1_25CollectiveMainloopBwdSm80ILi2ELi1EN4cute5tupleIJNS5_1CILi64EEENS7_ILi128EEENS7_ILi96EEEEEENS_6half_tEfNS_4arch4Sm80ELb0ELb0ELb1ELb1ELb0ELb0ELb0ELb0ELi2ELi2ELi4ELi2ELb1EEENS1_21CollectiveEpilogueBwdISB_SC_SE_Li256ELb1ELb0ELi2EEENS1_19SingleTileSchedulerILb1ELb0ELb0ELi128EEEEEEEEEvNT_6ParamsE --------------------------
	.section	.nv.info._ZN7cutlass13device_kernelIN5flash19enable_sm80_to_sm89INS1_16FlashAttnBwdSm80INS1_25CollectiveMainloopBwdSm80ILi2ELi1EN4cute5tupleIJNS5_1CILi64EEENS7_ILi128EEENS7_ILi96EEEEEENS_6half_tEfNS_4arch4Sm80ELb0ELb0ELb1ELb1ELb0ELb0ELb0ELb0ELi2ELi2ELi4ELi2ELb1EEENS1_21CollectiveEpilogueBwdISB_SC_SE_Li256ELb1ELb0ELi2EEENS1_19SingleTileSchedulerILb1ELb0ELb0ELi128EEEEEEEEEvNT_6ParamsE,"",@"SHT_CUDA_INFO"
	.sectionflags	@""
	.align	4


	//----- nvinfo : EIATTR_CUDA_API_VERSION
	.align		4
        /*0000*/ 	.byte	0x04, 0x37
        /*0002*/ 	.short	(.L_372 - .L_371)
.L_371:
        /*0004*/ 	.word	0x00000082


	//----- nvinfo : EIATTR_KPARAM_INFO
	.align		4
.L_372:
        /*0008*/ 	.byte	0x04, 0x17
        /*000a*/ 	.short	(.L_374 - .L_373)
.L_373:
        /*000c*/ 	.word	0x00000000
        /*0010*/ 	.short	0x0000
        /*0012*/ 	.short	0x0000
        /*0014*/ 	.byte	0x00, 0xf0, 0xc1, 0x09


	//----- nvinfo : EIATTR_SPARSE_MMA_MASK
	.align		4
.L_374:
        /*0018*/ 	.byte	0x03, 0x50
        /*001a*/ 	.short	0x0000


	//----- nvinfo : EIATTR_MAXREG_COUNT
	.align		4
        /*001c*/ 	.byte	0x03, 0x1b
        /*001e*/ 	.short	0x00ff


	//----- nvinfo : EIATTR_MERCURY_ISA_VERSION
	.align		4
        /*0020*/ 	.byte	0x03, 0x5f
        /*0022*/ 	.short	0x0101


	//----- nvinfo : EIATTR_EXIT_INSTR_OFFSETS
	.align		4
        /*0024*/ 	.byte	0x04, 0x1c
        /*0026*/ 	.short	(.L_376 - .L_375)


	//   ....[0]....
.L_375:
        /*0028*/ 	.word	0x00000010


	//----- nvinfo : EIATTR_MAX_THREADS
	.align		4
.L_376:
        /*002c*/ 	.byte	0x04, 0x05
        /*002e*/ 	.short	(.L_378 - .L_377)
.L_377:
        /*0030*/ 	.word	0x00000100
        /*0034*/ 	.word	0x00000001
        /*0038*/ 	.word	0x00000001


	//----- nvinfo : EIATTR_CBANK_PARAM_SIZE
	.align		4
.L_378:
        /*003c*/ 	.byte	0x03, 0x19
        /*003e*/ 	.short	0x0270


	//----- nvinfo : EIATTR_PARAM_CBANK
	.align		4
        /*0040*/ 	.byte	0x04, 0x0a
        /*0042*/ 	.short	(.L_380 - .L_379)
	.align		4
.L_379:
        /*0044*/ 	.word	index@(.nv.constant0._ZN7cutlass13device_kernelIN5flash19enable_sm80_to_sm89INS1_16FlashAttnBwdSm80INS1_25CollectiveMainloopBwdSm80ILi2ELi1EN4cute5tupleIJNS5_1CILi64EEENS7_ILi128EEENS7_ILi96EEEEEENS_6half_tEfNS_4arch4Sm80ELb0ELb0ELb1ELb1ELb0ELb0ELb0ELb0ELi2ELi2ELi4ELi2ELb1EEENS1_21CollectiveEpilogueBwdISB_SC_SE_Li256ELb1ELb0ELi2EEENS1_19SingleTileSchedulerILb1ELb0ELb0ELi128EEEEEEEEEvNT_6ParamsE)
        /*0048*/ 	.short	0x0210
        /*004a*/ 	.short	0x0270


	//----- nvinfo : EIATTR_SW_WAR
	.align		4
.L_380:
        /*004c*/ 	.byte	0x04, 0x36
        /*004e*/ 	.short	(.L_382 - .L_381)
.L_381:
        /*0050*/ 	.word	0x00000008
.L_382:


//--------------------- .nv.info._ZN7cutlass13device_kernelIN5flash19enable_sm80_to_sm89INS1_16FlashAttnBwdSm80INS1_25CollectiveMainloopBwdSm80ILi2ELi1EN4cute5tupleIJNS5_1CILi64EEENS7_ILi128EEENS7_ILi96EEEEEENS_6half_tEfNS_4arch4Sm80ELb0ELb0ELb1ELb1ELb1ELb0ELb0ELb0ELi2ELi2ELi4ELi2ELb1EEENS1_21CollectiveEpilogueBwdISB_SC_SE_Li256ELb1ELb0ELi2EEENS1_19SingleTileSchedulerILb1ELb0ELb0ELi128EEEEEEEEEvNT_6ParamsE --------------------------
	.section	.nv.info._ZN7cutlass13device_kernelIN5flash19enable_sm80_to_sm89INS1_16FlashAttnBwdSm80INS1_25CollectiveMainloopBwdSm80ILi2ELi1EN4cute5tupleIJNS5_1CILi64EEENS7_ILi128EEENS7_ILi96EEEEEENS_6half_tEfNS_4arch4Sm80ELb0ELb0ELb1ELb1ELb1ELb0ELb0ELb0ELi2ELi2ELi4ELi2ELb1EEENS1_21CollectiveEpilogueBwdISB_SC_SE_Li256ELb1ELb0ELi2EEENS1_19SingleTileSchedulerILb1ELb0ELb0ELi128EEEEEEEEEvNT_6ParamsE,"",@"SHT_CUDA_INFO"
	.sectionflags	@""
	.align	4


	//----- nvinfo : EIATTR_CUDA_API_VERSION
	.align		4
        /*0000*/ 	.byte	0x04, 0x37
        /*0002*/ 	.short	(.L_384 - .L_383)
.L_383:
        /*0004*/ 	.word	0x00000082


	//----- nvinfo : EIATTR_KPARAM_INFO
	.align		4
.L_384:
        /*0008*/ 	.byte	0x04, 0x17
        /*000a*/ 	.short	(.L_386 - .L_385)
.L_385:
        /*000c*/ 	.word	0x00000000
        /*0010*/ 	.short	0x0000
        /*0012*/ 	.short	0x0000
        /*0014*/ 	.byte	0x00, 0xf0, 0xc1, 0x09


	//----- nvinfo : EIATTR_SPARSE_MMA_MASK
	.align		4
.L_386:
        /*0018*/ 	.byte	0x03, 0x50
        /*001a*/ 	.short	0x0000


	//----- nvinfo : EIATTR_MAXREG_COUNT
	.align		4
        /*001c*/ 	.byte	0x03, 0x1b
        /*001e*/ 	.short	0x00ff


	//----- nvinfo : EIATTR_MERCURY_ISA_VERSION
	.align		4
        /*0020*/ 	.byte	0x03, 0x5f
        /*0022*/ 	.short	0x0101


	//----- nvinfo : EIATTR_EXIT_INSTR_OFFSETS
	.align		4
        /*0024*/ 	.byte	0x04, 0x1c
        /*0026*/ 	.short	(.L_388 - .L_387)


	//   ....[0]....
.L_387:
        /*0028*/ 	.word	0x00000010


	//----- nvinfo : EIATTR_MAX_THREADS
	.align		4
.L_388:
        /*002c*/ 	.byte	0x04, 0x05
        /*002e*/ 	.short	(.L_390 - .L_389)
.L_389:
        /*0030*/ 	.word	0x00000100
        /*0034*/ 	.word	0x00000001
        /*0038*/ 	.word	0x00000001


	//----- nvinfo : EIATTR_CBANK_PARAM_SIZE
	.align		4
.L_390:
        /*003c*/ 	.byte	0x03, 0x19
        /*003e*/ 	.short	0x0270


	//----- nvinfo : EIATTR_PARAM_CBANK
	.align		4
        /*0040*/ 	.byte	0x04, 0x0a
        /*0042*/ 	.short	(.L_392 - .L_391)
	.align		4
.L_391:
        /*0044*/ 	.word	index@(.nv.constant0._ZN7cutlass13device_kernelIN5flash19enable_sm80_to_sm89INS1_16FlashAttnBwdSm80INS1_25CollectiveMainloopBwdSm80ILi2ELi1EN4cute5tupleIJNS5_1CILi64EEENS7_ILi128EEENS7_ILi96EEEEEENS_6half_tEfNS_4arch4Sm80ELb0ELb0ELb1ELb1ELb1ELb0ELb0ELb0ELi2ELi2ELi4ELi2ELb1EEENS1_21CollectiveEpilogueBwdISB_SC_SE_Li256ELb1ELb0ELi2EEENS1_19SingleTileSchedulerILb1ELb0ELb0ELi128EEEEEEEEEvNT_6ParamsE)
        /*0048*/ 	.short	0x0210
        /*004a*/ 	.short	0x0270


	//----- nvinfo : EIATTR_SW_WAR
	.align		4
.L_392:
        /*004c*/ 	.byte	0x04, 0x36
        /*004e*/ 	.short	(.L_394 - .L_393)
.L_393:
        /*0050*/ 	.word	0x00000008
.L_394:


//--------------------- .nv.info._ZN7cutlass13device_kernelIN5flash19enable_sm80_to_sm89INS1_16FlashAttnBwdSm80INS1_25CollectiveMainloopBwdSm80ILi2ELi1EN4cute5tupleIJNS5_1CILi64EEENS7_ILi128EEENS7_ILi96EEEEEENS_6half_tEfNS_4arch4Sm80ELb0ELb0ELb1ELb1ELb0ELb0ELb0ELb0ELi2ELi2ELi4ELi2ELb1EEENS1_24CollectiveEpilogueBwdGQAISB_fSE_Li256ELb1ELb0EEENS1_19SingleTileSchedulerILb1ELb0ELb0ELi128EEEEEEEEEvNT_6ParamsE --------------------------
	.section	.nv.info._ZN7cutlass13device_kernelIN5flash19enable_sm80_to_sm89INS1_16FlashAttnBwdSm80INS1_25CollectiveMainloopBwdSm80ILi2ELi1EN4cute5tupleIJNS5_1CILi64EEENS7_ILi128EEENS7_ILi96EEEEEENS_6half_tEfNS_4arch4Sm80ELb0ELb0ELb1ELb1ELb0ELb0ELb0ELb0ELi2ELi2ELi4ELi2ELb1EEENS1_24CollectiveEpilogueBwdGQAISB_fSE_Li256ELb1ELb0EEENS1_19SingleTileSchedulerILb1ELb0ELb0ELi128EEEEEEEEEvNT_6ParamsE,"",@"SHT_CUDA_INFO"
	.sectionflags	@""
	.align	4


	//----- nvinfo : EIATTR_CUDA_API_VERSION
	.align		4
        /*0000*/ 	.byte	0x04, 0x37
        /*0002*/ 	.short	(.L_396 - .L_395)
.L_395:
        /*0004*/ 	.word	0x00000082


	//----- nvinfo : EIATTR_KPARAM_INFO
	.align		4
.L_396:
        /*0008*/ 	.byte	0x04, 0x17
        /*000a*/ 	.short	(.L_398 - .L_397)
.L_397:
        /*000c*/ 	.word	0x00000000
        /*0010*/ 	.short	0x0000
        /*0012*/ 	.short	0x0000
        /*0014*/ 	.byte	0x00, 0xf0, 0xe1, 0x09


	//----- nvinfo : EIATTR_SPARSE_MMA_MASK
	.align		4
.L_398:
        /*0018*/ 	.byte	0x03, 0x50
        /*001a*/ 	.short	0x0000


	//----- nvinfo : EIATTR_MAXREG_COUNT
	.align		4
        /*001c*/ 	.byte	0x03, 0x1b
        /*001e*/ 	.short	0x00ff


	//----- nvinfo : EIATTR_MERCURY_ISA_VERSION
	.align		4
        /*0020*/ 	.byte	0x03, 0x5f
        /*0022*/ 	.short	0x0101


	//----- nvinfo : EIATTR_EXIT_INSTR_OFFSETS
	.align		4
        /*0024*/ 	.byte	0x04, 0x1c
        /*0026*/ 	.short	(.L_400 - .L_399)


	//   ....[0]....
.L_399:
        /*0028*/ 	.word	0x00000010


	//----- nvinfo : EIATTR_MAX_THREADS
	.align		4
.L_400:
        /*002c*/ 	.byte	0x04, 0x05
        /*002e*/ 	.short	(.L_402 - .L_401)
.L_401:
        /*0030*/ 	.word	0x00000100
        /*0034*/ 	.word	0x00000001
        /*0038*/ 	.word	0x00000001


	//----- nvinfo : EIATTR_CBANK_PARAM_SIZE
	.align		4
.L_402:
        /*003c*/ 	.byte	0x03, 0x19
        /*003e*/ 	.short	0x0278


	//----- nvinfo : EIATTR_PARAM_CBANK
	.align		4
        /*0040*/ 	.byte	0x04, 0x0a
        /*0042*/ 	.short	(.L_404 - .L_403)
	.align		4
.L_403:
        /*0044*/ 	.word	index@(.nv.constant0._ZN7cutlass13device_kernelIN5flash19enable_sm80_to_sm89INS1_16FlashAttnBwdSm80INS1_25CollectiveMainloopBwdSm80ILi2ELi1EN4cute5tupleIJNS5_1CILi64EEENS7_ILi128EEENS7_ILi96EEEEEENS_6half_tEfNS_4arch4Sm80ELb0ELb0ELb1ELb1ELb0ELb0ELb0ELb0ELi2ELi2ELi4ELi2ELb1EEENS1_24CollectiveEpilogueBwdGQAISB_fSE_Li256ELb1ELb0EEENS1_19SingleTileSchedulerILb1ELb0ELb0ELi128EEEEEEEEEvNT_6ParamsE)
        /*0048*/ 	.short	0x0210
        /*004a*/ 	.short	0x0278


	//----- nvinfo : EIATTR_SW_WAR
	.align		4
.L_404:
        /*004c*/ 	.byte	0x04, 0x36
        /*004e*/ 	.short	(.L_406 - .L_405)
.L_405:
        /*0050*/ 	.word	0x00000008
.L_406:


//--------------------- .nv.info._ZN7cutlass13device_kernelIN5flash19enable_sm80_to_sm89INS1_16FlashAttnBwdSm80INS1_25CollectiveMainloopBwdSm80ILi2ELi1EN4cute5tupleIJNS5_1CILi64EEENS7_ILi128EEENS7_ILi96EEEEEENS_6half_tEfNS_4arch4Sm80ELb0ELb0ELb1ELb1ELb1ELb0ELb0ELb0ELi2ELi2ELi4ELi2ELb1EEENS1_24CollectiveEpilogueBwdGQAISB_fSE_Li256ELb1ELb1EEENS1_19SingleTileSchedulerILb1ELb0ELb0ELi128EEEEEEEEEvNT_6ParamsE --------------------------
	.section	.nv.info._ZN7cutlass13device_kernelIN5flash19enable_sm80_to_sm89INS1_16FlashAttnBwdSm80INS1_25CollectiveMainloopBwdSm80ILi2ELi1EN4cute5tupleIJNS5_1CILi64EEENS7_ILi128EEENS7_ILi96EEEEEENS_6half_tEfNS_4arch4Sm80ELb0ELb0ELb1ELb1ELb1ELb0ELb0ELb0ELi2ELi2ELi4ELi2ELb1EEENS1_24CollectiveEpilogueBwdGQAISB_fSE_Li256ELb1ELb1EEENS1_19SingleTileSchedulerILb1ELb0ELb0ELi128EEEEEEEEEvNT_6ParamsE,"",@"SHT_CUDA_INFO"
	.sectionflags	@""
	.align	4


	//----- nvinfo : EIATTR_CUDA_API_VERSION
	.align		4
        /*0000*/ 	.byte	0x04, 0x37
        /*0002*/ 	.short	(.L_408 - .L_407)
.L_407:
        /*0004*/ 	.word	0x00000082


	//----- nvinfo : EIATTR_KPARAM_INFO
	.align		4
.L_408:
        /*0008*/ 	.byte	0x04, 0x17
        /*000a*/ 	.short	(.L_410 - .L_409)
.L_409:
        /*000c*/ 	.word	0x00000000
        /*0010*/ 	.short	0x0000
        /*0012*/ 	.short	0x0000
        /*0014*/ 	.byte	0x00, 0xf0, 0xe1, 0x09


	//----- nvinfo : EIATTR_SPARSE_MMA_MASK
	.align		4
.L_410:
        /*0018*/ 	.byte	0x03, 0x50
        /*001a*/ 	.short	0x0000


	//----- nvinfo : EIATTR_MAXREG_COUNT
	.align		4
        /*001c*/ 	.byte	0x03, 0x1b
        /*001e*/ 	.short	0x00ff


	//----- nvinfo : EIATTR_MERCURY_ISA_VERSION
	.align		4
        /*0020*/ 	.byte	0x03, 0x5f
        /*0022*/ 	.short	0x0101


	//----- nvinfo : EIATTR_EXIT_INSTR_OFFSETS
	.align		4
        /*0024*/ 	.byte	0x04, 0x1c
        /*0026*/ 	.short	(.L_412 - .L_411)


	//   ....[0]....
.L_411:
        /*0028*/ 	.word	0x00000010


	//----- nvinfo : EIATTR_MAX_THREADS
	.align		4
.L_412:
        /*002c*/ 	.byte	0x04, 0x05
        /*002e*/ 	.short	(.L_414 - .L_413)
.L_413:
        /*0030*/ 	.word	0x00000100
        /*0034*/ 	.word	0x00000001
        /*0038*/ 	.word	0x00000001


	//----- nvinfo : EIATTR_CBANK_PARAM_SIZE
	.align		4
.L_414:
        /*003c*/ 	.byte	0x03, 0x19
        /*003e*/ 	.short	0x0278


	//----- nvinfo : EIATTR_PARAM_CBANK
	.align		4
        /*0040*/ 	.byte	0x04, 0x0a
        /*0042*/ 	.short	(.L_416 - .L_415)
	.align		4
.L_415:
        /*0044*/ 	.word	index@(.nv.constant0._ZN7cutlass13device_kernelIN5flash19enable_sm80_to_sm89INS1_16FlashAttnBwdSm80INS1_25CollectiveMainloopBwdSm80ILi2ELi1EN4cute5tupleIJNS5_1CILi64EEENS7_ILi128EEENS7_ILi96EEEEEENS_6half_tEfNS_4arch4Sm80ELb0ELb0ELb1ELb1ELb1ELb0ELb0ELb0ELi2ELi2ELi4ELi2ELb1EEENS1_24CollectiveEpilogueBwdGQAISB_fSE_Li256ELb1ELb1EEENS1_19SingleTileSchedulerILb1ELb0ELb0ELi128EEEEEEEEEvNT_6ParamsE)
        /*0048*/ 	.short	0x0210
        /*004a*/ 	.short	0x0278


	//----- nvinfo : EIATTR_SW_WAR
	.align		4
.L_416:
        /*004c*/ 	.byte	0x04, 0x36
        /*004e*/ 	.short	(.L_418 - .L_417)
.L_417:
        /*0050*/ 	.word	0x00000008
.L_418:


//--------------------- .nv.info._ZN7cutlass13device_kernelIN5flash19enable_sm80_to_sm89INS1_16FlashAttnBwdSm80INS1_25CollectiveMainloopBwdSm80ILi2ELi1EN4cute5tupleIJNS5_1CILi64EEENS7_ILi128EEENS7_ILi96EEEEEENS_6half_tEfNS_4arch4Sm80ELb0ELb1ELb1ELb0ELb0ELb0ELb0ELb0ELi2ELi2ELi4ELi2ELb1EEENS1_21CollectiveEpilogueBwdISB_SC_SE_Li256ELb0ELb0ELi2EEENS1_19SingleTileSchedulerILb0ELb0ELb0ELi128EEEEEEEEEvNT_6ParamsE --------------------------
	.section	.nv.info._ZN7cutlass13device_kernelIN5flash19enable_sm80_to_sm89INS1_16FlashAttnBwdSm80INS1_25CollectiveMainloopBwdSm80ILi2ELi1EN4cute5tupleIJNS5_1CILi64EEENS7_ILi128EEENS7_ILi96EEEEEENS_6half_tEfNS_4arch4Sm80ELb0ELb1ELb1ELb0ELb0ELb0ELb0ELb0ELi2ELi2ELi4ELi2ELb1EEENS1_21CollectiveEpilogueBwdISB_SC_SE_Li256ELb0ELb0ELi2EEENS1_19SingleTileSchedulerILb0ELb0ELb0ELi128EEEEEEEEEvNT_6ParamsE,"",@"SHT_CUDA_INFO"
	.sectionflags	@""
	.align	4


	//----- nvinfo : EIATTR_CUDA_API_VERSION
	.align		4
        /*0000*/ 	.byte	0x04, 0x37
        /*0002*/ 	.short	(.L_420 - .L_419)
.L_419:
        /*0004*/ 	.word	0x00000082


	//----- nvinfo : EIATTR_KPARAM_INFO
	.align		4
.L_420:
        /*0008*/ 	.byte	0x04, 0x17
        /*000a*/ 	.short	(.L_422 - .L_421)
.L_421:
        /*000c*/ 	.word	0x00000000
        /*0010*/ 	.short	0x0000
        /*0012*/ 	.short	0x0000
        /*0014*/ 	.byte	0x00, 0xf0, 0xc1, 0x09


	//----- nvinfo : EIATTR_SPARSE_MMA_MASK
	.align		4
.L_422:
        /*0018*/ 	.byte	0x03, 0x50
        /*001a*/ 	.short	0x0000


	//----- nvinfo : EIATTR_MAXREG_COUNT
	.align		4
        /*001c*/ 	.byte	0x03, 0x1b
        /*001e*/ 	.short	0x00ff


	//----- nvinfo : EIATTR_MERCURY_ISA_VERSION
	.align		4
        /*0020*/ 	.byte	0x03, 0x5f
        /*0022*/ 	.short	0x0101


	//----- nvinfo : EIATTR_EXIT_INSTR_OFFSETS
	.align		4
        /*0024*/ 	.byte	0x04, 0x1c
        /*0026*/ 	.short	(.L_424 - .L_423)


	//   ....[0]....
.L_423:
        /*0028*/ 	.word	0x00000010


	//----- nvinfo : EIATTR_MAX_THREADS
	.align		4
.L_424:
        /*002c*/ 	.byte	0x04, 0x05
        /*002e*/ 	.short	(.L_426 - .L_425)
.L_425:
        /*0030*/ 	.word	0x00000100
        /*0034*/ 	.word	0x00000001
        /*0038*/ 	.word	0x00000001


	//----- nvinfo : EIATTR_CBANK_PARAM_SIZE
	.align		4
.L_426:
        /*003c*/ 	.byte	0x03, 0x19
        /*003e*/ 	.short	0x0270


	//----- nvinfo : EIATTR_PARAM_CBANK
	.align		4
        /*0040*/ 	.byte	0x04, 0x0a
        /*0042*/ 	.short	(.L_428 - .L_427)
	.align		4
.L_427:
        /*0044*/ 	.word	index@(.nv.constant0._ZN7cutlass13device_kernelIN5flash19enable_sm80_to_sm89INS1_16FlashAttnBwdSm80INS1_25CollectiveMainloopBwdSm80ILi2ELi1EN4cute5tupleIJNS5_1CILi64EEENS7_ILi128EEENS7_ILi96EEEEEENS_6half_tEfNS_4arch4Sm80ELb0ELb1ELb1ELb0ELb0ELb0ELb0ELb0ELi2ELi2ELi4ELi2ELb1EEENS1_21CollectiveEpilogueBwdISB_SC_SE_Li256ELb0ELb0ELi2EEENS1_19SingleTileSchedulerILb0ELb0ELb0ELi128EEEEEEEEEvNT_6ParamsE)
        /*0048*/ 	.short	0x0210
        /*004a*/ 	.short	0x0270


	//----- nvinfo : EIATTR_SW_WAR
	.align		4
.L_428:
        /*004c*/ 	.byte	0x04, 0x36
        /*004e*/ 	.short	(.L_430 - .L_429)
.L_429:
        /*0050*/ 	.word	0x00000008
.L_430:


//--------------------- .nv.info._ZN7cutlass13device_kernelIN5flash19enable_sm80_to_sm89INS1_16FlashAttnBwdSm80INS1_25CollectiveMainloopBwdSm80ILi2ELi1EN4cute5tupleIJNS5_1CILi64EEENS7_ILi128EEENS7_ILi96EEEEEENS_6half_tEfNS_4arch4Sm80ELb0ELb1ELb1ELb0ELb1ELb0ELb0ELb0ELi2ELi2ELi4ELi2ELb1EEENS1_21CollectiveEpilogueBwdISB_SC_SE_Li256ELb0ELb0ELi2EEENS1_19SingleTileSchedulerILb0ELb0ELb0ELi128EEEEEEEEEvNT_6ParamsE --------------------------
	.section	.nv.info._ZN7cutlass13device_kernelIN5flash19enable_sm80_to_sm89INS1_16FlashAttnBwdSm80INS1_25CollectiveMainloopBwdSm80ILi2ELi1EN4cute5tupleIJNS5_1CILi64EEENS7_ILi128EEENS7_ILi96EEEEEENS_6half_tEfNS_4arch4Sm80ELb0ELb1ELb1ELb0ELb1ELb0ELb0ELb0ELi2ELi2ELi4ELi2ELb1EEENS1_21CollectiveEpilogueBwdISB_SC_SE_Li256ELb0ELb0ELi2EEENS1_19SingleTileSchedulerILb0ELb0ELb0ELi128EEEEEEEEEvNT_6ParamsE,"",@"SHT_CUDA_INFO"
	.sectionflags	@""
	.align	4


	//----- nvinfo : EIATTR_CUDA_API_VERSION
	.align		4
        /*0000*/ 	.byte	0x04, 0x37
        /*0002*/ 	.short	(.L_432 - .L_431)
.L_431:
        /*0004*/ 	.word	0x00000082


	//----- nvinfo : EIATTR_KPARAM_INFO
	.align		4
.L_432:
        /*0008*/ 	.byte	0x04, 0x17
        /*000a*/ 	.short	(.L_434 - .L_433)
.L_433:
        /*000c*/ 	.word	0x00000000
        /*0010*/ 	.short	0x0000
        /*0012*/ 	.short	0x0000
        /*0014*/ 	.byte	0x00, 0xf0, 0xc1, 0x09


	//----- nvinfo : EIATTR_SPARSE_MMA_MASK
	.align		4
.L_434:
        /*0018*/ 	.byte	0x03, 0x50
        /*001a*/ 	.short	0x0000


	//----- nvinfo : EIATTR_MAXREG_COUNT
	.align		4
        /*001c*/ 	.byte	0x03, 0x1b
        /*001e*/ 	.short	0x00ff


	//----- nvinfo : EIATTR_MERCURY_ISA_VERSION
	.align		4
        /*0020*/ 	.byte	0x03, 0x5f
        /*0022*/ 	.short	0x0101


	//----- nvinfo : EIATTR_EXIT_INSTR_OFFSETS
	.align		4
        /*0024*/ 	.byte	0x04, 0x1c
        /*0026*/ 	.short	(.L_436 - .L_435)


	//   ....[0]....
.L_435:
        /*0028*/ 	.word	0x00000010


	//----- nvinfo : EIATTR_MAX_THREADS
	.align		4
.L_436:
        /*002c*/ 	.byte	0x04, 0x05
        /*002e*/ 	.short	(.L_438 - .L_437)
.L_437:
        /*0030*/ 	.word	0x00000100
        /*0034*/ 	.word	0x00000001
        /*0038*/ 	.word	0x00000001


	//----- nvinfo : EIATTR_CBANK_PARAM_SIZE
	.align		4
.L_438:
        /*003c*/ 	.byte	0x03, 0x19
        /*003e*/ 	.short	0x0270


	//----- nvinfo : EIATTR_PARAM_CBANK
	.align		4
        /*0040*/ 	.byte	0x04, 0x0a
        /*0042*/ 	.short	(.L_440 - .L_439)
	.align		4
.L_439:
        /*0044*/ 	.word	index@(.nv.constant0._ZN7cutlass13device_kernelIN5flash19enable_sm80_to_sm89INS1_16FlashAttnBwdSm80INS1_25CollectiveMainloopBwdSm80ILi2ELi1EN4cute5tupleIJNS5_1CILi64EEENS7_ILi128EEENS7_ILi96EEEEEENS_6half_tEfNS_4arch4Sm80ELb0ELb1ELb1ELb0ELb1ELb0ELb0ELb0ELi2ELi2ELi4ELi2ELb1EEENS1_21CollectiveEpilogueBwdISB_SC_SE_Li256ELb0ELb0ELi2EEENS1_19SingleTileSchedulerILb0ELb0ELb0ELi128EEEEEEEEEvNT_6ParamsE)
        /*0048*/ 	.short	0x0210
        /*004a*/ 	.short	0x0270


	//----- nvinfo : EIATTR_SW_WAR
	.align		4
.L_440:
        /*004c*/ 	.byte	0x04, 0x36
        /*004e*/ 	.short	(.L_442 - .L_441)
.L_441:
        /*0050*/ 	.word	0x00000008
.L_442:


//--------------------- .nv.info._ZN7cutlass13device_kernelIN5flash19enable_sm80_to_sm89INS1_16FlashAttnBwdSm80INS1_25CollectiveMainloopBwdSm80ILi2ELi1EN4cute5tupleIJNS5_1CILi64EEENS7_ILi128EEENS7_ILi96EEEEEENS_6half_tEfNS_4arch4Sm80ELb0ELb1ELb1ELb0ELb0ELb0ELb0ELb0ELi2ELi2ELi4ELi2ELb1EEENS1_24CollectiveEpilogueBwdGQAISB_fSE_Li256ELb0ELb0EEENS1_19SingleTileSchedulerILb0ELb0ELb0ELi128EEEEEEEEEvNT_6ParamsE --------------------------
	.section	.nv.info._ZN7cutlass13device_kernelIN5flash19enable_sm80_to_sm89INS1_16FlashAttnBwdSm80INS1_25CollectiveMainloopBwdSm80ILi2ELi1EN4cute5tupleIJNS5_1CILi64EEENS7_ILi128EEENS7_ILi96EEEEEENS_6half_tEfNS_4arch4Sm80ELb0ELb1ELb1ELb0ELb0ELb0ELb0ELb0ELi2ELi2ELi4ELi2ELb1EEENS1_24CollectiveEpilogueBwdGQAISB_fSE_Li256ELb0ELb0EEENS1_19SingleTileSchedulerILb0ELb0ELb0ELi128EEEEEEEEEvNT_6ParamsE,"",@"SHT_CUDA_INFO"
	.sectionflags	@""
	.align	4


	//----- nvinfo : EIATTR_CUDA_API_VERSION
	.align		4
        /*0000*/ 	.byte	0x04, 0x37
        /*0002*/ 	.short	(.L_444 - .L_443)
.L_443:
        /*0004*/ 	.word	0x00000082


	//----- nvinfo : EIATTR_KPARAM_INFO
	.align		4
.L_444:
        /*0008*/ 	.byte	0x04, 0x17
        /*000a*/ 	.short	(.L_446 - .L_445)
.L_445:
        /*000c*/ 	.word	0x00000000
        /*0010*/ 	.short	0x0000
        /*0012*/ 	.short	0x0000
        /*0014*/ 	.byte	0x00, 0xf0, 0xe1, 0x09


	//----- nvinfo : EIATTR_SPARSE_MMA_MASK
	.align		4
.L_446:
        /*0018*/ 	.byte	0x03, 0x50
        /*001a*/ 	.short	0x0000


	//----- nvinfo : EIATTR_MAXREG_COUNT
	.align		4
        /*001c*/ 	.byte	0x03, 0x1b
        /*001e*/ 	.short	0x00ff


	//----- nvinfo : EIATTR_MERCURY_ISA_VERSION
	.align		4
        /*0020*/ 	.byte	0x03, 0x5f
        /*0022*/ 	.short	0x0101


	//----- nvinfo : EIATTR_EXIT_INSTR_OFFSETS
	.align		4
        /*0024*/ 	.byte	0x04, 0x1c
        /*0026*/ 	.short	(.L_448 - .L_447)


	//   ....[0]....
.L_447:
        /*0028*/ 	.word	0x00000010


	//----- nvinfo : EIATTR_MAX_THREADS
	.align		4
.L_448:
        /*002c*/ 	.byte	0x04, 0x05
        /*002e*/ 	.short	(.L_450 - .L_449)
.L_449:
        /*0030*/ 	.word	0x00000100
        /*0034*/ 	.word	0x00000001
        /*0038*/ 	.word	0x00000001


	//----- nvinfo : EIATTR_CBANK_PARAM_SIZE
	.align		4
.L_450:
        /*003c*/ 	.byte	0x03, 0x19
        /*003e*/ 	.short	0x0278


	//----- nvinfo : EIATTR_PARAM_CBANK
	.align		4
        /*0040*/ 	.byte	0x04, 0x0a
        /*0042*/ 	.short	(.L_452 - .L_451)
	.align		4
.L_451:
        /*0044*/ 	.word	index@(.nv.constant0._ZN7cutlass13device_kernelIN5flash19enable_sm80_to_sm89INS1_16FlashAttnBwdSm80INS1_25CollectiveMainloopBwdSm80ILi2ELi1EN4cute5tupleIJNS5_1CILi64EEENS7_ILi128EEENS7_ILi96EEEEEENS_6half_tEfNS_4arch4Sm80ELb0ELb1ELb1ELb0ELb0ELb0ELb0ELb0ELi2ELi2ELi4ELi2ELb1EEENS1_24CollectiveEpilogueBwdGQAISB_fSE_Li256ELb0ELb0EEENS1_19SingleTileSchedulerILb0ELb0ELb0ELi128EEEEEEEEEvNT_6ParamsE)
        /*0048*/ 	.short	0x0210
        /*004a*/ 	.short	0x0278


	//----- nvinfo : EIATTR_SW_WAR
	.align		4
.L_452:
        /*004c*/ 	.byte	0x04, 0x36
        /*004e*/ 	.short	(.L_454 - .L_453)
.L_453:
        /*0050*/ 	.word	0x00000008
.L_454:


//--------------------- .nv.info._ZN7cutlass13device_kernelIN5flash19enable_sm80_to_sm89INS1_16FlashAttnBwdSm80INS1_25CollectiveMainloopBwdSm80ILi2ELi1EN4cute5tupleIJNS5_1CILi64EEENS7_ILi128EEENS7_ILi96EEEEEENS_6half_tEfNS_4arch4Sm80ELb0ELb1ELb1ELb0ELb1ELb0ELb0ELb0ELi2ELi2ELi4ELi2ELb1EEENS1_24CollectiveEpilogueBwdGQAISB_fSE_Li256ELb0ELb1EEENS1_19SingleTileSchedulerILb0ELb0ELb0ELi128EEEEEEEEEvNT_6ParamsE --------------------------
	.section	.nv.info._ZN7cutlass13device_kernelIN5flash19enable_sm80_to_sm89INS1_16FlashAttnBwdSm80INS1_25CollectiveMainloopBwdSm80ILi2ELi1EN4cute5tupleIJNS5_1CILi64EEENS7_ILi128EEENS7_ILi96EEEEEENS_6half_tEfNS_4arch4Sm80ELb0ELb1ELb1ELb0ELb1ELb0ELb0ELb0ELi2ELi2ELi4ELi2ELb1EEENS1_24CollectiveEpilogueBwdGQAISB_fSE_Li256ELb0ELb1EEENS1_19SingleTileSchedulerILb0ELb0ELb0ELi128EEEEEEEEEvNT_6ParamsE,"",@"SHT_CUDA_INFO"
	.sectionflags	@""
	.align	4


	//----- nvinfo : EIATTR_CUDA_API_VERSION
	.align		4
        /*0000*/ 	.byte	0x04, 0x37
        /*0002*/ 	.short	(.L_456 - .L_455)
.L_455:
        /*0004*/ 	.word	0x00000082


	//----- nvinfo : EIATTR_KPARAM_INFO
	.align		4
.L_456:
        /*0008*/ 	.byte	0x04, 0x17
        /*000a*/ 	.short	(.L_458 - .L_457)
.L_457:
        /*000c*/ 	.word	0x00000000
        /*0010*/ 	.short	0x0000
        /*0012*/ 	.short	0x0000
        /*0014*/ 	.byte	0x00, 0xf0, 0xe1, 0x09


	//----- nvinfo : EIATTR_SPARSE_MMA_MASK
	.align		4
.L_458:
        /*0018*/ 	.byte	0x03, 0x50
        /*001a*/ 	.short	0x0000


	//----- nvinfo : EIATTR_MAXREG_COUNT
	.align		4
        /*001c*/ 	.byte	0x03, 0x1b
        /*001e*/ 	.short	0x00ff


	//----- nvinfo : EIATTR_MERCURY_ISA_VERSION
	.align		4
        /*0020*/ 	.byte	0x03, 0x5f
        /*0022*/ 	.short	0x0101


	//----- nvinfo : EIATTR_EXIT_INSTR_OFFSETS
	.align		4
        /*0024*/ 	.byte	0x04, 0x1c
        /*0026*/ 	.short	(.L_460 - .L_459)


	//   ....[0]....
.L_459:
        /*0028*/ 	.word	0x00000010


	//----- nvinfo : EIATTR_MAX_THREADS
	.align		4
.L_460:
        /*002c*/ 	.byte	0x04, 0x05
        /*002e*/ 	.short	(.L_462 - .L_461)
.L_461:
        /*0030*/ 	.word	0x00000100
        /*0034*/ 	.word	0x00000001
        /*0038*/ 	.word	0x00000001


	//----- nvinfo : EIATTR_CBANK_PARAM_SIZE
	.align		4
.L_462:
        /*003c*/ 	.byte	0x03, 0x19
        /*003e*/ 	.short	0x0278


	//----- nvinfo : EIATTR_PARAM_CBANK
	.align		4
        /*0040*/ 	.byte	0x04, 0x0a
        /*0042*/ 	.short	(.L_464 - .L_463)
	.align		4
.L_463:
        /*0044*/ 	.word	index@(.nv.constant0._ZN7cutlass13device_kernelIN5flash19enable_sm80_to_sm89INS1_16FlashAttnBwdSm80INS1_25CollectiveMainloopBwdSm80ILi2ELi1EN4cute5tupleIJNS5_1CILi64EEENS7_ILi128EEENS7_ILi96EEEEEENS_6half_tEfNS_4arch4Sm80ELb0ELb1ELb1ELb0ELb1ELb0ELb0ELb0ELi2ELi2ELi4ELi2ELb1EEENS1_24CollectiveEpilogueBwdGQAISB_fSE_Li256ELb0ELb1EEENS1_19SingleTileSchedulerILb0ELb0ELb0ELi128EEEEEEEEEvNT_6ParamsE)
        /*0048*/ 	.short	0x0210
        /*004a*/ 	.short	0x0278


	//----- nvinfo : EIATTR_SW_WAR
	.align		4
.L_464:
        /*004c*/ 	.byte	0x04, 0x36
        /*004e*/ 	.short	(.L_466 - .L_465)
.L_465:
        /*0050*/ 	.word	0x00000008
.L_466:


//--------------------- .nv.info._ZN7cutlass13device_kernelIN5flash19enable_sm80_to_sm89INS1_16FlashAttnBwdSm80INS1_25CollectiveMainloopBwdSm80ILi2ELi1EN4cute5tupleIJNS5_1CILi64EEENS7_ILi128EEENS7_ILi96EEEEEENS_6half_tEfNS_4arch4Sm80ELb0ELb1ELb1ELb1ELb0ELb0ELb0ELb0ELi2ELi2ELi4ELi2ELb1EEENS1_21CollectiveEpilogueBwdISB_SC_SE_Li256ELb1ELb0ELi2EEENS1_19SingleTileSchedulerILb1ELb0ELb0ELi128EEEEEEEEEvNT_6ParamsE --------------------------
	.section	.nv.info._ZN7cutlass13device_kernelIN5flash19enable_sm80_to_sm89INS1_16FlashAttnBwdSm80INS1_25CollectiveMainloopBwdSm80ILi2ELi1EN4cute5tupleIJNS5_1CILi64EEENS7_ILi128EEENS7_ILi96EEEEEENS_6half_tEfNS_4arch4Sm80ELb0ELb1ELb1ELb1ELb0ELb0ELb0ELb0ELi2ELi2ELi4ELi2ELb1EEENS1_21CollectiveEpilogueBwdISB_SC_SE_Li256ELb1ELb0ELi2EEENS1_19SingleTileSchedulerILb1ELb0ELb0ELi128EEEEEEEEEvNT_6ParamsE,"",@"SHT_CUDA_INFO"
	.sectionflags	@""
	.align	4


	//----- nvinfo : EIATTR_CUDA_API_VERSION
	.align		4
        /*0000*/ 	.byte	0x04, 0x37
        /*0002*/ 	.short	(.L_468 - .L_467)
.L_467:
        /*0004*/ 	.word	0x00000082


	//----- nvinfo : EIATTR_KPARAM_INFO
	.align		4
.L_468:
        /*0008*/ 	.byte	0x04, 0x17
        /*000a*/ 	.short	(.L_470 - .L_469)
.L_469:
        /*000c*/ 	.word	0x00000000
        /*0010*/ 	.short	0x0000
        /*0012*/ 	.short	0x0000
        /*0014*/ 	.byte	0x00, 0xf0, 0xc1, 0x09


	//----- nvinfo : EIATTR_SPARSE_MMA_MASK
	.align		4
.L_470:
        /*0018*/ 	.byte	0x03, 0x50
        /*001a*/ 	.short	0x0000


	//----- nvinfo : EIATTR_MAXREG_COUNT
	.align		4
        /*001c*/ 	.byte	0x03, 0x1b
        /*001e*/ 	.short	0x00ff


	//----- nvinfo : EIATTR_MERCURY_ISA_VERSION
	.align		4
        /*0020*/ 	.byte	0x03, 0x5f
        /*0022*/ 	.short	0x0101


	//----- nvinfo : EIATTR_EXIT_INSTR_OFFSETS
	.align		4
        /*0024*/ 	.byte	0x04, 0x1c
        /*0026*/ 	.short	(.L_472 - .L_471)


	//   ....[0]....
.L_471:
        /*0028*/ 	.word	0x00000010


	//----- nvinfo : EIATTR_MAX_THREADS
	.align		4
.L_472:
        /*002c*/ 	.byte	0x04, 0x05
        /*002e*/ 	.short	(.L_474 - .L_473)
.L_473:
        /*0030*/ 	.word	0x00000100
        /*0034*/ 	.word	0x00000001
        /*0038*/ 	.word	0x00000001


	//----- nvinfo : EIATTR_CBANK_PARAM_SIZE
	.align		4
.L_474:
        /*003c*/ 	.byte	0x03, 0x19
        /*003e*/ 	.short	0x0270


	//----- nvinfo : EIATTR_PARAM_CBANK
	.align		4
        /*0040*/ 	.byte	0x04, 0x0a
        /*0042*/ 	.short	(.L_476 - .L_475)
	.align		4
.L_475:
        /*0044*/ 	.word	index@(.nv.constant0._ZN7cutlass13device_kernelIN5flash19enable_sm80_to_sm89INS1_16FlashAttnBwdSm80INS1_25CollectiveMainloopBwdSm80ILi2ELi1EN4cute5tupleIJNS5_1CILi64EEENS7_ILi128EEENS7_ILi96EEEEEENS_6half_tEfNS_4arch4Sm80ELb0ELb1ELb1ELb1ELb0ELb0ELb0ELb0ELi2ELi2ELi4ELi2ELb1EEENS1_21CollectiveEpilogueBwdISB_SC_SE_Li256ELb1ELb0ELi2EEENS1_19SingleTileSchedulerILb1ELb0ELb0ELi128EEEEEEEEEvNT_6ParamsE)
        /*0048*/ 	.short	0x0210
        /*004a*/ 	.short	0x0270


	//----- nvinfo : EIATTR_SW_WAR
	.align		4
.L_476:
        /*004c*/ 	.byte	0x04, 0x36
        /*004e*/ 	.short	(.L_478 - .L_477)
.L_477:
        /*0050*/ 	.word	0x00000008
.L_478:


//--------------------- .nv.info._ZN7cutlass13device_kernelIN5flash19enable_sm80_to_sm89INS1_16FlashAttnBwdSm80INS1_25CollectiveMainloopBwdSm80ILi2ELi1EN4cute5tupleIJNS5_1CILi64EEENS7_ILi128EEENS7_ILi96EEEEEENS_6half_tEfNS_4arch4Sm80ELb0ELb1ELb1ELb1ELb1ELb0ELb0ELb0ELi2ELi2ELi4ELi2ELb1EEENS1_21CollectiveEpilogueBwdISB_SC_SE_Li256ELb1ELb0ELi2EEENS1_19SingleTileSchedulerILb1ELb0ELb0ELi128EEEEEEEEEvNT_6ParamsE --------------------------
	.section	.nv.info._ZN7cutlass13device_kernelIN5flash19enable_sm80_to_sm89INS1_16FlashAttnBwdSm80INS1_25CollectiveMainloopBwdSm80ILi2ELi1EN4cute5tupleIJNS5_1CILi64EEENS7_ILi128EEENS7_ILi96EEEEEENS_6half_tEfNS_4arch4Sm80ELb0ELb1ELb1ELb1ELb1ELb0ELb0ELb0ELi2ELi2ELi4ELi2ELb1EEENS1_21CollectiveEpilogueBwdISB_SC_SE_Li256ELb1ELb0ELi2EEENS1_19SingleTileSchedulerILb1ELb0ELb0ELi128EEEEEEEEEvNT_6ParamsE,"",@"SHT_CUDA_INFO"
	.sectionflags	@""
	.align	4


	//----- nvinfo : EIATTR_CUDA_API_VERSION
	.align		4
        /*0000*/ 	.byte	0x04, 0x37
        /*0002*/ 	.short	(.L_480 - .L_479)
.L_479:
        /*0004*/ 	.word	0x00000082


	//----- nvinfo : EIATTR_KPARAM_INFO
	.align		4
.L_480:
        /*0008*/ 	.byte	0x04, 0x17
        /*000a*/ 	.short	(.L_482 - .L_481)
.L_481:
        /*000c*/ 	.word	0x00000000
        /*0010*/ 	.short	0x0000
        /*0012*/ 	.short	0x0000
        /*0014*/ 	.byte	0x00, 0xf0, 0xc1, 0x09


	//----- nvinfo : EIATTR_SPARSE_MMA_MASK
	.align		4
.L_482:
        /*0018*/ 	.byte	0x03, 0x50
        /*001a*/ 	.short	0x0000


	//----- nvinfo : EIATTR_MAXREG_COUNT
	.align		4
        /*001c*/ 	.byte	0x03, 0x1b
        /*001e*/ 	.short	0x00ff


	//----- nvinfo : EIATTR_MERCURY_ISA_VERSION
	.align		4
        /*0020*/ 	.byte	0x03, 0x5f
        /*0022*/ 	.short	0x0101


	//----- nvinfo : EIATTR_EXIT_INSTR_OFFSETS
	.align		4
        /*0024*/ 	.byte	0x04, 0x1c
        /*0026*/ 	.short	(.L_484 - .L_483)


	//   ....[0]....
.L_483:
        /*0028*/ 	.word	0x00000010


	//----- nvinfo : EIATTR_MAX_THREADS
	.align		4
.L_484:
        /*002c*/ 	.byte	0x04, 0x05
        /*002e*/ 	.short	(.L_486 - .L_485)
.L_485:
        /*0030*/ 	.word	0x00000100
        /*0034*/ 	.word	0x00000001
        /*0038*/ 	.word	0x00000001


	//----- nvinfo : EIATTR_CBANK_PARAM_SIZE
	.align		4
.L_486:
        /*003c*/ 	.byte	0x03, 0x19
        /*003e*/ 	.short	0x0270


	//----- nvinfo : EIATTR_PARAM_CBANK
	.align		4
        /*0040*/ 	.byte	0x04, 0x0a
        /*0042*/ 	.short	(.L_488 - .L_487)
	.align		4
.L_487:
        /*0044*/ 	.word	index@(.nv.constant0._ZN7cutlass13device_kernelIN5flash19enable_sm80_to_sm89INS1_16FlashAttnBwdSm80INS1_25CollectiveMainloopBwdSm80ILi2ELi1EN4cute5tupleIJNS5_1CILi64EEENS7_ILi128EEENS7_ILi96EEEEEENS_6half_tEfNS_4arch4Sm80ELb0ELb1ELb1ELb1ELb1ELb0ELb0ELb0ELi2ELi2ELi4ELi2ELb1EEENS1_21CollectiveEpilogueBwdISB_SC_SE_Li256ELb1ELb0ELi2EEENS1_19SingleTileSchedulerILb1ELb0ELb0ELi128EEEEEEEEEvNT_6ParamsE)
        /*0048*/ 	.short	0x0210
        /*004a*/ 	.short	0x0270


	//----- nvinfo : EIATTR_SW_WAR
	.align		4
.L_488:
        /*004c*/ 	.byte	0x04, 0x36
        /*004e*/ 	.short	(.L_490 - .L_489)
.L_489:
        /*0050*/ 	.word	0x00000008
.L_490:


//--------------------- .nv.info._ZN7cutlass13device_kernelIN5flash19enable_sm80_to_sm89INS1_16FlashAttnBwdSm80INS1_25CollectiveMainloopBwdSm80ILi2ELi1EN4cute5tupleIJNS5_1CILi64EEENS7_ILi128EEENS7_ILi96EEEEEENS_6half_tEfNS_4arch4Sm80ELb0ELb1ELb1ELb1ELb0ELb0ELb0ELb0ELi2ELi2ELi4ELi2ELb1EEENS1_24CollectiveEpilogueBwdGQAISB_fSE_Li256ELb1ELb0EEENS1_19SingleTileSchedulerILb1ELb0ELb0ELi128EEEEEEEEEvNT_6ParamsE --------------------------
	.section	.nv.info._ZN7cutlass13device_kernelIN5flash19enable_sm80_to_sm89INS1_16FlashAttnBwdSm80INS1_25CollectiveMainloopBwdSm80ILi2ELi1EN4cute5tupleIJNS5_1CILi64EEENS7_ILi128EEENS7_ILi96EEEEEENS_6half_tEfNS_4arch4Sm80ELb0ELb1ELb1ELb1ELb0ELb0ELb0ELb0ELi2ELi2ELi4ELi2ELb1EEENS1_24CollectiveEpilogueBwdGQAISB_fSE_Li256ELb1ELb0EEENS1_19SingleTileSchedulerILb1ELb0ELb0ELi128EEEEEEEEEvNT_6ParamsE,"",@"SHT_CUDA_INFO"
	.sectionflags	@""
	.align	4


	//----- nvinfo : EIATTR_CUDA_API_VERSION
	.align		4
        /*0000*/ 	.byte	0x04, 0x37
        /*0002*/ 	.short	(.L_492 - .L_491)
.L_491:
        /*0004*/ 	.word	0x00000082


	//----- nvinfo : EIATTR_KPARAM_INFO
	.align		4
.L_492:
        /*0008*/ 	.byte	0x04, 0x17
        /*000a*/ 	.short	(.L_494 - .L_493)
.L_493:
        /*000c*/ 	.word	0x00000000
        /*0010*/ 	.short	0x0000
        /*0012*/ 	.short	0x0000
        /*0014*/ 	.byte	0x00, 0xf0, 0xe1, 0x09


	//----- nvinfo : EIATTR_SPARSE_MMA_MASK
	.align		4
.L_494:
        /*0018*/ 	.byte	0x03, 0x50
        /*001a*/ 	.short	0x0000


	//----- nvinfo : EIATTR_MAXREG_COUNT
	.align		4
        /*001c*/ 	.byte	0x03, 0x1b
        /*001e*/ 	.short	0x00ff


	//----- nvinfo : EIATTR_MERCURY_ISA_VERSION
	.align		4
        /*0020*/ 	.byte	0x03, 0x5f
        /*0022*/ 	.short	0x0101


	//----- nvinfo : EIATTR_EXIT_INSTR_OFFSETS
	.align		4
        /*0024*/ 	.byte	0x04, 0x1c
        /*0026*/ 	.short	(.L_496 - .L_495)


	//   ....[0]....
.L_495:
        /*0028*/ 	.word	0x00000010


	//----- nvinfo : EIATTR_MAX_THREADS
	.align		4
.L_496:
        /*002c*/ 	.byte	0x04, 0x05
        /*002e*/ 	.short	(.L_498 - .L_497)
.L_497:
        /*0030*/ 	.word	0x00000100
        /*0034*/ 	.word	0x00000001
        /*0038*/ 	.word	0x00000001


	//----- nvinfo : EIATTR_CBANK_PARAM_SIZE
	.align		4
.L_498:
        /*003c*/ 	.byte	0x03, 0x19
        /*003e*/ 	.short	0x0278


	//----- nvinfo : EIATTR_PARAM_CBANK
	.align		4
        /*0040*/ 	.byte	0x04, 0x0a
        /*0042*/ 	.short	(.L_500 - .L_499)
	.align		4
.L_499:
        /*0044*/ 	.word	index@(.nv.constant0._ZN7cutlass13device_kernelIN5flash19enable_sm80_to_sm89INS1_16FlashAttnBwdSm80INS1_25CollectiveMainloopBwdSm80ILi2ELi1EN4cute5tupleIJNS5_1CILi64EEENS7_ILi128EEENS7_ILi96EEEEEENS_6half_tEfNS_4arch4Sm80ELb0ELb1ELb1ELb1ELb0ELb0ELb0ELb0ELi2ELi2ELi4ELi2ELb1EEENS1_24CollectiveEpilogueBwdGQAISB_fSE_Li256ELb1ELb0EEENS1_19SingleTileSchedulerILb1ELb0ELb0ELi128EEEEEEEEEvNT_6ParamsE)
        /*0048*/ 	.short	0x0210
        /*004a*/ 	.short	0x0278


	//----- nvinfo : EIATTR_SW_WAR
	.align		4
.L_500:
        /*004c*/ 	.byte	0x04, 0x36
        /*004e*/ 	.short	(.L_502 - .L_501)
.L_501:
        /*0050*/ 	.word	0x00000008
.L_502:


//--------------------- .nv.info._ZN7cutlass13device_kernelIN5flash19enable_sm80_to_sm89INS1_16FlashAttnBwdSm80INS1_25CollectiveMainloopBwdSm80ILi2ELi1EN4cute5tupleIJNS5_1CILi64EEENS7_ILi128EEENS7_ILi96EEEEEENS_6half_tEfNS_4arch4Sm80ELb0ELb1ELb1ELb1ELb1ELb0ELb0ELb0ELi2ELi2ELi4ELi2ELb1EEENS1_24CollectiveEpilogueBwdGQAISB_fSE_Li256ELb1ELb1EEENS1_19SingleTileSchedulerILb1ELb0ELb0ELi128EEEEEEEEEvNT_6ParamsE --------------------------
	.section	.nv.info._ZN7cutlass13device_kernelIN5flash19enable_sm80_to_sm89INS1_16FlashAttnBwdSm80INS1_25CollectiveMainloopBwdSm80ILi2ELi1EN4cute5tupleIJNS5_1CILi64EEENS7_ILi128EEENS7_ILi96EEEEEENS_6half_tEfNS_4arch4Sm80ELb0ELb1ELb1ELb1ELb1ELb0ELb0ELb0ELi2ELi2ELi4ELi2ELb1EEENS1_24CollectiveEpilogueBwdGQAISB_fSE_Li256ELb1ELb1EEENS1_19SingleTileSchedulerILb1ELb0ELb0ELi128EEEEEEEEEvNT_6ParamsE,"",@"SHT_CUDA_INFO"
	.sectionflags	@""
	.align	4


	//----- nvinfo : EIATTR_CUDA_API_VERSION
	.align		4
        /*0000*/ 	.byte	0x04, 0x37
        /*0002*/ 	.short	(.L_504 - .L_503)
.L_503:
        /*0004*/ 	.word	0x00000082


	//----- nvinfo : EIATTR_KPARAM_INFO
	.align		4
.L_504:
        /*0008*/ 	.byte	0x04, 0x17
        /*000a*/ 	.short	(.L_506 - .L_505)
.L_505:
        /*000c*/ 	.word	0x00000000
        /*0010*/ 	.short	0x0000
        /*0012*/ 	.short	0x0000
        /*0014*/ 	.byte	0x00, 0xf0, 0xe1, 0x09


	//----- nvinfo : EIATTR_SPARSE_MMA_MASK
	.align		4
.L_506:
        /*0018*/ 	.byte	0x03, 0x50
        /*001a*/ 	.short	0x0000


	//----- nvinfo : EIATTR_MAXREG_COUNT
	.align		4
        /*001c*/ 	.byte	0x03, 0x1b
        /*001e*/ 	.short	0x00ff


	//----- nvinfo : EIATTR_MERCURY_ISA_VERSION
	.align		4
        /*0020*/ 	.byte	0x03, 0x5f
        /*0022*/ 	.short	0x0101


	//----- nvinfo : EIATTR_EXIT_INSTR_OFFSETS
	.align		4
        /*0024*/ 	.byte	0x04, 0x1c
        /*0026*/ 	.short	(.L_508 - .L_507)


	//   ....[0]....
.L_507:
        /*0028*/ 	.word	0x00000010


	//----- nvinfo : EIATTR_MAX_THREADS
	.align		4
.L_508:
        /*002c*/ 	.byte	0x04, 0x05
        /*002e*/ 	.short	(.L_510 - .L_509)
.L_509:
        /*0030*/ 	.word	0x00000100
        /*0034*/ 	.word	0x00000001
        /*0038*/ 	.word	0x00000001


	//----- nvinfo : EIATTR_CBANK_PARAM_SIZE
	.align		4
.L_510:
        /*003c*/ 	.byte	0x03, 0x19
        /*003e*/ 	.short	0x0278


	//----- nvinfo : EIATTR_PARAM_CBANK
	.align		4
        /*0040*/ 	.byte	0x04, 0x0a
        /*0042*/ 	.short	(.L_512 - .L_511)
	.align		4
.L_511:
        /*0044*/ 	.word	index@(.nv.constant0._ZN7cutlass13device_kernelIN5flash19enable_sm80_to_sm89INS1_16FlashAttnBwdSm80INS1_25CollectiveMainloopBwdSm80ILi2ELi1EN4cute5tupleIJNS5_1CILi64EEENS7_ILi128EEENS7_ILi96EEEEEENS_6half_tEfNS_4arch4Sm80ELb0ELb1ELb1ELb1ELb1ELb0ELb0ELb0ELi2ELi2ELi4ELi2ELb1EEENS1_24CollectiveEpilogueBwdGQAISB_fSE_Li256ELb1ELb1EEENS1_19SingleTileSchedulerILb1ELb0ELb0ELi128EEEEEEEEEvNT_6ParamsE)
        /*0048*/ 	.short	0x0210
        /*004a*/ 	.short	0x0278


	//----- nvinfo : EIATTR_SW_WAR
	.align		4
.L_512:
        /*004c*/ 	.byte	0x04, 0x36
        /*004e*/ 	.short	(.L_514 - .L_513)
.L_513:
        /*0050*/ 	.word	0x00000008
.L_514:


//--------------------- .nv.info._ZN7cutlass13device_kernelIN5flash19enable_sm80_to_sm89INS1_16FlashAttnBwdSm80INS1_25CollectiveMainloopBwdSm80ILi2ELi1EN4cute5tupleIJNS5_1CILi64EEENS7_ILi128EEENS7_ILi96EEEEEENS_6half_tEfNS_4arch4Sm80ELb1ELb0ELb1ELb0ELb0ELb0ELb0ELb0ELi2ELi2ELi4ELi2ELb1EEENS1_21CollectiveEpilogueBwdISB_SC_SE_Li256ELb0ELb0ELi2EEENS1_25SingleTileBwdLPTSchedulerILb0ELi128ELb0EEEEEEEEEvNT_6ParamsE --------------------------
	.section	.nv.info._ZN7cutlass13device_kernelIN5flash19enable_sm80_to_sm89INS1_16FlashAttnBwdSm80INS1_25CollectiveMainloopBwdSm80ILi2ELi1EN4cute5tupleIJNS5_1CILi64EEENS7_ILi128EEENS7_ILi96EEEEEENS_6half_tEfNS_4arch4Sm80ELb1ELb0ELb1ELb0ELb0ELb0ELb0ELb0ELi2ELi2ELi4ELi2ELb1EEENS1_21CollectiveEpilogueBwdISB_SC_SE_Li256ELb0ELb0ELi2EEENS1_25SingleTileBwdLPTSchedulerILb0ELi128ELb0EEEEEEEEEvNT_6ParamsE,"",@"SHT_CUDA_INFO"
	.sectionflags	@""
	.align	4


	//----- nvinfo : EIATTR_CUDA_API_VERSION
	.align		4
        /*0000*/ 	.byte	0x04, 0x37
        /*0002*/ 	.short	(.L_516 - .L_515)
.L_515:
        /*0004*/ 	.word	0x00000082


	//----- nvinfo : EIATTR_KPARAM_INFO
	.align		4
.L_516:
        /*0008*/ 	.byte	0x04, 0x17
        /*000a*/ 	.short	(.L_518 - .L_517)
.L_517:
        /*000c*/ 	.word	0x00000000
        /*0010*/ 	.short	0x0000
        /*0012*/ 	.short	0x0000
        /*0014*/ 	.byte	0x00, 0xf0, 0x21, 0x0a


	//----- nvinfo : EIATTR_SPARSE_MMA_MASK
	.align		4
.L_518:
        /*0018*/ 	.byte	0x03, 0x50
        /*001a*/ 	.short	0x0000


	//----- nvinfo : EIATTR_MAXREG_COUNT
	.align		4
        /*001c*/ 	.byte	0x03, 0x1b
        /*001e*/ 	.short	0x00ff


	//----- nvinfo : EIATTR_MERCURY_ISA_VERSION
	.align		4
        /*0020*/ 	.byte	0x03, 0x5f
        /*0022*/ 	.short	0x0101


	//----- nvinfo : EIATTR_EXIT_INSTR_OFFSETS
	.align		4
        /*0024*/ 	.byte	0x04, 0x1c
        /*0026*/ 	.short	(.L_520 - .L_519)


	//   ....[0]....
.L_519:
        /*0028*/ 	.word	0x00000010


	//----- nvinfo : EIATTR_MAX_THREADS
	.align		4
.L_520:
        /*002c*/ 	.byte	0x04, 0x05
        /*002e*/ 	.short	(.L_522 - .L_521)
.L_521:
        /*0030*/ 	.word	0x00000100
        /*0034*/ 	.word	0x00000001
        /*0038*/ 	.word	0x00000001


	//----- nvinfo : EIATTR_CBANK_PARAM_SIZE
	.align		4
.L_522:
        /*003c*/ 	.byte	0x03, 0x19
        /*003e*/ 	.short	0x0288


	//----- nvinfo : EIATTR_PARAM_CBANK
	.align		4
        /*0040*/ 	.byte	0x04, 0x0a
        /*0042*/ 	.short	(.L_524 - .L_523)
	.align		4
.L_523:
        /*0044*/ 	.word	index@(.nv.constant0._ZN7cutlass13device_kernelIN5flash19enable_sm80_to_sm89INS1_16FlashAttnBwdSm80INS1_25CollectiveMainloopBwdSm80ILi2ELi1EN4cute5tupleIJNS5_1CILi64EEENS7_ILi128EEENS7_ILi96EEEEEENS_6half_tEfNS_4arch4Sm80ELb1ELb0ELb1ELb0ELb0ELb0ELb0ELb0ELi2ELi2ELi4ELi2ELb1EEENS1_21CollectiveEpilogueBwdISB_SC_SE_Li256ELb0ELb0ELi2EEENS1_25SingleTileBwdLPTSchedulerILb0ELi128ELb0EEEEEEEEEvNT_6ParamsE)
        /*0048*/ 	.short	0x0210
        /*004a*/ 	.short	0x0288


	//----- nvinfo : EIATTR_SW_WAR
	.align		4
.L_524:
        /*004c*/ 	.byte	0x04, 0x36
        /*004e*/ 	.short	(.L_526 - .L_525)
.L_525:
        /*0050*/ 	.word	0x00000008
.L_526:


//--------------------- .nv.info._ZN7cutlass13device_kernelIN5flash19enable_sm80_to_sm89INS1_16FlashAttnBwdSm80INS1_25CollectiveMainloopBwdSm80ILi2ELi1EN4cute5tupleIJNS5_1CILi64EEENS7_ILi128EEENS7_ILi96EEEEEENS_6half_tEfNS_4arch4Sm80ELb1ELb0ELb1ELb0ELb1ELb0ELb0ELb0ELi2ELi2ELi4ELi2ELb1EEENS1_21CollectiveEpilogueBwdISB_SC_SE_Li256ELb0ELb0ELi2EEENS1_25SingleTileBwdLPTSchedulerILb0ELi128ELb1EEEEEEEEEvNT_6ParamsE --------------------------
	.section	.nv.info._ZN7cutlass13device_kernelIN5flash19enable_sm80_to_sm89INS1_16FlashAttnBwdSm80INS1_25CollectiveMainloopBwdSm80ILi2ELi1EN4cute5tupleIJNS5_1CILi64EEENS7_ILi128EEENS7_ILi96EEEEEENS_6half_tEfNS_4arch4Sm80ELb1ELb0ELb1ELb0ELb1ELb0ELb0ELb0ELi2ELi2ELi4ELi2ELb1EEENS1_21CollectiveEpilogueBwdISB_SC_SE_Li256ELb0ELb0ELi2EEENS1_25SingleTileBwdLPTSchedulerILb0ELi128ELb1EEEEEEEEEvNT_6ParamsE,"",@"SHT_CUDA_INFO"
	.sectionflags	@""
	.align	4


	//----- nvinfo : EIATTR_CUDA_API_VERSION
	.align		4
        /*0000*/ 	.byte	0x04, 0x37
        /*0002*/ 	.short	(.L_528 - .L_527)
.L_527:
        /*0004*/ 	.word	0x00000082


	//----- nvinfo : EIATTR_KPARAM_INFO
	.align		4
.L_528:
        /*0008*/ 	.byte	0x04, 0x17
        /*000a*/ 	.short	(.L_530 - .L_529)
.L_529:
        /*000c*/ 	.word	0x00000000
        /*0010*/ 	.short	0x0000
        /*0012*/ 	.short	0x0000
        /*0014*/ 	.byte	0x00, 0xf0, 0x21, 0x0a


	//----- nvinfo : EIATTR_SPARSE_MMA_MASK
	.align		4
.L_530:
        /*0018*/ 	.byte	0x03, 0x50
        /*001a*/ 	.short	0x0000


	//----- nvinfo : EIATTR_MAXREG_COUNT
	.align		4
        /*001c*/ 	.byte	0x03, 0x1b
        /*001e*/ 	.short	0x00ff


	//----- nvinfo : EIATTR_MERCURY_ISA_VERSION
	.align		4
        /*0020*/ 	.byte	0x03, 0x5f
        /*0022*/ 	.short	0x0101


	//----- nvinfo : EIATTR_EXIT_INSTR_OFFSETS
	.align		4
        /*0024*/ 	.byte	0x04, 0x1c
        /*0026*/ 	.short	(.L_532 - .L_531)


	//   ....[0]....
.L_531:
        /*0028*/ 	.word	0x00000010


	//----- nvinfo : EIATTR_MAX_THREADS
	.align		4
.L_532:
        /*002c*/ 	.byte	0x04, 0x05
        /*002e*/ 	.short	(.L_534 - .L_533)
.L_533:
        /*0030*/ 	.word	0x00000100
        /*0034*/ 	.word	0x00000001
        /*0038*/ 	.word	0x00000001


	//----- nvinfo : EIATTR_CBANK_PARAM_SIZE
	.align		4
.L_534:
        /*003c*/ 	.byte	0x03, 0x19
        /*003e*/ 	.short	0x0288


	//----- nvinfo : EIATTR_PARAM_CBANK
	.align		4
        /*0040*/ 	.byte	0x04, 0x0a
        /*0042*/ 	.short	(.L_536 - .L_535)
	.align		4
.L_535:
        /*0044*/ 	.word	index@(.nv.constant0._ZN7cutlass13device_kernelIN5flash19enable_sm80_to_sm89INS1_16FlashAttnBwdSm80INS1_25CollectiveMainloopBwdSm80ILi2ELi1EN4cute5tupleIJNS5_1CILi64EEENS7_ILi128EEENS7_ILi96EEEEEENS_6half_tEfNS_4arch4Sm80ELb1ELb0ELb1ELb0ELb1ELb0ELb0ELb0ELi2ELi2ELi4ELi2ELb1EEENS1_21CollectiveEpilogueBwdISB_SC_SE_Li256ELb0ELb0ELi2EEENS1_25SingleTileBwdLPTSchedulerILb0ELi128ELb1EEEEEEEEEvNT_6ParamsE)
        /*0048*/ 	.short	0x0210
        /*004a*/ 	.short	0x0288


	//----- nvinfo : EIATTR_SW_WAR
	.align		4
.L_536:
        /*004c*/ 	.byte	0x04, 0x36
        /*004e*/ 	.short	(.L_538 - .L_537)
.L_537:
        /*0050*/ 	.word	0x00000008
.L_538:


//--------------------- .nv.info._ZN7cutlass13device_kernelIN5flash19enable_sm80_to_sm89INS1_16FlashAttnBwdSm80INS1_25CollectiveMainloopBwdSm80ILi2ELi1EN4cute5tupleIJNS5_1CILi64EEENS7_ILi128EEENS7_ILi96EEEEEENS_6half_tEfNS_4arch4Sm80ELb1ELb0ELb1ELb0ELb0ELb0ELb0ELb0ELi2ELi2ELi4ELi2ELb1EEENS1_24CollectiveEpilogueBwdGQAISB_fSE_Li256ELb0ELb0EEENS1_25SingleTileBwdLPTSchedulerILb0ELi128ELb0EEEEEEEEEvNT_6ParamsE --------------------------
	.section	.nv.info._ZN7cutlass13device_kernelIN5flash19enable_sm80_to_sm89INS1_16FlashAttnBwdSm80INS1_25CollectiveMainloopBwdSm80ILi2ELi1EN4cute5tupleIJNS5_1CILi64EEENS7_ILi128EEENS7_ILi96EEEEEENS_6half_tEfNS_4arch4Sm80ELb1ELb0ELb1ELb0ELb0ELb0ELb0ELb0ELi2ELi2ELi4ELi2ELb1EEENS1_24CollectiveEpilogueBwdGQAISB_fSE_Li256ELb0ELb0EEENS1_25SingleTileBwdLPTSchedulerILb0ELi128ELb0EEEEEEEEEvNT_6ParamsE,"",@"SHT_CUDA_INFO"
	.sectionflags	@""
	.align	4


	//----- nvinfo : EIATTR_CUDA_API_VERSION
	.align		4
        /*0000*/ 	.byte	0x04, 0x37
        /*0002*/ 	.short	(.L_540 - .L_539)
.L_539:
        /*0004*/ 	.word	0x00000082


	//----- nvinfo : EIATTR_KPARAM_INFO
	.align		4
.L_540:
        /*0008*/ 	.byte	0x04, 0x17
        /*000a*/ 	.short	(.L_542 - .L_541)
.L_541:
        /*000c*/ 	.word	0x00000000
        /*0010*/ 	.short	0x0000
        /*0012*/ 	.short	0x0000
        /*0014*/ 	.byte	0x00, 0xf0, 0x41, 0x0a


	//----- nvinfo : EIATTR_SPARSE_MMA_MASK
	.align		4
.L_542:
        /*0018*/ 	.byte	0x03, 0x50
        /*001a*/ 	.short	0x0000


	//----- nvinfo : EIATTR_MAXREG_COUNT
	.align		4
        /*001c*/ 	.byte	0x03, 0x1b
        /*001e*/ 	.short	0x00ff


	//----- nvinfo : EIATTR_MERCURY_ISA_VERSION
	.align		4
        /*0020*/ 	.byte	0x03, 0x5f
        /*0022*/ 	.short	0x0101


	//----- nvinfo : EIATTR_EXIT_INSTR_OFFSETS
	.align		4
        /*0024*/ 	.byte	0x04, 0x1c
        /*0026*/ 	.short	(.L_544 - .L_543)


	//   ....[0]....
.L_543:
        /*0028*/ 	.word	0x00000010


	//----- nvinfo : EIATTR_MAX_THREADS
	.align		4
.L_544:
        /*002c*/ 	.byte	0x04, 0x05
        /*002e*/ 	.short	(.L_546 - .L_545)
.L_545:
        /*0030*/ 	.word	0x00000100
        /*0034*/ 	.word	0x00000001
        /*0038*/ 	.word	0x00000001


	//----- nvinfo : EIATTR_CBANK_PARAM_SIZE
	.align		4
.L_546:
        /*003c*/ 	.byte	0x03, 0x19
        /*003e*/ 	.short	0x0290


	//----- nvinfo : EIATTR_PARAM_CBANK
	.align		4
        /*0040*/ 	.byte	0x04, 0x0a
        /*0042*/ 	.short	(.L_548 - .L_547)
	.align		4
.L_547:
        /*0044*/ 	.word	index@(.nv.constant0._ZN7cutlass13device_kernelIN5flash19enable_sm80_to_sm89INS1_16FlashAttnBwdSm80INS1_25CollectiveMainloopBwdSm80ILi2ELi1EN4cute5tupleIJNS5_1CILi64EEENS7_ILi128EEENS7_ILi96EEEEEENS_6half_tEfNS_4arch4Sm80ELb1ELb0ELb1ELb0ELb0ELb0ELb0ELb0ELi2ELi2ELi4ELi2ELb1EEENS1_24CollectiveEpilogueBwdGQAISB_fSE_Li256ELb0ELb0EEENS1_25SingleTileBwdLPTSchedulerILb0ELi128ELb0EEEEEEEEEvNT_6ParamsE)
        /*0048*/ 	.short	0x0210
        /*004a*/ 	.short	0x0290


	//----- nvinfo : EIATTR_SW_WAR
	.align		4
.L_548:
        /*004c*/ 	.byte	0x04, 0x36
        /*004e*/ 	.short	(.L_550 - .L_549)
.L_549:
        /*0050*/ 	.word	0x00000008
.L_550:


//--------------------- .nv.info._ZN7cutlass13device_kernelIN5flash19enable_sm80_to_sm89INS1_16FlashAttnBwdSm80INS1_25CollectiveMainloopBwdSm80ILi2ELi1EN4cute5tupleIJNS5_1CILi64EEENS7_ILi128EEENS7_ILi96EEEEEENS_6half_tEfNS_4arch4Sm80ELb1ELb0ELb1ELb0ELb1ELb0ELb0ELb0ELi2ELi2ELi4ELi2ELb1EEENS1_24CollectiveEpilogueBwdGQAISB_fSE_Li256ELb0ELb1EEENS1_25SingleTileBwdLPTSchedulerILb0ELi128ELb1EEEEEEEEEvNT_6ParamsE --------------------------
	.section	.nv.info._ZN7cutlass13device_kernelIN5flash19enable_sm80_to_sm89INS1_16FlashAttnBwdSm80INS1_25CollectiveMainloopBwdSm80ILi2ELi1EN4cute5tupleIJNS5_1CILi64EEENS7_ILi128EEENS7_ILi96EEEEEENS_6half_tEfNS_4arch4Sm80ELb1ELb0ELb1ELb0ELb1ELb0ELb0ELb0ELi2ELi2ELi4ELi2ELb1EEENS1_24CollectiveEpilogueBwdGQAISB_fSE_Li256ELb0ELb1EEENS1_25SingleTileBwdLPTSchedulerILb0ELi128ELb1EEEEEEEEEvNT_6ParamsE,"",@"SHT_CUDA_INFO"
	.sectionflags	@""
	.align	4


	//----- nvinfo : EIATTR_CUDA_API_VERSION
	.align		4
        /*0000*/ 	.byte	0x04, 0x37
        /*0002*/ 	.short	(.L_552 - .L_551)
.L_551:
        /*0004*/ 	.word	0x00000082


	//----- nvinfo : EIATTR_KPARAM_INFO
	.align		4
.L_552:
        /*0008*/ 	.byte	0x04, 0x17
        /*000a*/ 	.short	(.L_554 - .L_553)
.L_553:
        /*000c*/ 	.word	0x00000000
        /*0010*/ 	.short	0x0000
        /*0012*/ 	.short	0x0000
        /*0014*/ 	.byte	0x00, 0xf0, 0x41, 0x0a


	//----- nvinfo : EIATTR_SPARSE_MMA_MASK
	.align		4
.L_554:
        /*0018*/ 	.byte	0x03, 0x50
        /*001a*/ 	.short	0x0000


	//----- nvinfo : EIATTR_MAXREG_COUNT
	.align		4
        /*001c*/ 	.byte	0x03, 0x1b
        /*001e*/ 	.short	0x00ff


	//----- nvinfo : EIATTR_MERCURY_ISA_VERSION
	.align		4
        /*0020*/ 	.byte	0x03, 0x5f
        /*0022*/ 	.short	0x0101


	//----- nvinfo : EIATTR_EXIT_INSTR_OFFSETS
	.align		4
        /*0024*/ 	.byte	0x04, 0x1c
        /*0026*/ 	.short	(.L_556 - .L_555)


	//   ....[0]....
.L_555:
        /*0028*/ 	.word	0x00000010


	//----- nvinfo : EIATTR_MAX_THREADS
	.align		4
.L_556:
        /*002c*/ 	.byte	0x04, 0x05
        /*002e*/ 	.short	(.L_558 - .L_557)
.L_557:
        /*0030*/ 	.word	0x00000100
        /*0034*/ 	.word	0x00000001
        /*0038*/ 	.word	0x00000001


	//----- nvinfo : EIATTR_CBANK_PARAM_SIZE
	.align		4
.L_558:
        /*003c*/ 	.byte	0x03, 0x19
        /*003e*/ 	.short	0x0290


	//----- nvinfo : EIATTR_PARAM_CBANK
	.align		4
        /*0040*/ 	.byte	0x04, 0x0a
        /*0042*/ 	.short	(.L_560 - .L_559)
	.align		4
.L_559:
        /*0044*/ 	.word	index@(.nv.constant0._ZN7cutlass13device_kernelIN5flash19enable_sm80_to_sm89INS1_16FlashAttnBwdSm80INS1_25CollectiveMainloopBwdSm80ILi2ELi1EN4cute5tupleIJNS5_1CILi64EEENS7_ILi128EEENS7_ILi96EEEEEENS_6half_tEfNS_4arch4Sm80ELb1ELb0ELb1ELb0ELb1ELb0ELb0ELb0ELi2ELi2ELi4ELi2ELb1EEENS1_24CollectiveEpilogueBwdGQAISB_fSE_Li256ELb0ELb1EEENS1_25SingleTileBwdLPTSchedulerILb0ELi128ELb1EEEEEEEEEvNT_6ParamsE)
        /*0048*/ 	.short	0x0210
        /*004a*/ 	.short	0x0290


	//----- nvinfo : EIATTR_SW_WAR
	.align		4
.L_560:
        /*004c*/ 	.byte	0x04, 0x36
        /*004e*/ 	.short	(.L_562 - .L_561)
.L_561:
        /*0050*/ 	.word	0x00000008
.L_562:


//--------------------- .nv.info._ZN7cutlass13device_kernelIN5flash19enable_sm80_to_sm89INS1_16FlashAttnBwdSm80INS1_25CollectiveMainloopBwdSm80ILi2ELi1EN4cute5tupleIJNS5_1CILi64EEENS7_ILi128EEENS7_ILi96EEEEEENS_6half_tEfNS_4arch4Sm80ELb1ELb0ELb1ELb1ELb0ELb0ELb0ELb0ELi2ELi2ELi4ELi2ELb1EEENS1_21CollectiveEpilogueBwdISB_SC_SE_Li256ELb1ELb0ELi2EEENS1_25SingleTileBwdLPTSchedulerILb1ELi128ELb0EEEEEEEEEvNT_6ParamsE --------------------------
	.section	.nv.info._ZN7cutlass13device_kernelIN5flash19enable_sm80_to_sm89INS1_16FlashAttnBwdSm80INS1_25CollectiveMainloopBwdSm80ILi2ELi1EN4cute5tupleIJNS5_1CILi64EEENS7_ILi128EEENS7_ILi96EEEEEENS_6half_tEfNS_4arch4Sm80ELb1ELb0ELb1ELb1ELb0ELb0ELb0ELb0ELi2ELi2ELi4ELi2ELb1EEENS1_21CollectiveEpilogueBwdISB_SC_SE_Li256ELb1ELb0ELi2EEENS1_25SingleTileBwdLPTSchedulerILb1ELi128ELb0EEEEEEEEEvNT_6ParamsE,"",@"SHT_CUDA_INFO"
	.sectionflags	@""
	.align	4


	//----- nvinfo : EIATTR_CUDA_API_VERSION
	.align		4
        /*0000*/ 	.byte	0x04, 0x37
        /*0002*/ 	.short	(.L_564 - .L_563)
.L_563:
        /*0004*/ 	.word	0x00000082


	//----- nvinfo : EIATTR_KPARAM_INFO
	.align		4
.L_564:
        /*0008*/ 	.byte	0x04, 0x17
        /*000a*/ 	.short	(.L_566 - .L_565)
.L_565:
        /*000c*/ 	.word	0x00000000
        /*0010*/ 	.short	0x0000
        /*0012*/ 	.short	0x0000
        /*0014*/ 	.byte	0x00, 0xf0, 0x21, 0x0a


	//----- nvinfo : EIATTR_SPARSE_MMA_MASK
	.align		4
.L_566:
        /*0018*/ 	.byte	0x03, 0x50
        /*001a*/ 	.short	0x0000


	//----- nvinfo : EIATTR_MAXREG_COUNT
	.align		4
        /*001c*/ 	.byte	0x03, 0x1b
        /*001e*/ 	.short	0x00ff


	//----- nvinfo : EIATTR_MERCURY_ISA_VERSION
	.align		4
        /*0020*/ 	.byte	0x03, 0x5f
        /*0022*/ 	.short	0x0101


	//----- nvinfo : EIATTR_EXIT_INSTR_OFFSETS
	.align		4
        /*0024*/ 	.byte	0x04, 0x1c
        /*0026*/ 	.short	(.L_568 - .L_567)


	//   ....[0]....
.L_567:
        /*0028*/ 	.word	0x00000010


	//----- nvinfo : EIATTR_MAX_THREADS
	.align		4
.L_568:
        /*002c*/ 	.byte	0x04, 0x05
        /*002e*/ 	.short	(.L_570 - .L_569)
.L_569:
        /*0030*/ 	.word	0x00000100
        /*0034*/ 	.word	0x00000001
        /*0038*/ 	.word	0x00000001


	//----- nvinfo : EIATTR_CBANK_PARAM_SIZE
	.align		4
.L_570:
        /*003c*/ 	.byte	0x03, 0x19
        /*003e*/ 	.short	0x0288


	//----- nvinfo : EIATTR_PARAM_CBANK
	.align		4
        /*0040*/ 	.byte	0x04, 0x0a
        /*0042*/ 	.short	(.L_572 - .L_571)
	.align		4
.L_571:
        /*0044*/ 	.word	index@(.nv.constant0._ZN7cutlass13device_kernelIN5flash19enable_sm80_to_sm89INS1_16FlashAttnBwdSm80INS1_25CollectiveMainloopBwdSm80ILi2ELi1EN4cute5tupleIJNS5_1CILi64EEENS7_ILi128EEENS7_ILi96EEEEEENS_6half_tEfNS_4arch4Sm80ELb1ELb0ELb1ELb1ELb0ELb0ELb0ELb0ELi2ELi2ELi4ELi2ELb1EEENS1_21CollectiveEpilogueBwdISB_SC_SE_Li256ELb1ELb0ELi2EEENS1_25SingleTileBwdLPTSchedulerILb1ELi128ELb0EEEEEEEEEvNT_6ParamsE)
        /*0048*/ 	.short	0x0210
        /*004a*/ 	.short	0x0288


	//----- nvinfo : EIATTR_SW_WAR
	.align		4
.L_572:
        /*004c*/ 	.byte	0x04, 0x36
        /*004e*/ 	.short	(.L_574 - .L_573)
.L_573:
        /*0050*/ 	.word	0x00000008
.L_574:


//--------------------- .nv.info._ZN7cutlass13device_kernelIN5flash19enable_sm80_to_sm89INS1_16FlashAttnBwdSm80INS1_25CollectiveMainloopBwdSm80ILi2ELi1EN4cute5tupleIJNS5_1CILi64EEENS7_ILi128EEENS7_ILi96EEEEEENS_6half_tEfNS_4arch4Sm80ELb1ELb0ELb1ELb1ELb1ELb0ELb0ELb0ELi2ELi2ELi4ELi2ELb1EEENS1_21CollectiveEpilogueBwdISB_SC_SE_Li256ELb1ELb0ELi2EEENS1_25SingleTileBwdLPTSchedulerILb1ELi128ELb1EEEEEEEEEvNT_6ParamsE --------------------------
	.section	.nv.info._ZN7cutlass13device_kernelIN5flash19enable_sm80_to_sm89INS1_16FlashAttnBwdSm80INS1_25CollectiveMainloopBwdSm80ILi2ELi1EN4cute5tupleIJNS5_1CILi64EEENS7_ILi128EEENS7_ILi96EEEEEENS_6half_tEfNS_4arch4Sm80ELb1ELb0ELb1ELb1ELb1ELb0ELb0ELb0ELi2ELi2ELi4ELi2ELb1EEENS1_21CollectiveEpilogueBwdISB_SC_SE_Li256ELb1ELb0ELi2EEENS1_25SingleTileBwdLPTSchedulerILb1ELi128ELb1EEEEEEEEEvNT_6ParamsE,"",@"SHT_CUDA_INFO"
	.sectionflags	@""
	.align	4


	//----- nvinfo : EIATTR_CUDA_API_VERSION
	.align		4
        /*0000*/ 	.byte	0x04, 0x37
        /*0002*/ 	.short	(.L_576 - .L_575)
.L_575:
        /*0004*/ 	.word	0x00000082


	//----- nvinfo : EIATTR_KPARAM_INFO
	.align		4
.L_576:
        /*0008*/ 	.byte	0x04, 0x17
        /*000a*/ 	.short	(.L_578 - .L_577)
.L_577:
        /*000c*/ 	.word	0x00000000
        /*0010*/ 	.short	0x0000
        /*0012*/ 	.short	0x0000
        /*0014*/ 	.byte	0x00, 0xf0, 0x21, 0x0a


	//----- nvinfo : EIATTR_SPARSE_MMA_MASK
	.align		4
.L_578:
        /*0018*/ 	.byte	0x03, 0x50
        /*001a*/ 	.short	0x0000


	//----- nvinfo : EIATTR_MAXREG_COUNT
	.align		4
        /*001c*/ 	.byte	0x03, 0x1b
        /*001e*/ 	.short	0x00ff


	//----- nvinfo : EIATTR_MERCURY_ISA_VERSION
	.align		4
        /*0020*/ 	.byte	0x03, 0x5f
        /*0022*/ 	.short	0x0101


	//----- nvinfo : EIATTR_EXIT_INSTR_OFFSETS
	.align		4
        /*0024*/ 	.byte	0x04, 0x1c
        /*0026*/ 	.short	(.L_580 - .L_579)


	//   ....[0]....
.L_579:
        /*0028*/ 	.word	0x00000010


	//----- nvinfo : EIATTR_MAX_THREADS
	.align		4
.L_580:
        /*002c*/ 	.byte	0x04, 0x05
        /*002e*/ 	.short	(.L_582 - .L_581)
.L_581:
        /*0030*/ 	.word	0x00000100
        /*0034*/ 	.word	0x00000001
        /*0038*/ 	.word	0x00000001


	//----- nvinfo : EIATTR_CBANK_PARAM_SIZE
	.align		4
.L_582:
        /*003c*/ 	.byte	0x03, 0x19
        /*003e*/ 	.short	0x0288


	//----- nvinfo : EIATTR_PARAM_CBANK
	.align		4
        /*0040*/ 	.byte	0x04, 0x0a
        /*0042*/ 	.short	(.L_584 - .L_583)
	.align		4
.L_583:
        /*0044*/ 	.word	index@(.nv.constant0._ZN7cutlass13device_kernelIN5flash19enable_sm80_to_sm89INS1_16FlashAttnBwdSm80INS1_25CollectiveMainloopBwdSm80ILi2ELi1EN4cute5tupleIJNS5_1CILi64EEENS7_ILi128EEENS7_ILi96EEEEEENS_6half_tEfNS_4arch4Sm80ELb1ELb0ELb1ELb1ELb1ELb0ELb0ELb0ELi2ELi2ELi4ELi2ELb1EEENS1_21CollectiveEpilogueBwdISB_SC_SE_Li256ELb1ELb0ELi2EEENS1_25SingleTileBwdLPTSchedulerILb1ELi128ELb1EEEEEEEEEvNT_6ParamsE)
        /*0048*/ 	.short	0x0210
        /*004a*/ 	.short	0x0288


	//----- nvinfo : EIATTR_SW_WAR
	.align		4
.L_584:
        /*004c*/ 	.byte	0x04, 0x36
        /*004e*/ 	.short	(.L_586 - .L_585)
.L_585:
        /*0050*/ 	.word	0x00000008
.L_586:


//--------------------- .nv.info._ZN7cutlass13device_kernelIN5flash19enable_sm80_to_sm89INS1_16FlashAttnBwdSm80INS1_25CollectiveMainloopBwdSm80ILi2ELi1EN4cute5tupleIJNS5_1CILi64EEENS7_ILi128EEENS7_ILi96EEEEEENS_6half_tEfNS_4arch4Sm80ELb1ELb0ELb1ELb1ELb0ELb0ELb0ELb0ELi2ELi2ELi4ELi2ELb1EEENS1_24CollectiveEpilogueBwdGQAISB_fSE_Li256ELb1ELb0EEENS1_25SingleTileBwdLPTSchedulerILb1ELi128ELb0EEEEEEEEEvNT_6ParamsE --------------------------
	.section	.nv.info._ZN7cutlass13device_kernelIN5flash19enable_sm80_to_sm89INS1_16FlashAttnBwdSm80INS1_25CollectiveMainloopBwdSm80ILi2ELi1EN4cute5tupleIJNS5_1CILi64EEENS7_ILi128EEENS7_ILi96EEEEEENS_6half_tEfNS_4arch4Sm80ELb1ELb0ELb1ELb1ELb0ELb0ELb0ELb0ELi2ELi2ELi4ELi2ELb1EEENS1_24CollectiveEpilogueBwdGQAISB_fSE_Li256ELb1ELb0EEENS1_25SingleTileBwdLPTSchedulerILb1ELi128ELb0EEEEEEEEEvNT_6ParamsE,"",@"SHT_CUDA_INFO"
	.sectionflags	@""
	.align	4


	//----- nvinfo : EIATTR_CUDA_API_VERSION
	.align		4
        /*0000*/ 	.byte	0x04, 0x37
        /*0002*/ 	.short	(.L_588 - .L_587)
.L_587:
        /*0004*/ 	.word	0x00000082


	//----- nvinfo : EIATTR_KPARAM_INFO
	.align		4
.L_588:
        /*0008*/ 	.byte	0x04, 0x17
        /*000a*/ 	.short	(.L_590 - .L_589)
.L_589:
        /*000c*/ 	.word	0x00000000
        /*0010*/ 	.short	0x0000
        /*0012*/ 	.short	0x0000
        /*0014*/ 	.byte	0x00, 0xf0, 0x41, 0x0a


	//----- nvinfo : EIATTR_SPARSE_MMA_MASK
	.align		4
.L_590:
        /*0018*/ 	.byte	0x03, 0x50
        /*001a*/ 	.short	0x0000


	//----- nvinfo : EIATTR_MAXREG_COUNT
	.align		4
        /*001c*/ 	.byte	0x03, 0x1b
        /*001e*/ 	.short	0x00ff


	//----- nvinfo : EIATTR_MERCURY_ISA_VERSION
	.align		4
        /*0020*/ 	.byte	0x03, 0x5f
        /*0022*/ 	.short	0x0101


	//----- nvinfo : EIATTR_EXIT_INSTR_OFFSETS
	.align		4
        /*0024*/ 	.byte	0x04, 0x1c
        /*0026*/ 	.short	(.L_592 - .L_591)


	//   ....[0]....
.L_591:
        /*0028*/ 	.word	0x00000010


	//----- nvinfo : EIATTR_MAX_THREADS
	.align		4
.L_592:
        /*002c*/ 	.byte	0x04, 0x05
        /*002e*/ 	.short	(.L_594 - .L_593)
.L_593:
        /*0030*/ 	.word	0x00000100
        /*0034*/ 	.word	0x00000001
        /*0038*/ 	.word	0x00000001


	//----- nvinfo : EIATTR_CBANK_PARAM_SIZE
	.align		4
.L_594:
        /*003c*/ 	.byte	0x03, 0x19
        /*003e*/ 	.short	0x0290


	//----- nvinfo : EIATTR_PARAM_CBANK
	.align		4
        /*0040*/ 	.byte	0x04, 0x0a
        /*0042*/ 	.short	(.L_596 - .L_595)
	.align		4
.L_595:
        /*0044*/ 	.word	index@(.nv.constant0._ZN7cutlass13device_kernelIN5flash19enable_sm80_to_sm89INS1_16FlashAttnBwdSm80INS1_25CollectiveMainloopBwdSm80ILi2ELi1EN4cute5tupleIJNS5_1CILi64EEENS7_ILi128EEENS7_ILi96EEEEEENS_6half_tEfNS_4arch4Sm80ELb1ELb0ELb1ELb1ELb0ELb0ELb0ELb0ELi2ELi2ELi4ELi2ELb1EEENS1_24CollectiveEpilogueBwdGQAISB_fSE_Li256ELb1ELb0EEENS1_25SingleTileBwdLPTSchedulerILb1ELi128ELb0EEEEEEEEEvNT_6ParamsE)
        /*0048*/ 	.short	0x0210
        /*004a*/ 	.short	0x0290


	//----- nvinfo : EIATTR_SW_WAR
	.align		4
.L_596:
        /*004c*/ 	.byte	0x04, 0x36
        /*004e*/ 	.short	(.L_598 - .L_597)
.L_597:
        /*0050*/ 	.word	0x00000008
.L_598:


//--------------------- .nv.info._ZN7cutlass13device_kernelIN5flash19enable_sm80_to_sm89INS1_16FlashAttnBwdSm80INS1_25CollectiveMainloopBwdSm80ILi2ELi1EN4cute5tupleIJNS5_1CILi64EEENS7_ILi128EEENS7_ILi96EEEEEENS_6half_tEfNS_4arch4Sm80ELb1ELb0ELb1ELb1ELb1ELb0ELb0ELb0ELi2ELi2ELi4ELi2ELb1EEENS1_24CollectiveEpilogueBwdGQAISB_fSE_Li256ELb1ELb1EEENS1_25SingleTileBwdLPTSchedulerILb1ELi128ELb1EEEEEEEEEvNT_6ParamsE --------------------------
	.section	.nv.info._ZN7cutlass13device_kernelIN5flash19enable_sm80_to_sm89INS1_16FlashAttnBwdSm80INS1_25CollectiveMainloopBwdSm80ILi2ELi1EN4cute5tupleIJNS5_1CILi64EEENS7_ILi128EEENS7_ILi96EEEEEENS_6half_tEfNS_4arch4Sm80ELb1ELb0ELb1ELb1ELb1ELb0ELb0ELb0ELi2ELi2ELi4ELi2ELb1EEENS1_24CollectiveEpilogueBwdGQAISB_fSE_Li256ELb1ELb1EEENS1_25SingleTileBwdLPTSchedulerILb1ELi128ELb1EEEEEEEEEvNT_6ParamsE,"",@"SHT_CUDA_INFO"
	.sectionflags	@""
	.align	4


	//----- nvinfo : EIATTR_CUDA_API_VERSION
	.align		4
        /*0000*/ 	.byte	0x04, 0x37
        /*0002*/ 	.short	(.L_600 - .L_599)
.L_599:
        /*0004*/ 	.word	0x00000082


	//----- nvinfo : EIATTR_KPARAM_INFO
	.align		4
.L_600:
        /*0008*/ 	.byte	0x04, 0x17
        /*000a*/ 	.short	(.L_602 - .L_601)
.L_601:
        /*000c*/ 	.word	0x00000000
        /*0010*/ 	.short	0x0000
        /*0012*/ 	.short	0x0000
        /*0014*/ 	.byte	0x00, 0xf0, 0x41, 0x0a


	//----- nvinfo : EIATTR_SPARSE_MMA_MASK
	.align		4
.L_602:
        /*0018*/ 	.byte	0x03, 0x50
        /*001a*/ 	.short	0x0000


	//----- nvinfo : EIATTR_MAXREG_COUNT
	.align		4
        /*001c*/ 	.byte	0x03, 0x1b
        /*001e*/ 	.short	0x00ff


	//----- nvinfo : EIATTR_MERCURY_ISA_VERSION
	.align		4
        /*0020*/ 	.byte	0x03, 0x5f
        /*0022*/ 	.short	0x0101


	//----- nvinfo : EIATTR_EXIT_INSTR_OFFSETS
	.align		4
        /*0024*/ 	.byte	0x04, 0x1c
        /*0026*/ 	.short	(.L_604 - .L_603)


	//   ....[0]....
.L_603:
        /*0028*/ 	.word	0x00000010


	//----- nvinfo : EIATTR_MAX_THREADS
	.align		4
.L_604:
        /*002c*/ 	.byte	0x04, 0x05
        /*002e*/ 	.short	(.L_606 - .L_605)
.L_605:
        /*0030*/ 	.word	0x00000100
        /*0034*/ 	.word	0x00000001
        /*0038*/ 	.word	0x00000001


	//----- nvinfo : EIATTR_CBANK_PARAM_SIZE
	.align		4
.L_606:
        /*003c*/ 	.byte	0x03, 0x19
        /*003e*/ 	.short	0x0290


	//----- nvinfo : EIATTR_PARAM_CBANK
	.align		4
        /*0040*/ 	.byte	0x04, 0x0a
        /*0042*/ 	.short	(.L_608 - .L_607)
	.align		4
.L_607:
        /*0044*/ 	.word	index@(.nv.constant0._ZN7cutlass13device_kernelIN5flash19enable_sm80_to_sm89INS1_16FlashAttnBwdSm80INS1_25CollectiveMainloopBwdSm80ILi2ELi1EN4cute5tupleIJNS5_1CILi64EEENS7_ILi128EEENS7_ILi96EEEEEENS_6half_tEfNS_4arch4Sm80ELb1ELb0ELb1ELb1ELb1ELb0ELb0ELb0ELi2ELi2ELi4ELi2ELb1EEENS1_24CollectiveEpilogueBwdGQAISB_fSE_Li256ELb1ELb1EEENS1_25SingleTileBwdLPTSchedulerILb1ELi128ELb1EEEEEEEEEvNT_6ParamsE)
        /*0048*/ 	.short	0x0210
        /*004a*/ 	.short	0x0290


	//----- nvinfo : EIATTR_SW_WAR
	.align		4
.L_608:
        /*004c*/ 	.byte	0x04, 0x36
        /*004e*/ 	.short	(.L_610 - .L_609)
.L_609:
        /*0050*/ 	.word	0x00000008
.L_610:


//--------------------- .nv.info._ZN7cutlass13device_kernelIN5flash19enable_sm80_to_sm89INS1_16FlashAttnBwdSm80INS1_25CollectiveMainloopBwdSm80ILi2ELi2EN4cute5tupleIJNS5_1CILi64EEENS7_ILi128EEENS7_ILi96EEEEEENS_6half_tEfNS_4arch4Sm80ELb0ELb0ELb1ELb0ELb0ELb0ELb0ELb0ELi2ELi2ELi4ELi2ELb0EEENS1_21CollectiveEpilogueBwdISB_SC_SE_Li256ELb0ELb0ELi2EEENS1_19SingleTileSchedulerILb0ELb0ELb0ELi128EEEEEEEEEvNT_6ParamsE --------------------------
	.section	.nv.info._ZN7cutlass13device_kernelIN5flash19enable_sm80_to_sm89INS1_16FlashAttnBwdSm80INS1_25CollectiveMainloopBwdSm80ILi2ELi2EN4cute5tupleIJNS5_1CILi64EEENS7_ILi128EEENS7_ILi96EEEEEENS_6half_tEfNS_4arch4Sm80ELb0ELb0ELb1ELb0ELb0ELb0ELb0ELb0ELi2ELi2ELi4ELi2ELb0EEENS1_21CollectiveEpilogueBwdISB_SC_SE_Li256ELb0ELb0ELi2EEENS1_19SingleTileSchedulerILb0ELb0ELb0ELi128EEEEEEEEEvNT_6ParamsE,"",@"SHT_CUDA_INFO"
	.sectionflags	@""
	.align	4


	//----- nvinfo : EIATTR_CUDA_API_VERSION
	.align		4
        /*0000*/ 	.byte	0x04, 0x37
        /*0002*/ 	.short	(.L_612 - .L_611)
.L_611:
        /*0004*/ 	.word	0x00000082


	//----- nvinfo : EIATTR_KPARAM_INFO
	.align		4
.L_612:
        /*0008*/ 	.byte	0x04, 0x17
        /*000a*/ 	.short	(.L_614 - .L_613)
.L_613:
        /*000c*/ 	.word	0x00000000
        /*0010*/ 	.short	0x0000
        /*0012*/ 	.short	0x0000
        /*0014*/ 	.byte	0x00, 0xf0, 0xc1, 0x09


	//----- nvinfo : EIATTR_SPARSE_MMA_MASK
	.align		4
.L_614:
        /*0018*/ 	.byte	0x03, 0x50
        /*001a*/ 	.short	0x0000


	//----- nvinfo : EIATTR_MAXREG_COUNT
	.align		4
        /*001c*/ 	.byte	0x03, 0x1b
        /*001e*/ 	.short	0x00ff


	//----- nvinfo : EIATTR_MERCURY_ISA_VERSION
	.align		4
        /*0020*/ 	.byte	0x03, 0x5f
        /*0022*/ 	.short	0x0101


	//----- nvinfo : EIATTR_EXIT_INSTR_OFFSETS
	.align		4
        /*0024*/ 	.byte	0x04, 0x1c
        /*0026*/ 	.short	(.L_616 - .L_615)


	//   ....[0]....
.L_615:
        /*0028*/ 	.word	0x00000010


	//----- nvinfo : EIATTR_MAX_THREADS
	.align		4
.L_616:
        /*002c*/ 	.byte	0x04, 0x05
        /*002e*/ 	.short	(.L_618 - .L_617)
.L_617:
        /*0030*/ 	.word	0x00000100
        /*0034*/ 	.word	0x00000001
        /*0038*/ 	.word	0x00000001


	//----- nvinfo : EIATTR_CBANK_PARAM_SIZE
	.align		4
.L_618:
        /*003c*/ 	.byte	0x03, 0x19
        /*003e*/ 	.short	0x0270


	//----- nvinfo : EIATTR_PARAM_CBANK
	.align		4
        /*0040*/ 	.byte	0x04, 0x0a
        /*0042*/ 	.short	(.L_620 - .L_619)
	.align		4
.L_619:
        /*0044*/ 	.word	index@(.nv.constant0._ZN7cutlass13device_kernelIN5flash19enable_sm80_to_sm89INS1_16FlashAttnBwdSm80INS1_25CollectiveMainloopBwdSm80ILi2ELi2EN4cute5tupleIJNS5_1CILi64EEENS7_ILi128EEENS7_ILi96EEEEEENS_6half_tEfNS_4arch4Sm80ELb0ELb0ELb1ELb0ELb0ELb0ELb0ELb0ELi2ELi2ELi4ELi2ELb0EEENS1_21CollectiveEpilogueBwdISB_SC_SE_Li256ELb0ELb0ELi2EEENS1_19SingleTileSchedulerILb0ELb0ELb0ELi128EEEEEEEEEvNT_6ParamsE)
        /*0048*/ 	.short	0x0210
        /*004a*/ 	.short	0x0270


	//----- nvinfo : EIATTR_SW_WAR
	.align		4
.L_620:
        /*004c*/ 	.byte	0x04, 0x36
        /*004e*/ 	.short	(.L_622 - .L_621)
.L_621:
        /*0050*/ 	.word	0x00000008
.L_622:


//--------------------- .nv.info._ZN7cutlass13device_kernelIN5flash19enable_sm80_to_sm89INS1_16FlashAttnBwdSm80INS1_25CollectiveMainloopBwdSm80ILi2ELi2EN4cute5tupleIJNS5_1CILi64EEENS7_ILi128EEENS7_ILi96EEEEEENS_6half_tEfNS_4arch4Sm80ELb0ELb0ELb1ELb0ELb1ELb0ELb0ELb0ELi2ELi2ELi4ELi2ELb0EEENS1_21CollectiveEpilogueBwdISB_SC_SE_Li256ELb0ELb0ELi2EEENS1_19SingleTileSchedulerILb0ELb0ELb0ELi128EEEEEEEEEvNT_6ParamsE --------------------------
	.section	.nv.info._ZN7cutlass13device_kernelIN5flash19enable_sm80_to_sm89INS1_16FlashAttnBwdSm80INS1_25CollectiveMainloopBwdSm80ILi2ELi2EN4cute5tupleIJNS5_1CILi64EEENS7_ILi128EEENS7_ILi96EEEEEENS_6half_tEfNS_4arch4Sm80ELb0ELb0ELb1ELb0ELb1ELb0ELb0ELb0ELi2ELi2ELi4ELi2ELb0EEENS1_21CollectiveEpilogueBwdISB_SC_SE_Li256ELb0ELb0ELi2EEENS1_19SingleTileSchedulerILb0ELb0ELb0ELi128EEEEEEEEEvNT_6ParamsE,"",@"SHT_CUDA_INFO"
	.sectionflags	@""
	.align	4


	//----- nvinfo : EIATTR_CUDA_API_VERSION
	.align		4
        /*0000*/ 	.byte	0x04, 0x37
        /*0002*/ 	.short	(.L_624 - .L_623)
.L_623:
        /*0004*/ 	.word	0x00000082


	//----- nvinfo : EIATTR_KPARAM_INFO
	.align		4
.L_624:
        /*0008*/ 	.byte	0x04, 0x17
        /*000a*/ 	.short	(.L_626 - .L_625)
.L_625:
        /*000c*/ 	.word	0x00000000
        /*0010*/ 	.short	0x0000
        /*0012*/ 	.short	0x0000
        /*0014*/ 	.byte	0x00, 0xf0, 0xc1, 0x09


	//----- nvinfo : EIATTR_SPARSE_MMA_MASK
	.align		4
.L_626:
        /*0018*/ 	.byte	0x03, 0x50
        /*001a*/ 	.short	0x0000


	//----- nvinfo : EIATTR_MAXREG_COUNT
	.align		4
        /*001c*/ 	.byte	0x03, 0x1b
        /*001e*/ 	.short	0x00ff


	//----- nvinfo : EIATTR_MERCURY_ISA_VERSION
	.align		4
        /*0020*/ 	.byte	0x03, 0x5f
        /*0022*/ 	.short	0x0101


	//----- nvinfo : EIATTR_EXIT_INSTR_OFFSETS
	.align		4
        /*0024*/ 	.byte	0x04, 0x1c
        /*0026*/ 	.short	(.L_628 - .L_627)


	//   ....[0]....
.L_627:
        /*0028*/ 	.word	0x00000010


	//----- nvinfo : EIATTR_MAX_THREADS
	.align		4
.L_628:
        /*002c*/ 	.byte	0x04, 0x05
        /*002e*/ 	.short	(.L_630 - .L_629)
.L_629:
        /*0030*/ 	.word	0x00000100
        /*0034*/ 	.word	0x00000001
        /*0038*/ 	.word	0x00000001


	//----- nvinfo : EIATTR_CBANK_PARAM_SIZE
	.align		4
.L_630:
        /*003c*/ 	.byte	0x03, 0x19
        /*003e*/ 	.short	0x0270


	//----- nvinfo : EIATTR_PARAM_CBANK
	.align		4
        /*0040*/ 	.byte	0x04, 0x0a
        /*0042*/ 	.short	(.L_632 - .L_631)
	.align		4
.L_631:
        /*0044*/ 	.word	index@(.nv.constant0._ZN7cutlass13device_kernelIN5flash19enable_sm80_to_sm89INS1_16FlashAttnBwdSm80INS1_25CollectiveMainloopBwdSm80ILi2ELi2EN4cute5tupleIJNS5_1CILi64EEENS7_ILi128EEENS7_ILi96EEEEEENS_6half_tEfNS_4arch4Sm80ELb0ELb0ELb1ELb0ELb1ELb0ELb0ELb0ELi2ELi2ELi4ELi2ELb0EEENS1_21CollectiveEpilogueBwdISB_SC_SE_Li256ELb0ELb0ELi2EEENS1_19SingleTileSchedulerILb0ELb0ELb0ELi128EEEEEEEEEvNT_6ParamsE)
        /*0048*/ 	.short	0x0210
        /*004a*/ 	.short	0x0270


	//----- nvinfo : EIATTR_SW_WAR
	.align		4
.L_632:
        /*004c*/ 	.byte	0x04, 0x36
        /*004e*/ 	.short	(.L_634 - .L_633)
.L_633:
        /*0050*/ 	.word	0x00000008
.L_634:


//--------------------- .nv.info._ZN7cutlass13device_kernelIN5flash19enable_sm80_to_sm89INS1_16FlashAttnBwdSm80INS1_25CollectiveMainloopBwdSm80ILi2ELi2EN4cute5tupleIJNS5_1CILi64EEENS7_ILi128EEENS7_ILi96EEEEEENS_6half_tEfNS_4arch4Sm80ELb0ELb0ELb1ELb0ELb0ELb0ELb0ELb0ELi2ELi2ELi4ELi2ELb0EEENS1_24CollectiveEpilogueBwdGQAISB_fSE_Li256ELb0ELb0EEENS1_19SingleTileSchedulerILb0ELb0ELb0ELi128EEEEEEEEEvNT_6ParamsE --------------------------
	.section	.nv.info._ZN7cutlass13device_kernelIN5flash19enable_sm80_to_sm89INS1_16FlashAttnBwdSm80INS1_25CollectiveMainloopBwdSm80ILi2ELi2EN4cute5tupleIJNS5_1CILi64EEENS7_ILi128EEENS7_ILi96EEEEEENS_6half_tEfNS_4arch4Sm80ELb0ELb0ELb1ELb0ELb0ELb0ELb0ELb0ELi2ELi2ELi4ELi2ELb0EEENS1_24CollectiveEpilogueBwdGQAISB_fSE_Li256ELb0ELb0EEENS1_19SingleTileSchedulerILb0ELb0ELb0ELi128EEEEEEEEEvNT_6ParamsE,"",@"SHT_CUDA_INFO"
	.sectionflags	@""
	.align	4


	//----- nvinfo : EIATTR_CUDA_API_VERSION
	.align		4
        /*0000*/ 	.byte	0x04, 0x37
        /*0002*/ 	.short	(.L_636 - .L_635)
.L_635:
        /*0004*/ 	.word	0x00000082


	//----- nvinfo : EIATTR_KPARAM_INFO
	.align		4
.L_636:
        /*0008*/ 	.byte	0x04, 0x17
        /*000a*/ 	.short	(.L_638 - .L_637)
.L_637:
        /*000c*/ 	.word	0x00000000
        /*0010*/ 	.short	0x0000
        /*0012*/ 	.short	0x0000
        /*0014*/ 	.byte	0x00, 0xf0, 0xe1, 0x09


	//----- nvinfo : EIATTR_SPARSE_MMA_MASK
	.align		4
.L_638:
        /*0018*/ 	.byte	0x03, 0x50
        /*001a*/ 	.short	0x0000


	//----- nvinfo : EIATTR_MAXREG_COUNT
	.align		4
        /*001c*/ 	.byte	0x03, 0x1b
        /*001e*/ 	.short	0x00ff


	//----- nvinfo : EIATTR_MERCURY_ISA_VERSION
	.align		4
        /*0020*/ 	.byte	0x03, 0x5f
        /*0022*/ 	.short	0x0101


	//----- nvinfo : EIATTR_EXIT_INSTR_OFFSETS
	.align		4
        /*0024*/ 	.byte	0x04, 0x1c
        /*0026*/ 	.short	(.L_640 - .L_639)


	//   ....[0]....
.L_639:
        /*0028*/ 	.word	0x00000010


	//----- nvinfo : EIATTR_MAX_THREADS
	.align		4
.L_640:
        /*002c*/ 	.byte	0x04, 0x05
        /*002e*/ 	.short	(.L_642 - .L_641)
.L_641:
        /*0030*/ 	.word	0x00000100
        /*0034*/ 	.word	0x00000001
        /*0038*/ 	.word	0x00000001


	//----- nvinfo : EIATTR_CBANK_PARAM_SIZE
	.align		4
.L_642:
        /*003c*/ 	.byte	0x03, 0x19
        /*003e*/ 	.short	0x0278


	//----- nvinfo : EIATTR_PARAM_CBANK
	.align		4
        /*0040*/ 	.byte	0x04, 0x0a
        /*0042*/ 	.short	(.L_644 - .L_643)
	.align		4
.L_643:
        /*0044*/ 	.word	index@(.nv.constant0._ZN7cutlass13device_kernelIN5flash19enable_sm80_to_sm89INS1_16FlashAttnBwdSm80INS1_25CollectiveMainloopBwdSm80ILi2ELi2EN4cute5tupleIJNS5_1CILi64EEENS7_ILi128EEENS7_ILi96EEEEEENS_6half_tEfNS_4arch4Sm80ELb0ELb0ELb1ELb0ELb0ELb0ELb0ELb0ELi2ELi2ELi4ELi2ELb0EEENS1_24CollectiveEpilogueBwdGQAISB_fSE_Li256ELb0ELb0EEENS1_19SingleTileSchedulerILb0ELb0ELb0ELi128EEEEEEEEEvNT_6ParamsE)
        /*0048*/ 	.short	0x0210
        /*004a*/ 	.short	0x0278


	//----- nvinfo : EIATTR_SW_WAR
	.align		4
.L_644:
        /*004c*/ 	.byte	0x04, 0x36
        /*004e*/ 	.short	(.L_646 - .L_645)
.L_645:
        /*0050*/ 	.word	0x00000008
.L_646:


//--------------------- .nv.info._ZN7cutlass13device_kernelIN5flash19enable_sm80_to_sm89INS1_16FlashAttnBwdSm80INS1_25CollectiveMainloopBwdSm80ILi2ELi2EN4cute5tupleIJNS5_1CILi64EEENS7_ILi128EEENS7_ILi96EEEEEENS_6half_tEfNS_4arch4Sm80ELb0ELb0ELb1ELb0ELb1ELb0ELb0ELb0ELi2ELi2ELi4ELi2ELb0EEENS1_24CollectiveEpilogueBwdGQAISB_fSE_Li256ELb0ELb1EEENS1_19SingleTileSchedulerILb0ELb0ELb0ELi128EEEEEEEEEvNT_6ParamsE --------------------------
	.section	.nv.info._ZN7cutlass13device_kernelIN5flash19enable_sm80_to_sm89INS1_16FlashAttnBwdSm80INS1_25CollectiveMainloopBwdSm80ILi2ELi2EN4cute5tupleIJNS5_1CILi64EEENS7_ILi128EEENS7_ILi96EEEEEENS_6half_tEfNS_4arch4Sm80ELb0ELb0ELb1ELb0ELb1ELb0ELb0ELb0ELi2ELi2ELi4ELi2ELb0EEENS1_24CollectiveEpilogueBwdGQAISB_fSE_Li256ELb0ELb1EEENS1_19SingleTileSchedulerILb0ELb0ELb0ELi128EEEEEEEEEvNT_6ParamsE,"",@"SHT_CUDA_INFO"
	.sectionflags	@""
	.align	4


	//----- nvinfo : EIATTR_CUDA_API_VERSION
	.align		4
        /*0000*/ 	.byte	0x04, 0x37
        /*0002*/ 	.short	(.L_648 - .L_647)
.L_647:
        /*0004*/ 	.word	0x00000082


	//----- nvinfo : EIATTR_KPARAM_INFO
	.align		4
.L_648:
        /*0008*/ 	.byte	0x04, 0x17
        /*000a*/ 	.short	(.L_650 - .L_649)
.L_649:
        /*000c*/ 	.word	0x00000000
        /*0010*/ 	.short	0x0000
        /*0012*/ 	.short	0x0000
        /*0014*/ 	.byte	0x00, 0xf0, 0xe1, 0x09


	//----- nvinfo : EIATTR_SPARSE_MMA_MASK
	.align		4
.L_650:
        /*0018*/ 	.byte	0x03, 0x50
        /*001a*/ 	.short	0x0000


	//----- nvinfo : EIATTR_MAXREG_COUNT
	.align		4
        /*001c*/ 	.byte	0x03, 0x1b
        /*001e*/ 	.short	0x00ff


	//----- nvinfo : EIATTR_MERCURY_ISA_VERSION
	.align		4
        /*0020*/ 	.byte	0x03, 0x5f
        /*0022*/ 	.short	0x0101


	//----- nvinfo : EIATTR_EXIT_INSTR_OFFSETS
	.align		4
        /*0024*/ 	.byte	0x04, 0x1c
        /*0026*/ 	.short	(.L_652 - .L_651)


	//   ....[0]....
.L_651:
        /*0028*/ 	.word	0x00000010


	//----- nvinfo : EIATTR_MAX_THREADS
	.align		4
.L_652:
        /*002c*/ 	.byte	0x04, 0x05
        /*002e*/ 	.short	(.L_654 - .L_653)
.L_653:
        /*0030*/ 	.word	0x00000100
        /*0034*/ 	.word	0x00000001
        /*0038*/ 	.word	0x00000001


	//----- nvinfo : EIATTR_CBANK_PARAM_SIZE
	.align		4
.L_654:
        /*003c*/ 	.byte	0x03, 0x19
        /*003e*/ 	.short	0x0278


	//----- nvinfo : EIATTR_PARAM_CBANK
	.align		4
        /*0040*/ 	.byte	0x04, 0x0a
        /*0042*/ 	.short	(.L_656 - .L_655)
	.align		4
.L_655:
        /*0044*/ 	.word	index@(.nv.constant0._ZN7cutlass13device_kernelIN5flash19enable_sm80_to_sm89INS1_16FlashAttnBwdSm80INS1_25CollectiveMainloopBwdSm80ILi2ELi2EN4cute5tupleIJNS5_1CILi64EEENS7_ILi128EEENS7_ILi96EEEEEENS_6half_tEfNS_4arch4Sm80ELb0ELb0ELb1ELb0ELb1ELb0ELb0ELb0ELi2ELi2ELi4ELi2ELb0EEENS1_24CollectiveEpilogueBwdGQAISB_fSE_Li256ELb0ELb1EEENS1_19SingleTileSchedulerILb0ELb0ELb0ELi128EEEEEEEEEvNT_6ParamsE)
        /*0048*/ 	.short	0x0210
        /*004a*/ 	.short	0x0278


	//----- nvinfo : EIATTR_SW_WAR
	.align		4
.L_656:
        /*004c*/ 	.byte	0x04, 0x36
        /*004e*/ 	.short	(.L_658 - .L_657)
.L_657:
        /*0050*/ 	.word	0x00000008
.L_658:


//--------------------- .nv.info._ZN7cutlass13device_kernelIN5flash19enable_sm80_to_sm89INS1_16FlashAttnBwdSm80INS1_25CollectiveMainloopBwdSm80ILi2ELi2EN4cute5tupleIJNS5_1CILi64EEENS7_ILi128EEENS7_ILi96EEEEEENS_6half_tEfNS_4arch4Sm80ELb0ELb0ELb1ELb1ELb0ELb0ELb0ELb0ELi2ELi2ELi4ELi2ELb0EEENS1_21CollectiveEpilogueBwdISB_SC_SE_Li256ELb1ELb0ELi2EEENS1_19SingleTileSchedulerILb1ELb0ELb0ELi128EEEEEEEEEvNT_6ParamsE --------------------------
	.section	.nv.info._ZN7cutlass13device_kernelIN5flash19enable_sm80_to_sm89INS1_16FlashAttnBwdSm80INS1_25CollectiveMainloopBwdSm80ILi2ELi2EN4cute5tupleIJNS5_1CILi64EEENS7_ILi128EEENS7_ILi96EEEEEENS_6half_tEfNS_4arch4Sm80ELb0ELb0ELb1ELb1ELb0ELb0ELb0ELb0ELi2ELi2ELi4ELi2ELb0EEENS1_21CollectiveEpilogueBwdISB_SC_SE_Li256ELb1ELb0ELi2EEENS1_19SingleTileSchedulerILb1ELb0ELb0ELi128EEEEEEEEEvNT_6ParamsE,"",@"SHT_CUDA_INFO"
	.sectionflags	@""
	.align	4


	//----- nvinfo : EIATTR_CUDA_API_VERSION
	.align		4
        /*0000*/ 	.byte	0x04, 0x37
        /*0002*/ 	.short	(.L_660 - .L_659)
.L_659:
        /*0004*/ 	.word	0x00000082


	//----- nvinfo : EIATTR_KPARAM_INFO
	.align		4
.L_660:
        /*0008*/ 	.byte	0x04, 0x17
        /*000a*/ 	.short	(.L_662 - .L_661)
.L_661:
        /*000c*/ 	.word	0x00000000
        /*0010*/ 	.short	0x0000
        /*0012*/ 	.short	0x0000
        /*0014*/ 	.byte	0x00, 0xf0, 0xc1, 0x09


	//----- nvinfo : EIATTR_SPARSE_MMA_MASK
	.align		4
.L_662:
        /*0018*/ 	.byte	0x03, 0x50
        /*001a*/ 	.short	0x0000


	//----- nvinfo : EIATTR_MAXREG_COUNT
	.align		4
        /*001c*/ 	.byte	0x03, 0x1b
        /*001e*/ 	.short	0x00ff


	//----- nvinfo : EIATTR_MERCURY_ISA_VERSION
	.align		4
        /*0020*/ 	.byte	0x03, 0x5f
        /*0022*/ 	.short	0x0101


	//----- nvinfo : EIATTR_EXIT_INSTR_OFFSETS
	.align		4
        /*0024*/ 	.byte	0x04, 0x1c
        /*0026*/ 	.short	(.L_664 - .L_663)


	//   ....[0]....
.L_663:
        /*0028*/ 	.word	0x00000010


	//----- nvinfo : EIATTR_MAX_THREADS
	.align		4
.L_664:
        /*002c*/ 	.byte	0x04, 0x05
        /*002e*/ 	.short	(.L_666 - .L_665)
.L_665:
        /*0030*/ 	.word	0x00000100
        /*0034*/ 	.word	0x00000001
        /*0038*/ 	.word	0x00000001


	//----- nvinfo : EIATTR_CBANK_PARAM_SIZE
	.align		4
.L_666:
        /*003c*/ 	.byte	0x03, 0x19
        /*003e*/ 	.short	0x0270


	//----- nvinfo : EIATTR_PARAM_CBANK
	.align		4
        /*0040*/ 	.byte	0x04, 0x0a
        /*0042*/ 	.short	(.L_668 - .L_667)
	.align		4
.L_667:
        /*0044*/ 	.word	index@(.nv.constant0._ZN7cutlass13device_kernelIN5flash19enable_sm80_to_sm89INS1_16FlashAttnBwdSm80INS1_25CollectiveMainloopBwdSm80ILi2ELi2EN4cute5tupleIJNS5_1CILi64EEENS7_ILi128EEENS7_ILi96EEEEEENS_6half_tEfNS_4arch4Sm80ELb0ELb0ELb1ELb1ELb0ELb0ELb0ELb0ELi2ELi2ELi4ELi2ELb0EEENS1_21CollectiveEpilogueBwdISB_SC_SE_Li256ELb1ELb0ELi2EEENS1_19SingleTileSchedulerILb1ELb0ELb0ELi128EEEEEEEEEvNT_6ParamsE)
        /*0048*/ 	.short	0x0210
        /*004a*/ 	.short	0x0270


	//----- nvinfo : EIATTR_SW_WAR
	.align		4
.L_668:
        /*004c*/ 	.byte	0x04, 0x36
        /*004e*/ 	.short	(.L_670 - .L_669)
.L_669:
        /*0050*/ 	.word	0x00000008
.L_670:


//--------------------- .nv.info._ZN7cutlass13device_kernelIN5flash19enable_sm80_to_sm89INS1_16FlashAttnBwdSm80INS1_25CollectiveMainloopBwdSm80ILi2ELi2EN4cute5tupleIJNS5_1CILi64EEENS7_ILi128EEENS7_ILi96EEEEEENS_6half_tEfNS_4arch4Sm80ELb0ELb0ELb1ELb1ELb1ELb0ELb0ELb0ELi2ELi2ELi4ELi2ELb0EEENS1_21CollectiveEpilogueBwdISB_SC_SE_Li256ELb1ELb0ELi2EEENS1_19SingleTileSchedulerILb1ELb0ELb0ELi128EEEEEEEEEvNT_6ParamsE --------------------------
	.section	.nv.info._ZN7cutlass13device_kernelIN5flash19enable_sm80_to_sm89INS1_16FlashAttnBwdSm80INS1_25CollectiveMainloopBwdSm80ILi2ELi2EN4cute5tupleIJNS5_1CILi64EEENS7_ILi128EEENS7_ILi96EEEEEENS_6half_tEfNS_4arch4Sm80ELb0ELb0ELb1ELb1ELb1ELb0ELb0ELb0ELi2ELi2ELi4ELi2ELb0EEENS1_21CollectiveEpilogueBwdISB_SC_SE_Li256ELb1ELb0ELi2EEENS1_19SingleTileSchedulerILb1ELb0ELb0ELi128EEEEEEEEEvNT_6ParamsE,"",@"SHT_CUDA_INFO"
	.sectionflags	@""
	.align	4


	//----- nvinfo : EIATTR_CUDA_API_VERSION
	.align		4
        /*0000*/ 	.byte	0x04, 0x37
        /*0002*/ 	.short	(.L_672 - .L_671)
.L_671:
        /*0004*/ 	.word	0x00000082


	//----- nvinfo : EIATTR_KPARAM_INFO
	.align		4
.L_672:
        /*0008*/ 	.byte	0x04, 0x17
        /*000a*/ 	.short	(.L_674 - .L_673)
.L_673:
        /*000c*/ 	.word	0x00000000
        /*0010*/ 	.short	0x0000
        /*0012*/ 	.short	0x0000
        /*0014*/ 	.byte	0x00, 0xf0, 0xc1, 0x09


	//----- nvinfo : EIATTR_SPARSE_MMA_MASK
	.align		4
.L_674:
        /*0018*/ 	.byte	0x03, 0x50
        /*001a*/ 	.short	0x0000


	//----- nvinfo : EIATTR_MAXREG_COUNT
	.align		4
        /*001c*/ 	.byte	0x03, 0x1b
        /*001e*/ 	.short	0x00ff


	//----- nvinfo : EIATTR_MERCURY_ISA_VERSION
	.align		4
        /*0020*/ 	.byte	0x03, 0x5f
        /*0022*/ 	.short	0x0101


	//----- nvinfo : EIATTR_EXIT_INSTR_OFFSETS
	.align		4
        /*0024*/ 	.byte	0x04, 0x1c
        /*0026*/ 	.short	(.L_676 - .L_675)


	//   ....[0]....
.L_675:
        /*0028*/ 	.word	0x00000010


	//----- nvinfo : EIATTR_MAX_THREADS
	.align		4
.L_676:
        /*002c*/ 	.byte	0x04, 0x05
        /*002e*/ 	.short	(.L_678 - .L_677)
.L_677:
        /*0030*/ 	.word	0x00000100
        /*0034*/ 	.word	0x00000001
        /*0038*/ 	.word	0x00000001


	//----- nvinfo : EIATTR_CBANK_PARAM_SIZE
	.align		4
.L_678:
        /*003c*/ 	.byte	0x03, 0x19
        /*003e*/ 	.short	0x0270


	//----- nvinfo : EIATTR_PARAM_CBANK
	.align		4
        /*0040*/ 	.byte	0x04, 0x0a
        /*0042*/ 	.short	(.L_680 - .L_679)
	.align		4
.L_679:
        /*0044*/ 	.word	index@(.nv.constant0._ZN7cutlass13device_kernelIN5flash19enable_sm80_to_sm89INS1_16FlashAttnBwdSm80INS1_25CollectiveMainloopBwdSm80ILi2ELi2EN4cute5tupleIJNS5_1CILi64EEENS7_ILi128EEENS7_ILi96EEEEEENS_6half_tEfNS_4arch4Sm80ELb0ELb0ELb1ELb1ELb1ELb0ELb0ELb0ELi2ELi2ELi4ELi2ELb0EEENS1_21CollectiveEpilogueBwdISB_SC_SE_Li256ELb1ELb0ELi2EEENS1_19SingleTileSchedulerILb1ELb0ELb0ELi128EEEEEEEEEvNT_6ParamsE)
        /*0048*/ 	.short	0x0210
        /*004a*/ 	.short	0x0270


	//----- nvinfo : EIATTR_SW_WAR
	.align		4
.L_680:
        /*004c*/ 	.byte	0x04, 0x36
        /*004e*/ 	.short	(.L_682 - .L_681)
.L_681:
        /*0050*/ 	.word	0x00000008
.L_682:


//--------------------- .nv.info._ZN7cutlass13device_kernelIN5flash19enable_sm80_to_sm89INS1_16FlashAttnBwdSm80INS1_25CollectiveMainloopBwdSm80ILi2ELi2EN4cute5tupleIJNS5_1CILi64EEENS7_ILi128EEENS7_ILi96EEEEEENS_6half_tEfNS_4arch4Sm80ELb0ELb0ELb1ELb1ELb0ELb0ELb0ELb0ELi2ELi2ELi4ELi2ELb0EEENS1_24CollectiveEpilogueBwdGQAISB_fSE_Li256ELb1ELb0EEENS1_19SingleTileSchedulerILb1ELb0ELb0ELi128EEEEEEEEEvNT_6ParamsE --------------------------
	.section	.nv.info._ZN7cutlass13device_kernelIN5flash19enable_sm80_to_sm89INS1_16FlashAttnBwdSm80INS1_25CollectiveMainloopBwdSm80ILi2ELi2EN4cute5tupleIJNS5_1CILi64EEENS7_ILi128EEENS7_ILi96EEEEEENS_6half_tEfNS_4arch4Sm80ELb0ELb0ELb1ELb1ELb0ELb0ELb0ELb0ELi2ELi2ELi4ELi2ELb0EEENS1_24CollectiveEpilogueBwdGQAISB_fSE_Li256ELb1ELb0EEENS1_19SingleTileSchedulerILb1ELb0ELb0ELi128EEEEEEEEEvNT_6ParamsE,"",@"SHT_CUDA_INFO"
	.sectionflags	@""
	.align	4


	//----- nvinfo : EIATTR_CUDA_API_VERSION
	.align		4
        /*0000*/ 	.byte	0x04, 0x37
        /*0002*/ 	.short	(.L_684 - .L_683)
.L_683:
        /*0004*/ 	.word	0x00000082


	//----- nvinfo : EIATTR_KPARAM_INFO
	.align		4
.L_684:
        /*0008*/ 	.byte	0x04, 0x17
        /*000a*/ 	.short	(.L_686 - .L_685)
.L_685:
        /*000c*/ 	.word	0x00000000
        /*0010*/ 	.short	0x0000
        /*0012*/ 	.short	0x0000
        /*0014*/ 	.byte	0x00, 0xf0, 0xe1, 0x09


	//----- nvinfo : EIATTR_SPARSE_MMA_MASK
	.align		4
.L_686:
        /*0018*/ 	.byte	0x03, 0x50
        /*001a*/ 	.short	0x0000


	//----- nvinfo : EIATTR_MAXREG_COUNT
	.align		4
        /*001c*/ 	.byte	0x03, 0x1b
        /*001e*/ 	.short	0x00ff


	//----- nvinfo : EIATTR_MERCURY_ISA_VERSION
	.align		4
        /*0020*/ 	.byte	0x03, 0x5f
        /*0022*/ 	.short	0x0101


	//----- nvinfo : EIATTR_EXIT_INSTR_OFFSETS
	.align		4
        /*0024*/ 	.byte	0x04, 0x1c
        /*0026*/ 	.short	(.L_688 - .L_687)


	//   ....[0]....
.L_687:
        /*0028*/ 	.word	0x00000010


	//----- nvinfo : EIATTR_MAX_THREADS
	.align		4
.L_688:
        /*002c*/ 	.byte	0x04, 0x05
        /*002e*/ 	.short	(.L_690 - .L_689)
.L_689:
        /*0030*/ 	.word	0x00000100
        /*0034*/ 	.word	0x00000001
        /*0038*/ 	.word	0x00000001


	//----- nvinfo : EIATTR_CBANK_PARAM_SIZE
	.align		4
.L_690:
        /*003c*/ 	.byte	0x03, 0x19
        /*003e*/ 	.short	0x0278


	//----- nvinfo : EIATTR_PARAM_CBANK
	.align		4
        /*0040*/ 	.byte	0x04, 0x0a
        /*0042*/ 	.short	(.L_692 - .L_691)
	.align		4
.L_691:
        /*0044*/ 	.word	index@(.nv.constant0._ZN7cutlass13device_kernelIN5flash19enable_sm80_to_sm89INS1_16FlashAttnBwdSm80INS1_25CollectiveMainloopBwdSm80ILi2ELi2EN4cute5tupleIJNS5_1CILi64EEENS7_ILi128EEENS7_ILi96EEEEEENS_6half_tEfNS_4arch4Sm80ELb0ELb0ELb1ELb1ELb0ELb0ELb0ELb0ELi2ELi2ELi4ELi2ELb0EEENS1_24CollectiveEpilogueBwdGQAISB_fSE_Li256ELb1ELb0EEENS1_19SingleTileSchedulerILb1ELb0ELb0ELi128EEEEEEEEEvNT_6ParamsE)
        /*0048*/ 	.short	0x0210
        /*004a*/ 	.short	0x0278


	//----- nvinfo : EIATTR_SW_WAR
	.align		4
.L_692:
        /*004c*/ 	.byte	0x04, 0x36
        /*004e*/ 	.short	(.L_694 - .L_693)
.L_693:
        /*0050*/ 	.word	0x00000008
.L_694:


//--------------------- .nv.info._ZN7cutlass13device_kernelIN5flash19enable_sm80_to_sm89INS1_16FlashAttnBwdSm80INS1_25CollectiveMainloopBwdSm80ILi2ELi2EN4cute5tupleIJNS5_1CILi64EEENS7_ILi128EEENS7_ILi96EEEEEENS_6half_tEfNS_4arch4Sm80ELb0ELb0ELb1ELb1ELb1ELb0ELb0ELb0ELi2ELi2ELi4ELi2ELb0EEENS1_24CollectiveEpilogueBwdGQAISB_fSE_Li256ELb1ELb1EEENS1_19SingleTileSchedulerILb1ELb0ELb0ELi128EEEEEEEEEvNT_6ParamsE --------------------------
	.section	.nv.info._ZN7cutlass13device_kernelIN5flash19enable_sm80_to_sm89INS1_16FlashAttnBwdSm80INS1_25CollectiveMainloopBwdSm80ILi2ELi2EN4cute5tupleIJNS5_1CILi64EEENS7_ILi128EEENS7_ILi96EEEEEENS_6half_tEfNS_4arch4Sm80ELb0ELb0ELb1ELb1ELb1ELb0ELb0ELb0ELi2ELi2ELi4ELi2ELb0EEENS1_24CollectiveEpilogueBwdGQAISB_fSE_Li256ELb1ELb1EEENS1_19SingleTileSchedulerILb1ELb0ELb0ELi128EEEEEEEEEvNT_6ParamsE,"",@"SHT_CUDA_INFO"
	.sectionflags	@""
	.align	4


	//----- nvinfo : EIATTR_CUDA_API_VERSION
	.align		4
        /*0000*/ 	.byte	0x04, 0x37
        /*0002*/ 	.short	(.L_696 - .L_695)
.L_695:
        /*0004*/ 	.word	0x00000082


	//----- nvinfo : EIATTR_KPARAM_INFO
	.align		4
.L_696:
        /*0008*/ 	.byte	0x04, 0x17
        /*000a*/ 	.short	(.L_698 - .L_697)
.L_697:
        /*000c*/ 	.word	0x00000000
        /*0010*/ 	.short	0x0000
        /*0012*/ 	.short	0x0000
        /*0014*/ 	.byte	0x00, 0xf0, 0xe1, 0x09


	//----- nvinfo : EIATTR_SPARSE_MMA_MASK
	.align		4
.L_698:
        /*0018*/ 	.byte	0x03, 0x50
        /*001a*/ 	.short	0x0000


	//----- nvinfo : EIATTR_MAXREG_COUNT
	.align		4
        /*001c*/ 	.byte	0x03, 0x1b
        /*001e*/ 	.short	0x00ff


	//----- nvinfo : EIATTR_MERCURY_ISA_VERSION
	.align		4
        /*0020*/ 	.byte	0x03, 0x5f
        /*0022*/ 	.short	0x0101


	//----- nvinfo : EIATTR_EXIT_INSTR_OFFSETS
	.align		4
        /*0024*/ 	.byte	0x04, 0x1c
        /*0026*/ 	.short	(.L_700 - .L_699)


	//   ....[0]....
.L_699:
        /*0028*/ 	.word	0x00000010


	//----- nvinfo : EIATTR_MAX_THREADS
	.align		4
.L_700:
        /*002c*/ 	.byte	0x04, 0x05
        /*002e*/ 	.short	(.L_702 - .L_701)
.L_701:
        /*0030*/ 	.word	0x00000100
        /*0034*/ 	.word	0x00000001
        /*0038*/ 	.word	0x00000001


	//----- nvinfo : EIATTR_CBANK_PARAM_SIZE
	.align		4
.L_702:
        /*003c*/ 	.byte	0x03, 0x19
        /*003e*/ 	.short	0x0278


	//----- nvinfo : EIATTR_PARAM_CBANK
	.align		4
        /*0040*/ 	.byte	0x04, 0x0a
        /*0042*/ 	.short	(.L_704 - .L_703)
	.align		4
.L_703:
        /*0044*/ 	.word	index@(.nv.constant0._ZN7cutlass13device_kernelIN5flash19enable_sm80_to_sm89INS1_16FlashAttnBwdSm80INS1_25CollectiveMainloopBwdSm80ILi2ELi2EN4cute5tupleIJNS5_1CILi64EEENS7_ILi128EEENS7_ILi96EEEEEENS_6half_tEfNS_4arch4Sm80ELb0ELb0ELb1ELb1ELb1ELb0ELb0ELb0ELi2ELi2ELi4ELi2ELb0EEENS1_24CollectiveEpilogueBwdGQAISB_fSE_Li256ELb1ELb1EEENS1_19SingleTileSchedulerILb1ELb0ELb0ELi128EEEEEEEEEvNT_6ParamsE)
        /*0048*/ 	.short	0x0210
        /*004a*/ 	.short	0x0278


	//----- nvinfo : EIATTR_SW_WAR
	.align		4
.L_704:
        /*004c*/ 	.byte	0x04, 0x36
        /*004e*/ 	.short	(.L_706 - .L_705)
.L_705:
        /*0050*/ 	.word	0x00000008
.L_706:


//--------------------- .nv.info._ZN7cutlass13device_kernelIN5flash19enable_sm80_to_sm89INS1_16FlashAttnBwdSm80INS1_25CollectiveMainloopBwdSm80ILi2ELi2EN4cute5tupleIJNS5_1CILi64EEENS7_ILi128EEENS7_ILi96EEEEEENS_6half_tEfNS_4arch4Sm80ELb0ELb1ELb1ELb0ELb0ELb0ELb0ELb0ELi2ELi2ELi4ELi2ELb0EEENS1_21CollectiveEpilogueBwdISB_SC_SE_Li256ELb0ELb0ELi2EEENS1_19SingleTileSchedulerILb0ELb0ELb0ELi128EEEEEEEEEvNT_6ParamsE --------------------------
	.section	.nv.info._ZN7cutlass13device_kernelIN5flash19enable_sm80_to_sm89INS1_16FlashAttnBwdSm80INS1_25CollectiveMainloopBwdSm80ILi2ELi2EN4cute5tupleIJNS5_1CILi64EEENS7_ILi128EEENS7_ILi96EEEEEENS_6half_tEfNS_4arch4Sm80ELb0ELb1ELb1ELb0ELb0ELb0ELb0ELb0ELi2ELi2ELi4ELi2ELb0EEENS1_21CollectiveEpilogueBwdISB_SC_SE_Li256ELb0ELb0ELi2EEENS1_19SingleTileSchedulerILb0ELb0ELb0ELi128EEEEEEEEEvNT_6ParamsE,"",@"SHT_CUDA_INFO"
	.sectionflags	@""
	.align	4


	//----- nvinfo : EIATTR_CUDA_API_VERSION
	.align		4
        /*0000*/ 	.byte	0x04, 0x37
        /*0002*/ 	.short	(.L_708 - .L_707)
.L_707:
        /*0004*/ 	.word	0x00000082


	//----- nvinfo : EIATTR_KPARAM_INFO
	.align		4
.L_708:
        /*0008*/ 	.byte	0x04, 0x17
        /*000a*/ 	.short	(.L_710 - .L_709)
.L_709:
        /*000c*/ 	.word	0x00000000
        /*0010*/ 	.short	0x0000
        /*0012*/ 	.short	0x0000
        /*0014*/ 	.byte	0x00, 0xf0, 0xc1, 0x09


	//----- nvinfo : EIATTR_SPARSE_MMA_MASK
	.align		4
.L_710:
        /*0018*/ 	.byte	0x03, 0x50
        /*001a*/ 	.short	0x0000


	//----- nvinfo : EIATTR_MAXREG_COUNT
	.align		4
        /*001c*/ 	.byte	0x03, 0x1b
        /*001e*/ 	.short	0x00ff


	//----- nvinfo : EIATTR_MERCURY_ISA_VERSION
	.align		4
        /*0020*/ 	.byte	0x03, 0x5f
        /*0022*/ 	.short	0x0101


	//----- nvinfo : EIATTR_EXIT_INSTR_OFFSETS
	.align		4
        /*0024*/ 	.byte	0x04, 0x1c
        /*0026*/ 	.short	(.L_712 - .L_711)


	//   ....[0]....
.L_711:
        /*0028*/ 	.word	0x00000010


	//----- nvinfo : EIATTR_MAX_THREADS
	.align		4
.L_712:
        /*002c*/ 	.byte	0x04, 0x05
        /*002e*/ 	.short	(.L_714 - .L_713)
.L_713:
        /*0030*/ 	.word	0x00000100
        /*0034*/ 	.word	0x00000001
        /*0038*/ 	.word	0x00000001


	//----- nvinfo : EIATTR_CBANK_PARAM_SIZE
	.align		4
.L_714:
        /*003c*/ 	.byte	0x03, 0x19
        /*003e*/ 	.short	0x0270


	//----- nvinfo : EIATTR_PARAM_CBANK
	.align		4
        /*0040*/ 	.byte	0x04, 0x0a
        /*0042*/ 	.short	(.L_716 - .L_715)
	.align		4
.L_715:
        /*0044*/ 	.word	index@(.nv.constant0._ZN7cutlass13device_kernelIN5flash19enable_sm80_to_sm89INS1_16FlashAttnBwdSm80INS1_25CollectiveMainloopBwdSm80ILi2ELi2EN4cute5tupleIJNS5_1CILi64EEENS7_ILi128EEENS7_ILi96EEEEEENS_6half_tEfNS_4arch4Sm80ELb0ELb1ELb1ELb0ELb0ELb0ELb0ELb0ELi2ELi2ELi4ELi2ELb0EEENS1_21CollectiveEpilogueBwdISB_SC_SE_Li256ELb0ELb0ELi2EEENS1_19SingleTileSchedulerILb0ELb0ELb0ELi128EEEEEEEEEvNT_6ParamsE)
        /*0048*/ 	.short	0x0210
        /*004a*/ 	.short	0x0270


	//----- nvinfo : EIATTR_SW_WAR
	.align		4
.L_716:
        /*004c*/ 	.byte	0x04, 0x36
        /*004e*/ 	.short	(.L_718 - .L_717)
.L_717:
        /*0050*/ 	.word	0x00000008
.L_718:


//--------------------- .nv.info._ZN7cutlass13device_kernelIN5flash19enable_sm80_to_sm89INS1_16FlashAttnBwdSm80INS1_25CollectiveMainloopBwdSm80ILi2ELi2EN4cute5tupleIJNS5_1CILi64EEENS7_ILi128EEENS7_ILi96EEEEEENS_6half_tEfNS_4arch4Sm80ELb0ELb1ELb1ELb0ELb1ELb0ELb0ELb0ELi2ELi2ELi4ELi2ELb0EEENS1_21CollectiveEpilogueBwdISB_SC_SE_Li256ELb0ELb0ELi2EEENS1_19SingleTileSchedulerILb0ELb0ELb0ELi128EEEEEEEEEvNT_6ParamsE --------------------------
	.section	.nv.info._ZN7cutlass13device_kernelIN5flash19enable_sm80_to_sm89INS1_16FlashAttnBwdSm80INS1_25CollectiveMainloopBwdSm80ILi2ELi2EN4cute5tupleIJNS5_1CILi64EEENS7_ILi128EEENS7_ILi96EEEEEENS_6half_tEfNS_4arch4Sm80ELb0ELb1ELb1ELb0ELb1ELb0ELb0ELb0ELi2ELi2ELi4ELi2ELb0EEENS1_21CollectiveEpilogueBwdISB_SC_SE_Li256ELb0ELb0ELi2EEENS1_19SingleTileSchedulerILb0ELb0ELb0ELi128EEEEEEEEEvNT_6ParamsE,"",@"SHT_CUDA_INFO"
	.sectionflags	@""
	.align	4


	//----- nvinfo : EIATTR_CUDA_API_VERSION
	.align		4
        /*0000*/ 	.byte	0x04, 0x37
        /*0002*/ 	.short	(.L_720 - .L_719)
.L_719:
        /*0004*/ 	.word	0x00000082


	//----- nvinfo : EIATTR_KPARAM_INFO
	.align		4
.L_720:
        /*0008*/ 	.byte	0x04, 0x17
        /*000a*/ 	.short	(.L_722 - .L_721)
.L_721:
        /*000c*/ 	.word	0x00000000
        /*0010*/ 	.short	0x0000
        /*0012*/ 	.short	0x0000
        /*0014*/ 	.byte	0x00, 0xf0, 0xc1, 0x09


	//----- nvinfo : EIATTR_SPARSE_MMA_MASK
	.align		4
.L_722:
        /*0018*/ 	.byte	0x03, 0x50
        /*001a*/ 	.short	0x0000


	//----- nvinfo : EIATTR_MAXREG_COUNT
	.align		4
        /*001c*/ 	.byte	0x03, 0x1b
        /*001e*/ 	.short	0x00ff


	//----- nvinfo : EIATTR_MERCURY_ISA_VERSION
	.align		4
        /*0020*/ 	.byte	0x03, 0x5f
        /*0022*/ 	.short	0x0101


	//----- nvinfo : EIATTR_EXIT_INSTR_OFFSETS
	.align		4
        /*0024*/ 	.byte	0x04, 0x1c
        /*0026*/ 	.short	(.L_724 - .L_723)


	//   ....[0]....
.L_723:
        /*0028*/ 	.word	0x00000010


	//----- nvinfo : EIATTR_MAX_THREADS
	.align		4
.L_724:
        /*002c*/ 	.byte	0x04, 0x05
        /*002e*/ 	.short	(.L_726 - .L_725)
.L_725:
        /*0030*/ 	.word	0x00000100
        /*0034*/ 	.word	0x00000001
        /*0038*/ 	.word	0x00000001


	//----- nvinfo : EIATTR_CBANK_PARAM_SIZE
	.align		4
.L_726:
        /*003c*/ 	.byte	0x03, 0x19
        /*003e*/ 	.short	0x0270


	//----- nvinfo : EIATTR_PARAM_CBANK
	.align		4
        /*0040*/ 	.byte	0x04, 0x0a
        /*0042*/ 	.short	(.L_728 - .L_727)
	.align		4
.L_727:
        /*0044*/ 	.word	index@(.nv.constant0._ZN7cutlass13device_kernelIN5flash19enable_sm80_to_sm89INS1_16FlashAttnBwdSm80INS1_25CollectiveMainloopBwdSm80ILi2ELi2EN4cute5tupleIJNS5_1CILi64EEENS7_ILi128EEENS7_ILi96EEEEEENS_6half_tEfNS_4arch4Sm80ELb0ELb1ELb1ELb0ELb1ELb0ELb0ELb0ELi2ELi2ELi4ELi2ELb0EEENS1_21CollectiveEpilogueBwdISB_SC_SE_Li256ELb0ELb0ELi2EEENS1_19SingleTileSchedulerILb0ELb0ELb0ELi128EEEEEEEEEvNT_6ParamsE)
        /*0048*/ 	.short	0x0210
        /*004a*/ 	.short	0x0270


	//----- nvinfo : EIATTR_SW_WAR
	.align		4
.L_728:
        /*004c*/ 	.byte	0x04, 0x36
        /*004e*/ 	.short	(.L_730 - .L_729)
.L_729:
        /*0050*/ 	.word	0x00000008
.L_730:


//--------------------- .nv.info._ZN7cutlass13device_kernelIN5flash19enable_sm80_to_sm89INS1_16FlashAttnBwdSm80INS1_25CollectiveMainloopBwdSm80ILi2ELi2EN4cute5tupleIJNS5_1CILi64EEENS7_ILi128EEENS7_ILi96EEEEEENS_6half_tEfNS_4arch4Sm80ELb0ELb1ELb1ELb0ELb0ELb0ELb0ELb0ELi2ELi2ELi4ELi2ELb0EEENS1_24CollectiveEpilogueBwdGQAISB_fSE_Li256ELb0ELb0EEENS1_19SingleTileSchedulerILb0ELb0ELb0ELi128EEEEEEEEEvNT_6ParamsE --------------------------
	.section	.nv.info._ZN7cutlass13device_kernelIN5flash19enable_sm80_to_sm89INS1_16FlashAttnBwdSm80INS1_25CollectiveMainloopBwdSm80ILi2ELi2EN4cute5tupleIJNS5_1CILi64EEENS7_ILi128EEENS7_ILi96EEEEEENS_6half_tEfNS_4arch4Sm80ELb0ELb1ELb1ELb0ELb0ELb0ELb0ELb0ELi2ELi2ELi4ELi2ELb0EEENS1_24CollectiveEpilogueBwdGQAISB_fSE_Li256ELb0ELb0EEENS1_19SingleTileSchedulerILb0ELb0ELb0ELi128EEEEEEEEEvNT_6ParamsE,"",@"SHT_CUDA_INFO"
	.sectionflags	@""
	.align	4


	//----- nvinfo : EIATTR_CUDA_API_VERSION
	.align		4
        /*0000*/ 	.byte	0x04, 0x37
        /*0002*/ 	.short	(.L_732 - .L_731)
.L_731:
        /*0004*/ 	.word	0x00000082


	//----- nvinfo : EIATTR_KPARAM_INFO
	.align		4
.L_732:
        /*0008*/ 	.byte	0x04, 0x17
        /*000a*/ 	.short	(.L_734 - .L_733)
.L_733:
        /*000c*/ 	.word	0x00000000
        /*0010*/ 	.short	0x0000
        /*0012*/ 	.short	0x0000
        /*0014*/ 	.byte	0x00, 0xf0, 0xe1, 0x09


	//----- nvinfo : EIATTR_SPARSE_MMA_MASK
	.align		4
.L_734:
        /*0018*/ 	.byte	0x03, 0x50
        /*001a*/ 	.short	0x0000


	//----- nvinfo : EIATTR_MAXREG_COUNT
	.align		4
        /*001c*/ 	.byte	0x03, 0x1b
        /*001e*/ 	.short	0x00ff


	//----- nvinfo : EIATTR_MERCURY_ISA_VERSION
	.align		4
        /*0020*/ 	.byte	0x03, 0x5f
        /*0022*/ 	.short	0x0101


	//----- nvinfo : EIATTR_EXIT_INSTR_OFFSETS
	.align		4
        /*0024*/ 	.byte	0x04, 0x1c
        /*0026*/ 	.short	(.L_736 - .L_735)


	//   ....[0]....
.L_735:
        /*0028*/ 	.word	0x00000010


	//----- nvinfo : EIATTR_MAX_THREADS
	.align		4
.L_736:
        /*002c*/ 	.byte	0x04, 0x05
        /*002e*/ 	.short	(.L_738 - .L_737)
.L_737:
        /*0030*/ 	.word	0x00000100
        /*0034*/ 	.word	0x00000001
        /*0038*/ 	.word	0x00000001


	//----- nvinfo : EIATTR_CBANK_PARAM_SIZE
	.align		4
.L_738:
        /*003c*/ 	.byte	0x03, 0x19
        /*003e*/ 	.short	0x0278


	//----- nvinfo : EIATTR_PARAM_CBANK
	.align		4
        /*0040*/ 	.byte	0x04, 0x0a
        /*0042*/ 	.short	(.L_740 - .L_739)
	.align		4
.L_739:
        /*0044*/ 	.word	index@(.nv.constant0._ZN7cutlass13device_kernelIN5flash19enable_sm80_to_sm89INS1_16FlashAttnBwdSm80INS1_25CollectiveMainloopBwdSm80ILi2ELi2EN4cute5tupleIJNS5_1CILi64EEENS7_ILi128EEENS7_ILi96EEEEEENS_6half_tEfNS_4arch4Sm80ELb0ELb1ELb1ELb0ELb0ELb0ELb0ELb0ELi2ELi2ELi4ELi2ELb0EEENS1_24CollectiveEpilogueBwdGQAISB_fSE_Li256ELb0ELb0EEENS1_19SingleTileSchedulerILb0ELb0ELb0ELi128EEEEEEEEEvNT_6ParamsE)
        /*0048*/ 	.short	0x0210
        /*004a*/ 	.short	0x0278


	//----- nvinfo : EIATTR_SW_WAR
	.align		4
.L_740:
        /*004c*/ 	.byte	0x04, 0x36
        /*004e*/ 	.short	(.L_742 - .L_741)
.L_741:
        /*0050*/ 	.word	0x00000008
.L_742:


//--------------------- .nv.info._ZN7cutlass13device_kernelIN5flash19enable_sm80_to_sm89INS1_16FlashAttnBwdSm80INS1_25CollectiveMainloopBwdSm80ILi2ELi2EN4cute5tupleIJNS5_1CILi64EEENS7_ILi128EEENS7_ILi96EEEEEENS_6half_tEfNS_4arch4Sm80ELb0ELb1ELb1ELb0ELb1ELb0ELb0ELb0ELi2ELi2ELi4ELi2ELb0EEENS1_24CollectiveEpilogueBwdGQAISB_fSE_Li256ELb0ELb1EEENS1_19SingleTileSchedulerILb0ELb0ELb0ELi128EEEEEEEEEvNT_6ParamsE --------------------------
	.section	.nv.info._ZN7cutlass13device_kernelIN5flash19enable_sm80_to_sm89INS1_16FlashAttnBwdSm80INS1_25CollectiveMainloopBwdSm80ILi2ELi2EN4cute5tupleIJNS5_1CILi64EEENS7_ILi128EEENS7_ILi96EEEEEENS_6half_tEfNS_4arch4Sm80ELb0ELb1ELb1ELb0ELb1ELb0ELb0ELb0ELi2ELi2ELi4ELi2ELb0EEENS1_24CollectiveEpilogueBwdGQAISB_fSE_Li256ELb0ELb1EEENS1_19SingleTileSchedulerILb0ELb0ELb0ELi128EEEEEEEEEvNT_6ParamsE,"",@"SHT_CUDA_INFO"
	.sectionflags	@""
	.align	4


	//----- nvinfo : EIATTR_CUDA_API_VERSION
	.align		4
        /*0000*/ 	.byte	0x04, 0x37
        /*0002*/ 	.short	(.L_744 - .L_743)
.L_743:
        /*0004*/ 	.word	0x00000082


	//----- nvinfo : EIATTR_KPARAM_INFO
	.align		4
.L_744:
        /*0008*/ 	.byte	0x04, 0x17
        /*000a*/ 	.short	(.L_746 - .L_745)
.L_745:
        /*000c*/ 	.word	0x00000000
        /*0010*/ 	.short	0x0000
        /*0012*/ 	.short	0x0000
        /*0014*/ 	.byte	0x00, 0xf0, 0xe1, 0x09


	//----- nvinfo : EIATTR_SPARSE_MMA_MASK
	.align		4
.L_746:
        /*0018*/ 	.byte	0x03, 0x50
        /*001a*/ 	.short	0x0000


	//----- nvinfo : EIATTR_MAXREG_COUNT
	.align		4
        /*001c*/ 	.byte	0x03, 0x1b
        /*001e*/ 	.short	0x00ff


	//----- nvinfo : EIATTR_MERCURY_ISA_VERSION
	.align		4
        /*0020*/ 	.byte	0x03, 0x5f
        /*0022*/ 	.short	0x0101


	//----- nvinfo : EIATTR_EXIT_INSTR_OFFSETS
	.align		4
        /*0024*/ 	.byte	0x04, 0x1c
        /*0026*/ 	.short	(.L_748 - .L_747)


	//   ....[0]....
.L_747:
        /*0028*/ 	.word	0x00000010


	//----- nvinfo : EIATTR_MAX_THREADS
	.align		4
.L_748:
        /*002c*/ 	.byte	0x04, 0x05
        /*002e*/ 	.short	(.L_750 - .L_749)
.L_749:
        /*0030*/ 	.word	0x00000100
        /*0034*/ 	.word	0x00000001
        /*0038*/ 	.word	0x00000001


	//----- nvinfo : EIATTR_CBANK_PARAM_SIZE
	.align		4
.L_750:
        /*003c*/ 	.byte	0x03, 0x19
        /*003e*/ 	.short	0x0278


	//----- nvinfo : EIATTR_PARAM_CBANK
	.align		4
        /*0040*/ 	.byte	0x04, 0x0a
        /*0042*/ 	.short	(.L_752 - .L_751)
	.align		4
.L_751:
        /*0044*/ 	.word	index@(.nv.constant0._ZN7cutlass13device_kernelIN5flash19enable_sm80_to_sm89INS1_16FlashAttnBwdSm80INS1_25CollectiveMainloopBwdSm80ILi2ELi2EN4cute5tupleIJNS5_1CILi64EEENS7_ILi128EEENS7_ILi96EEEEEENS_6half_tEfNS_4arch4Sm80ELb0ELb1ELb1ELb0ELb1ELb0ELb0ELb0ELi2ELi2ELi4ELi2ELb0EEENS1_24CollectiveEpilogueBwdGQAISB_fSE_Li256ELb0ELb1EEENS1_19SingleTileSchedulerILb0ELb0ELb0ELi128EEEEEEEEEvNT_6ParamsE)
        /*0048*/ 	.short	0x0210
        /*004a*/ 	.short	0x0278


	//----- nvinfo : EIATTR_SW_WAR
	.align		4
.L_752:
        /*004c*/ 	.byte	0x04, 0x36
        /*004e*/ 	.short	(.L_754 - .L_753)
.L_753:
        /*0050*/ 	.word	0x00000008
.L_754:


//--------------------- .nv.info._ZN7cutlass13device_kernelIN5flash19enable_sm80_to_sm89INS1_16FlashAttnBwdSm80INS1_25CollectiveMainloopBwdSm80ILi2ELi2EN4cute5tupleIJNS5_1CILi64EEENS7_ILi128EEENS7_ILi96EEEEEENS_6half_tEfNS_4arch4Sm80ELb0ELb1ELb1ELb1ELb0ELb0ELb0ELb0ELi2ELi2ELi4ELi2ELb0EEENS1_21CollectiveEpilogueBwdISB_SC_SE_Li256ELb1ELb0ELi2EEENS1_19SingleTileSchedulerILb1ELb0ELb0ELi128EEEEEEEEEvNT_6ParamsE --------------------------
	.section	.nv.info._ZN7cutlass13device_kernelIN5flash19enable_sm80_to_sm89INS1_16FlashAttnBwdSm80INS1_25CollectiveMainloopBwdSm80ILi2ELi2EN4cute5tupleIJNS5_1CILi64EEENS7_ILi128EEENS7_ILi96EEEEEENS_6half_tEfNS_4arch4Sm80ELb0ELb1ELb1ELb1ELb0ELb0ELb0ELb0ELi2ELi2ELi4ELi2ELb0EEENS1_21CollectiveEpilogueBwdISB_SC_SE_Li256ELb1ELb0ELi2EEENS1_19SingleTileSchedulerILb1ELb0ELb0ELi128EEEEEEEEEvNT_6ParamsE,"",@"SHT_CUDA_INFO"
	.sectionflags	@""
	.align	4


	//----- nvinfo : EIATTR_CUDA_API_VERSION
	.align		4
        /*0000*/ 	.byte	0x04, 0x37
        /*0002*/ 	.short	(.L_756 - .L_755)
.L_755:
        /*0004*/ 	.word	0x00000082


	//----- nvinfo : EIATTR_KPARAM_INFO
	.align		4
.L_756:
        /*0008*/ 	.byte	0x04, 0x17
        /*000a*/ 	.short	(.L_758 - .L_757)
.L_757:
        /*000c*/ 	.word	0x00000000
        /*0010*/ 	.short	0x0000
        /*0012*/ 	.short	0x0000
        /*0014*/ 	.byte	0x00, 0xf0, 0xc1, 0x09


	//----- nvinfo : EIATTR_SPARSE_MMA_MASK
	.align		4
.L_758:
        /*0018*/ 	.byte	0x03, 0x50
        /*001a*/ 	.short	0x0000


	//----- nvinfo : EIATTR_MAXREG_COUNT
	.align		4
        /*001c*/ 	.byte	0x03, 0x1b
        /*001e*/ 	.short	0x00ff


	//----- nvinfo : EIATTR_MERCURY_ISA_VERSION
	.align		4
        /*0020*/ 	.byte	0x03, 0x5f
        /*0022*/ 	.short	0x0101


	//----- nvinfo : EIATTR_EXIT_INSTR_OFFSETS
	.align		4
        /*0024*/ 	.byte	0x04, 0x1c
        /*0026*/ 	.short	(.L_760 - .L_759)


	//   ....[0]....
.L_759:
        /*0028*/ 	.word	0x00000010


	//----- nvinfo : EIATTR_MAX_THREADS
	.align		4
.L_760:
        /*002c*/ 	.byte	0x04, 0x05
        /*002e*/ 	.short	(.L_762 - .L_761)
.L_761:
        /*0030*/ 	.word	0x00000100
        /*0034*/ 	.word	0x00000001
        /*0038*/ 	.word	0x00000001


	//----- nvinfo : EIATTR_CBANK_PARAM_SIZE
	.align		4
.L_762:
        /*003c*/ 	.byte	0x03, 0x19
        /*003e*/ 	.short	0x0270


	//----- nvinfo : EIATTR_PARAM_CBANK
	.align		4
        /*0040*/ 	.byte	0x04, 0x0a
        /*0042*/ 	.short	(.L_764 - .L_763)
	.align		4
.L_763:
        /*0044*/ 	.word	index@(.nv.constant0._ZN7cutlass13device_kernelIN5flash19enable_sm80_to_sm89INS1_16FlashAttnBwdSm80INS1_25CollectiveMainloopBwdSm80ILi2ELi2EN4cute5tupleIJNS5_1CILi64EEENS7_ILi128EEENS7_ILi96EEEEEENS_6half_tEfNS_4arch4Sm80ELb0ELb1ELb1ELb1ELb0ELb0ELb0ELb0ELi2ELi2ELi4ELi2ELb0EEENS1_21CollectiveEpilogueBwdISB_SC_SE_Li256ELb1ELb0ELi2EEENS1_19SingleTileSchedulerILb1ELb0ELb0ELi128EEEEEEEEEvNT_6ParamsE)
        /*0048*/ 	.short	0x0210
        /*004a*/ 	.short	0x0270


	//----- nvinfo : EIATTR_SW_WAR
	.align		4
.L_764:
        /*004c*/ 	.byte	0x04, 0x36
        /*004e*/ 	.short	(.L_766 - .L_765)
.L_765:
        /*0050*/ 	.word	0x00000008
.L_766:


//--------------------- .nv.info._ZN7cutlass13device_kernelIN5flash19enable_sm80_to_sm89INS1_16FlashAttnBwdSm80INS1_25CollectiveMainloopBwdSm80ILi2ELi2EN4cute5tupleIJNS5_1CILi64EEENS7_ILi128EEENS7_ILi96EEEEEENS_6half_tEfNS_4arch4Sm80ELb0ELb1ELb1ELb1ELb1ELb0ELb0ELb0ELi2ELi2ELi4ELi2ELb0EEENS1_21CollectiveEpilogueBwdISB_SC_SE_Li256ELb1ELb0ELi2EEENS1_19SingleTileSchedulerILb1ELb0ELb0ELi128EEEEEEEEEvNT_6ParamsE --------------------------
	.section	.nv.info._ZN7cutlass13device_kernelIN5flash19enable_sm80_to_sm89INS1_16FlashAttnBwdSm80INS1_25CollectiveMainloopBwdSm80ILi2ELi2EN4cute5tupleIJNS5_1CILi64EEENS7_ILi128EEENS7_ILi96EEEEEENS_6half_tEfNS_4arch4Sm80ELb0ELb1ELb1ELb1ELb1ELb0ELb0ELb0ELi2ELi2ELi4ELi2ELb0EEENS1_21CollectiveEpilogueBwdISB_SC_SE_Li256ELb1ELb0ELi2EEENS1_19SingleTileSchedulerILb1ELb0ELb0ELi128EEEEEEEEEvNT_6ParamsE,"",@"SHT_CUDA_INFO"
	.sectionflags	@""
	.align	4


	//----- nvinfo : EIATTR_CUDA_API_VERSION
	.align		4
        /*0000*/ 	.byte	0x04, 0x37
        /*0002*/ 	.short	(.L_768 - .L_767)
.L_767:
        /*0004*/ 	.word	0x00000082


	//----- nvinfo : EIATTR_KPARAM_INFO
	.align		4
.L_768:
        /*0008*/ 	.byte	0x04, 0x17
        /*000a*/ 	.short	(.L_770 - .L_769)
.L_769:
        /*000c*/ 	.word	0x00000000
        /*0010*/ 	.short	0x0000
        /*0012*/ 	.short	0x0000
        /*0014*/ 	.byte	0x00, 0xf0, 0xc1, 0x09


	//----- nvinfo : EIATTR_SPARSE_MMA_MASK
	.align		4
.L_770:
        /*0018*/ 	.byte	0x03, 0x50
        /*001a*/ 	.short	0x0000


	//----- nvinfo : EIATTR_MAXREG_COUNT
	.align		4
        /*001c*/ 	.byte	0x03, 0x1b
        /*001e*/ 	.short	0x00ff


	//----- nvinfo : EIATTR_MERCURY_ISA_VERSION
	.align		4
        /*0020*/ 	.byte	0x03, 0x5f
        /*0022*/ 	.short	0x0101


	//----- nvinfo : EIATTR_EXIT_INSTR_OFFSETS
	.align		4
        /*0024*/ 	.byte	0x04, 0x1c
        /*0026*/ 	.short	(.L_772 - .L_771)


	//   ....[0]....
.L_771:
        /*0028*/ 	.word	0x00000010


	//----- nvinfo : EIATTR_MAX_THREADS
	.align		4
.L_772:
        /*002c*/ 	.byte	0x04, 0x05
        /*002e*/ 	.short	(.L_774 - .L_773)
.L_773:
        /*0030*/ 	.word	0x00000100
        /*0034*/ 	.word	0x00000001
        /*0038*/ 	.word	0x00000001


	//----- nvinfo : EIATTR_CBANK_PARAM_SIZE
	.align		4
.L_774:
        /*003c*/ 	.byte	0x03, 0x19
        /*003e*/ 	.short	0x0270


	//----- nvinfo : EIATTR_PARAM_CBANK
	.align		4
        /*0040*/ 	.byte	0x04, 0x0a
        /*0042*/ 	.short	(.L_776 - .L_775)
	.align		4
.L_775:
        /*0044*/ 	.word	index@(.nv.constant0._ZN7cutlass13device_kernelIN5flash19enable_sm80_to_sm89INS1_16FlashAttnBwdSm80INS1_25CollectiveMainloopBwdSm80ILi2ELi2EN4cute5tupleIJNS5_1CILi64EEENS7_ILi128EEENS7_ILi96EEEEEENS_6half_tEfNS_4arch4Sm80ELb0ELb1ELb1ELb1ELb1ELb0ELb0ELb0ELi2ELi2ELi4ELi2ELb0EEENS1_21CollectiveEpilogueBwdISB_SC_SE_Li256ELb1ELb0ELi2EEENS1_19SingleTileSchedulerILb1ELb0ELb0ELi128EEEEEEEEEvNT_6ParamsE)
        /*0048*/ 	.short	0x0210
        /*004a*/ 	.short	0x0270


	//----- nvinfo : EIATTR_SW_WAR
	.align		4
.L_776:
        /*004c*/ 	.byte	0x04, 0x36
        /*004e*/ 	.short	(.L_778 - .L_777)
.L_777:
        /*0050*/ 	.word	0x00000008
.L_778:


//--------------------- .nv.info._ZN7cutlass13device_kernelIN5flash19enable_sm80_to_sm89INS1_16FlashAttnBwdSm80INS1_25CollectiveMainloopBwdSm80ILi2ELi2EN4cute5tupleIJNS5_1CILi64EEENS7_ILi128EEENS7_ILi96EEEEEENS_6half_tEfNS_4arch4Sm80ELb0ELb1ELb1ELb1ELb0ELb0ELb0ELb0ELi2ELi2ELi4ELi2ELb0EEENS1_24CollectiveEpilogueBwdGQAISB_fSE_Li256ELb1ELb0EEENS1_19SingleTileSchedulerILb1ELb0ELb0ELi128EEEEEEEEEvNT_6ParamsE --------------------------
	.section	.nv.info._ZN7cutlass13device_kernelIN5flash19enable_sm80_to_sm89INS1_16FlashAttnBwdSm80INS1_25CollectiveMainloopBwdSm80ILi2ELi2EN4cute5tupleIJNS5_1CILi64EEENS7_ILi128EEENS7_ILi96EEEEEENS_6half_tEfNS_4arch4Sm80ELb0ELb1ELb1ELb1ELb0ELb0ELb0ELb0ELi2ELi2ELi4ELi2ELb0EEENS1_24CollectiveEpilogueBwdGQAISB_fSE_Li256ELb1ELb0EEENS1_19SingleTileSchedulerILb1ELb0ELb0ELi128EEEEEEEEEvNT_6ParamsE,"",@"SHT_CUDA_INFO"
	.sectionflags	@""
	.align	4


	//----- nvinfo : EIATTR_CUDA_API_VERSION
	.align		4
        /*0000*/ 	.byte	0x04, 0x37
        /*0002*/ 	.short	(.L_780 - .L_779)
.L_779:
        /*0004*/ 	.word	0x00000082


	//----- nvinfo : EIATTR_KPARAM_INFO
	.align		4
.L_780:
        /*0008*/ 	.byte	0x04, 0x17
        /*000a*/ 	.short	(.L_782 - .L_781)
.L_781:
        /*000c*/ 	.word	0x00000000
        /*0010*/ 	.short	0x0000
        /*0012*/ 	.short	0x0000
        /*0014*/ 	.byte	0x00, 0xf0, 0xe1, 0x09


	//----- nvinfo : EIATTR_SPARSE_MMA_MASK
	.align		4
.L_782:
        /*0018*/ 	.byte	0x03, 0x50
        /*001a*/ 	.short	0x0000


	//----- nvinfo : EIATTR_MAXREG_COUNT
	.align		4
        /*001c*/ 	.byte	0x03, 0x1b
        /*001e*/ 	.short	0x00ff


	//----- nvinfo : EIATTR_MERCURY_ISA_VERSION
	.align		4
        /*0020*/ 	.byte	0x03, 0x5f
        /*0022*/ 	.short	0x0101


	//----- nvinfo : EIATTR_EXIT_INSTR_OFFSETS
	.align		4
        /*0024*/ 	.byte	0x04, 0x1c
        /*0026*/ 	.short	(.L_784 - .L_783)


	//   ....[0]....
.L_783:
        /*0028*/ 	.word	0x00000010


	//----- nvinfo : EIATTR_MAX_THREADS
	.align		4
.L_784:
        /*002c*/ 	.byte	0x04, 0x05
        /*002e*/ 	.short	(.L_786 - .L_785)
.L_785:
        /*0030*/ 	.word	0x00000100
        /*0034*/ 	.word	0x00000001
        /*0038*/ 	.word	0x00000001


	//----- nvinfo : EIATTR_CBANK_PARAM_SIZE
	.align		4
.L_786:
        /*003c*/ 	.byte	0x03, 0x19
        /*003e*/ 	.short	0x0278


	//----- nvinfo : EIATTR_PARAM_CBANK
	.align		4
        /*0040*/ 	.byte	0x04, 0x0a
        /*0042*/ 	.short	(.L_788 - .L_787)
	.align		4
.L_787:
        /*0044*/ 	.word	index@(.nv.constant0._ZN7cutlass13device_kernelIN5flash19enable_sm80_to_sm89INS1_16FlashAttnBwdSm80INS1_25CollectiveMainloopBwdSm80ILi2ELi2EN4cute5tupleIJNS5_1CILi64EEENS7_ILi128EEENS7_ILi96EEEEEENS_6half_tEfNS_4arch4Sm80ELb0ELb1ELb1ELb1ELb0ELb0ELb0ELb0ELi2ELi2ELi4ELi2ELb0EEENS1_24CollectiveEpilogueBwdGQAISB_fSE_Li256ELb1ELb0EEENS1_19SingleTileSchedulerILb1ELb0ELb0ELi128EEEEEEEEEvNT_6ParamsE)
        /*0048*/ 	.short	0x0210
        /*004a*/ 	.short	0x0278


	//----- nvinfo : EIATTR_SW_WAR
	.align		4
.L_788:
        /*004c*/ 	.byte	0x04, 0x36
        /*004e*/ 	.short	(.L_790 - .L_789)
.L_789:
        /*0050*/ 	.word	0x00000008
.L_790:


//--------------------- .nv.info._ZN7cutlass13device_kernelIN5flash19enable_sm80_to_sm89INS1_16FlashAttnBwdSm80INS1_25CollectiveMainloopBwdSm80ILi2ELi2EN4cute5tupleIJNS5_1CILi64EEENS7_ILi128EEENS7_ILi96EEEEEENS_6half_tEfNS_4arch4Sm80ELb0ELb1ELb1ELb1ELb1ELb0ELb0ELb0ELi2ELi2ELi4ELi2ELb0EEENS1_24CollectiveEpilogueBwdGQAISB_fSE_Li256ELb1ELb1EEENS1_19SingleTileSchedulerILb1ELb0ELb0ELi128EEEEEEEEEvNT_6ParamsE --------------------------
	.section	.nv.info._ZN7cutlass13device_kernelIN5flash19enable_sm80_to_sm89INS1_16FlashAttnBwdSm80INS1_25CollectiveMainloopBwdSm80ILi2ELi2EN4cute5tupleIJNS5_1CILi64EEENS7_ILi128EEENS7_ILi96EEEEEENS_6half_tEfNS_4arch4Sm80ELb0ELb1ELb1ELb1ELb1ELb0ELb0ELb0ELi2ELi2ELi4ELi2ELb0EEENS1_24CollectiveEpilogueBwdGQAISB_fSE_Li256ELb1ELb1EEENS1_19SingleTileSchedulerILb1ELb0ELb0ELi128EEEEEEEEEvNT_6ParamsE,"",@"SHT_CUDA_INFO"
	.sectionflags	@""
	.align	4


	//----- nvinfo : EIATTR_CUDA_API_VERSION
	.align		4
        /*0000*/ 	.byte	0x04, 0x37
        /*0002*/ 	.short	(.L_792 - .L_791)
.L_791:
        /*0004*/ 	.word	0x00000082


	//----- nvinfo : EIATTR_KPARAM_INFO
	.align		4
.L_792:
        /*0008*/ 	.byte	0x04, 0x17
        /*000a*/ 	.short	(.L_794 - .L_793)
.L_793:
        /*000c*/ 	.word	0x00000000
        /*0010*/ 	.short	0x0000
        /*0012*/ 	.short	0x0000
        /*0014*/ 	.byte	0x00, 0xf0, 0xe1, 0x09


	//----- nvinfo : EIATTR_SPARSE_MMA_MASK
	.align		4
.L_794:
        /*0018*/ 	.byte	0x03, 0x50
        /*001a*/ 	.short	0x0000


	//----- nvinfo : EIATTR_MAXREG_COUNT
	.align		4
        /*001c*/ 	.byte	0x03, 0x1b
        /*001e*/ 	.short	0x00ff


	//----- nvinfo : EIATTR_MERCURY_ISA_VERSION
	.align		4
        /*0020*/ 	.byte	0x03, 0x5f
        /*0022*/ 	.short	0x0101


	//----- nvinfo : EIATTR_EXIT_INSTR_OFFSETS
	.align		4
        /*0024*/ 	.byte	0x04, 0x1c
        /*0026*/ 	.short	(.L_796 - .L_795)


	//   ....[0]....
.L_795:
        /*0028*/ 	.word	0x00000010


	//----- nvinfo : EIATTR_MAX_THREADS
	.align		4
.L_796:
        /*002c*/ 	.byte	0x04, 0x05
        /*002e*/ 	.short	(.L_798 - .L_797)
.L_797:
        /*0030*/ 	.word	0x00000100
        /*0034*/ 	.word	0x00000001
        /*0038*/ 	.word	0x00000001


	//----- nvinfo : EIATTR_CBANK_PARAM_SIZE
	.align		4
.L_798:
        /*003c*/ 	.byte	0x03, 0x19
        /*003e*/ 	.short	0x0278


	//----- nvinfo : EIATTR_PARAM_CBANK
	.align		4
        /*0040*/ 	.byte	0x04, 0x0a
        /*0042*/ 	.short	(.L_800 - .L_799)
	.align		4
.L_799:
        /*0044*/ 	.word	index@(.nv.constant0._ZN7cutlass13device_kernelIN5flash19enable_sm80_to_sm89INS1_16FlashAttnBwdSm80INS1_25CollectiveMainloopBwdSm80ILi2ELi2EN4cute5tupleIJNS5_1CILi64EEENS7_ILi128EEENS7_ILi96EEEEEENS_6half_tEfNS_4arch4Sm80ELb0ELb1ELb1ELb1ELb1ELb0ELb0ELb0ELi2ELi2ELi4ELi2ELb0EEENS1_24CollectiveEpilogueBwdGQAISB_fSE_Li256ELb1ELb1EEENS1_19SingleTileSchedulerILb1ELb0ELb0ELi128EEEEEEEEEvNT_6ParamsE)
        /*0048*/ 	.short	0x0210
        /*004a*/ 	.short	0x0278


	//----- nvinfo : EIATTR_SW_WAR
	.align		4
.L_800:
        /*004c*/ 	.byte	0x04, 0x36
        /*004e*/ 	.short	(.L_802 - .L_801)
.L_801:
        /*0050*/ 	.word	0x00000008
.L_802:


//--------------------- .nv.info._ZN7cutlass13device_kernelIN5flash19enable_sm80_to_sm89INS1_16FlashAttnBwdSm80INS1_25CollectiveMainloopBwdSm80ILi2ELi2EN4cute5tupleIJNS5_1CILi64EEENS7_ILi128EEENS7_ILi96EEEEEENS_6half_tEfNS_4arch4Sm80ELb1ELb0ELb1ELb0ELb0ELb0ELb0ELb0ELi2ELi2ELi4ELi2ELb0EEENS1_21CollectiveEpilogueBwdISB_SC_SE_Li256ELb0ELb0ELi2EEENS1_25SingleTileBwdLPTSchedulerILb0ELi128ELb0EEEEEEEEEvNT_6ParamsE --------------------------
	.section	.nv.info._ZN7cutlass13device_kernelIN5flash19enable_sm80_to_sm89INS1_16FlashAttnBwdSm80INS1_25CollectiveMainloopBwdSm80ILi2ELi2EN4cute5tupleIJNS5_1CILi64EEENS7_ILi128EEENS7_ILi96EEEEEENS_6half_tEfNS_4arch4Sm80ELb1ELb0ELb1ELb0ELb0ELb0ELb0ELb0ELi2ELi2ELi4ELi2ELb0EEENS1_21CollectiveEpilogueBwdISB_SC_SE_Li256ELb0ELb0ELi2EEENS1_25SingleTileBwdLPTSchedulerILb0ELi128ELb0EEEEEEEEEvNT_6ParamsE,"",@"SHT_CUDA_INFO"
	.sectionflags	@""
	.align	4


	//----- nvinfo : EIATTR_CUDA_API_VERSION
	.align		4
        /*0000*/ 	.byte	0x04, 0x37
        /*0002*/ 	.short	(.L_804 - .L_803)
.L_803:
        /*0004*/ 	.word	0x00000082


	//----- nvinfo : EIATTR_KPARAM_INFO
	.align		4
.L_804:
        /*0008*/ 	.byte	0x04, 0x17
        /*000a*/ 	.short	(.L_806 - .L_805)
.L_805:
        /*000c*/ 	.word	0x00000000
        /*0010*/ 	.short	0x0000
        /*0012*/ 	.short	0x0000
        /*0014*/ 	.byte	0x00, 0xf0, 0x21, 0x0a


	//----- nvinfo : EIATTR_SPARSE_MMA_MASK
	.align		4
.L_806:
        /*0018*/ 	.byte	0x03, 0x50
        /*001a*/ 	.short	0x0000


	//----- nvinfo : EIATTR_MAXREG_COUNT
	.align		4
        /*001c*/ 	.byte	0x03, 0x1b
        /*001e*/ 	.short	0x00ff


	//----- nvinfo : EIATTR_MERCURY_ISA_VERSION
	.align		4
        /*0020*/ 	.byte	0x03, 0x5f
        /*0022*/ 	.short	0x0101


	//----- nvinfo : EIATTR_EXIT_INSTR_OFFSETS
	.align		4
        /*0024*/ 	.byte	0x04, 0x1c
        /*0026*/ 	.short	(.L_808 - .L_807)


	//   ....[0]....
.L_807:
        /*0028*/ 	.word	0x00000010


	//----- nvinfo : EIATTR_MAX_THREADS
	.align		4
.L_808:
        /*002c*/ 	.byte	0x04, 0x05
        /*002e*/ 	.short	(.L_810 - .L_809)
.L_809:
        /*0030*/ 	.word	0x00000100
        /*0034*/ 	.word	0x00000001
        /*0038*/ 	.word	0x00000001


	//----- nvinfo : EIATTR_CBANK_PARAM_SIZE
	.align		4
.L_810:
        /*003c*/ 	.byte	0x03, 0x19
        /*003e*/ 	.short	0x0288


	//----- nvinfo : EIATTR_PARAM_CBANK
	.align		4
        /*0040*/ 	.byte	0x04, 0x0a
        /*0042*/ 	.short	(.L_812 - .L_811)
	.align		4
.L_811:
        /*0044*/ 	.word	index@(.nv.constant0._ZN7cutlass13device_kernelIN5flash19enable_sm80_to_sm89INS1_16FlashAttnBwdSm80INS1_25CollectiveMainloopBwdSm80ILi2ELi2EN4cute5tupleIJNS5_1CILi64EEENS7_ILi128EEENS7_ILi96EEEEEENS_6half_tEfNS_4arch4Sm80ELb1ELb0ELb1ELb0ELb0ELb0ELb0ELb0ELi2ELi2ELi4ELi2ELb0EEENS1_21CollectiveEpilogueBwdISB_SC_SE_Li256ELb0ELb0ELi2EEENS1_25SingleTileBwdLPTSchedulerILb0ELi128ELb0EEEEEEEEEvNT_6ParamsE)
        /*0048*/ 	.short	0x0210
        /*004a*/ 	.short	0x0288


	//----- nvinfo : EIATTR_SW_WAR
	.align		4
.L_812:
        /*004c*/ 	.byte	0x04, 0x36
        /*004e*/ 	.short	(.L_814 - .L_813)
.L_813:
        /*0050*/ 	.word	0x00000008
.L_814:


//--------------------- .nv.info._ZN7cutlass13device_kernelIN5flash19enable_sm80_to_sm89INS1_16FlashAttnBwdSm80INS1_25CollectiveMainloopBwdSm80ILi2ELi2EN4cute5tupleIJNS5_1CILi64EEENS7_ILi128EEENS7_ILi96EEEEEENS_6half_tEfNS_4arch4Sm80ELb1ELb0ELb1ELb0ELb1ELb0ELb0ELb0ELi2ELi2ELi4ELi2ELb0EEENS1_21CollectiveEpilogueBwdISB_SC_SE_Li256ELb0ELb0ELi2EEENS1_25SingleTileBwdLPTSchedulerILb0ELi128ELb1EEEEEEEEEvNT_6ParamsE --------------------------
	.section	.nv.info._ZN7cutlass13device_kernelIN5flash19enable_sm80_to_sm89INS1_16FlashAttnBwdSm80INS1_25CollectiveMainloopBwdSm80ILi2ELi2EN4cute5tupleIJNS5_1CILi64EEENS7_ILi128EEENS7_ILi96EEEEEENS_6half_tEfNS_4arch4Sm80ELb1ELb0ELb1ELb0ELb1ELb0ELb0ELb0ELi2ELi2ELi4ELi2ELb0EEENS1_21CollectiveEpilogueBwdISB_SC_SE_Li256ELb0ELb0ELi2EEENS1_25SingleTileBwdLPTSchedulerILb0ELi128ELb1EEEEEEEEEvNT_6ParamsE,"",@"SHT_CUDA_INFO"
	.sectionflags	@""
	.align	4


	//----- nvinfo : EIATTR_CUDA_API_VERSION
	.align		4
        /*0000*/ 	.byte	0x04, 0x37
        /*0002*/ 	.short	(.L_816 - .L_815)
.L_815:
        /*0004*/ 	.word	0x00000082


	//----- nvinfo : EIATTR_KPARAM_INFO
	.align		4
.L_816:
        /*0008*/ 	.byte	0x04, 0x17
        /*000a*/ 	.short	(.L_818 - .L_817)
.L_817:
        /*000c*/ 	.word	0x00000000
        /*0010*/ 	.short	0x0000
        /*0012*/ 	.short	0x0000
        /*0014*/ 	.byte	0x00, 0xf0, 0x21, 0x0a


	//----- nvinfo : EIATTR_SPARSE_MMA_MASK
	.align		4
.L_818:
        /*0018*/ 	.byte	0x03, 0x50
        /*001a*/ 	.short	0x0000


	//----- nvinfo : EIATTR_MAXREG_COUNT
	.align		4
        /*001c*/ 	.byte	0x03, 0x1b
        /*001e*/ 	.short	0x00ff


	//----- nvinfo : EIATTR_MERCURY_ISA_VERSION
	.align		4
        /*0020*/ 	.byte	0x03, 0x5f
        /*0022*/ 	.short	0x0101


	//----- nvinfo : EIATTR_EXIT_INSTR_OFFSETS
	.align		4
        /*0024*/ 	.byte	0x04, 0x1c
        /*0026*/ 	.short	(.L_820 - .L_819)


	//   ....[0]....
.L_819:
        /*0028*/ 	.word	0x00000010


	//----- nvinfo : EIATTR_MAX_THREADS
	.align		4
.L_820:
        /*002c*/ 	.byte	0x04, 0x05
        /*002e*/ 	.short	(.L_822 - .L_821)
.L_821:
        /*0030*/ 	.word	0x00000100
        /*0034*/ 	.word	0x00000001
        /*0038*/ 	.word	0x00000001


	//----- nvinfo : EIATTR_CBANK_PARAM_SIZE
	.align		4
.L_822:
        /*003c*/ 	.byte	0x03, 0x19
        /*003e*/ 	.short	0x0288


	//----- nvinfo : EIATTR_PARAM_CBANK
	.align		4
        /*0040*/ 	.byte	0x04, 0x0a
        /*0042*/ 	.short	(.L_824 - .L_823)
	.align		4
.L_823:
        /*0044*/ 	.word	index@(.nv.constant0._ZN7cutlass13device_kernelIN5flash19enable_sm80_to_sm89INS1_16FlashAttnBwdSm80INS1_25CollectiveMainloopBwdSm80ILi2ELi2EN4cute5tupleIJNS5_1CILi64EEENS7_ILi128EEENS7_ILi96EEEEEENS_6half_tEfNS_4arch4Sm80ELb1ELb0ELb1ELb0ELb1ELb0ELb0ELb0ELi2ELi2ELi4ELi2ELb0EEENS1_21CollectiveEpilogueBwdISB_SC_SE_Li256ELb0ELb0ELi2EEENS1_25SingleTileBwdLPTSchedulerILb0ELi128ELb1EEEEEEEEEvNT_6ParamsE)
        /*0048*/ 	.short	0x0210
        /*004a*/ 	.short	0x0288


	//----- nvinfo : EIATTR_SW_WAR
	.align		4
.L_824:
        /*004c*/ 	.byte	0x04, 0x36
        /*004e*/ 	.short	(.L_826 - .L_825)
.L_825:
        /*0050*/ 	.word	0x00000008
.L_826:


//--------------------- .nv.info._ZN7cutlass13device_kernelIN5flash19enable_sm80_to_sm89INS1_16FlashAttnBwdSm80INS1_25CollectiveMainloopBwdSm80ILi2ELi2EN4cute5tupleIJNS5_1CILi64EEENS7_ILi128EEENS7_ILi96EEEEEENS_6half_tEfNS_4arch4Sm80ELb1ELb0ELb1ELb0ELb0ELb0ELb0ELb0ELi2ELi2ELi4ELi2ELb0EEENS1_24CollectiveEpilogueBwdGQAISB_fSE_Li256ELb0ELb0EEENS1_25SingleTileBwdLPTSchedulerILb0ELi128ELb0EEEEEEEEEvNT_6ParamsE --------------------------
	.section	.nv.info._ZN7cutlass13device_kernelIN5flash19enable_sm80_to_sm89INS1_16FlashAttnBwdSm80INS1_25CollectiveMainloopBwdSm80ILi2ELi2EN4cute5tupleIJNS5_1CILi64EEENS7_ILi128EEENS7_ILi96EEEEEENS_6half_tEfNS_4arch4Sm80ELb1ELb0ELb1ELb0ELb0ELb0ELb0ELb0ELi2ELi2ELi4ELi2ELb0EEENS1_24CollectiveEpilogueBwdGQAISB_fSE_Li256ELb0ELb0EEENS1_25SingleTileBwdLPTSchedulerILb0ELi128ELb0EEEEEEEEEvNT_6ParamsE,"",@"SHT_CUDA_INFO"
	.sectionflags	@""
	.align	4


	//----- nvinfo : EIATTR_CUDA_API_VERSION
	.align		4
        /*0000*/ 	.byte	0x04, 0x37
        /*0002*/ 	.short	(.L_828 - .L_827)
.L_827:
        /*0004*/ 	.word	0x00000082


	//----- nvinfo : EIATTR_KPARAM_INFO
	.align		4
.L_828:
        /*0008*/ 	.byte	0x04, 0x17
        /*000a*/ 	.short	(.L_830 - .L_829)
.L_829:
        /*000c*/ 	.word	0x00000000
        /*0010*/ 	.short	0x0000
        /*0012*/ 	.short	0x0000
        /*0014*/ 	.byte	0x00, 0xf0, 0x41, 0x0a


	//----- nvinfo : EIATTR_SPARSE_MMA_MASK
	.align		4
.L_830:
        /*0018*/ 	.byte	0x03, 0x50
        /*001a*/ 	.short	0x0000


	//----- nvinfo : EIATTR_MAXREG_COUNT
	.align		4
        /*001c*/ 	.byte	0x03, 0x1b
        /*001e*/ 	.short	0x00ff


	//----- nvinfo : EIATTR_MERCURY_ISA_VERSION
	.align		4
        /*0020*/ 	.byte	0x03, 0x5f
        /*0022*/ 	.short	0x0101


	//----- nvinfo : EIATTR_EXIT_INSTR_OFFSETS
	.align		4
        /*0024*/ 	.byte	0x04, 0x1c
        /*0026*/ 	.short	(.L_832 - .L_831)


	//   ....[0]....
.L_831:
        /*0028*/ 	.word	0x00000010


	//----- nvinfo : EIATTR_MAX_THREADS
	.align		4
.L_832:
        /*002c*/ 	.byte	0x04, 0x05
        /*002e*/ 	.short	(.L_834 - .L_833)
.L_833:
        /*0030*/ 	.word	0x00000100
        /*0034*/ 	.word	0x00000001
        /*0038*/ 	.word	0x00000001


	//----- nvinfo : EIATTR_CBANK_PARAM_SIZE
	.align		4
.L_834:
        /*003c*/ 	.byte	0x03, 0x19
        /*003e*/ 	.short	0x0290


	//----- nvinfo : EIATTR_PARAM_CBANK
	.align		4
        /*0040*/ 	.byte	0x04, 0x0a
        /*0042*/ 	.short	(.L_836 - .L_835)
	.align		4
.L_835:
        /*0044*/ 	.word	index@(.nv.constant0._ZN7cutlass13device_kernelIN5flash19enable_sm80_to_sm89INS1_16FlashAttnBwdSm80INS1_25CollectiveMainloopBwdSm80ILi2ELi2EN4cute5tupleIJNS5_1CILi64EEENS7_ILi128EEENS7_ILi96EEEEEENS_6half_tEfNS_4arch4Sm80ELb1ELb0ELb1ELb0ELb0ELb0ELb0ELb0ELi2ELi2ELi4ELi2ELb0EEENS1_24CollectiveEpilogueBwdGQAISB_fSE_Li256ELb0ELb0EEENS1_25SingleTileBwdLPTSchedulerILb0ELi128ELb0EEEEEEEEEvNT_6ParamsE)
        /*0048*/ 	.short	0x0210
        /*004a*/ 	.short	0x0290


	//----- nvinfo : EIATTR_SW_WAR
	.align		4
.L_836:
        /*004c*/ 	.byte	0x04, 0x36
        /*004e*/ 	.short	(.L_838 - .L_837)
.L_837:
        /*0050*/ 	.word	0x00000008
.L_838:


//--------------------- .nv.info._ZN7cutlass13device_kernelIN5flash19enable_sm80_to_sm89INS1_16FlashAttnBwdSm80INS1_25CollectiveMainloopBwdSm80ILi2ELi2EN4cute5tupleIJNS5_1CILi64EEENS7_ILi128EEENS7_ILi96EEEEEENS_6half_tEfNS_4arch4Sm80ELb1ELb0ELb1ELb0ELb1ELb0ELb0ELb0ELi2ELi2ELi4ELi2ELb0EEENS1_24CollectiveEpilogueBwdGQAISB_fSE_Li256ELb0ELb1EEENS1_25SingleTileBwdLPTSchedulerILb0ELi128ELb1EEEEEEEEEvNT_6ParamsE --------------------------
	.section	.nv.info._ZN7cutlass13device_kernelIN5flash19enable_sm80_to_sm89INS1_16FlashAttnBwdSm80INS1_25CollectiveMainloopBwdSm80ILi2ELi2EN4cute5tupleIJNS5_1CILi64EEENS7_ILi128EEENS7_ILi96EEEEEENS_6half_tEfNS_4arch4Sm80ELb1ELb0ELb1ELb0ELb1ELb0ELb0ELb0ELi2ELi2ELi4ELi2ELb0EEENS1_24CollectiveEpilogueBwdGQAISB_fSE_Li256ELb0ELb1EEENS1_25SingleTileBwdLPTSchedulerILb0ELi128ELb1EEEEEEEEEvNT_6ParamsE,"",@"SHT_CUDA_INFO"
	.sectionflags	@""
	.align	4


	//----- nvinfo : EIATTR_CUDA_API_VERSION
	.align		4
        /*0000*/ 	.byte	0x04, 0x37
        /*0002*/ 	.short	(.L_840 - .L_839)
.L_839:
        /*0004*/ 	.word	0x00000082


	//----- nvinfo : EIATTR_KPARAM_INFO
	.align		4
.L_840:
        /*0008*/ 	.byte	0x04, 0x17
        /*000a*/ 	.short	(.L_842 - .L_841)
.L_841:
        /*000c*/ 	.word	0x00000000
        /*0010*/ 	.short	0x0000
        /*0012*/ 	.short	0x0000
        /*0014*/ 	.byte	0x00, 0xf0, 0x41, 0x0a


	//----- nvinfo : EIATTR_SPARSE_MMA_MASK
	.align		4
.L_842:
        /*0018*/ 	.byte	0x03, 0x50
        /*001a*/ 	.short	0x0000


	//----- nvinfo : EIATTR_MAXREG_COUNT
	.align		4
        /*001c*/ 	.byte	0x03, 0x1b
        /*001e*/ 	.short	0x00ff


	//----- nvinfo : EIATTR_MERCURY_ISA_VERSION
	.align		4
        /*0020*/ 	.byte	0x03, 0x5f
        /*0022*/ 	.short	0x0101


	//----- nvinfo : EIATTR_EXIT_INSTR_OFFSETS
	.align		4
        /*0024*/ 	.byte	0x04, 0x1c
        /*0026*/ 	.short	(.L_844 - .L_843)


	//   ....[0]....
.L_843:
        /*0028*/ 	.word	0x00000010


	//----- nvinfo : EIATTR_MAX_THREADS
	.align		4
.L_844:
        /*002c*/ 	.byte	0x04, 0x05
        /*002e*/ 	.short	(.L_846 - .L_845)
.L_845:
        /*0030*/ 	.word	0x00000100
        /*0034*/ 	.word	0x00000001
        /*0038*/ 	.word	0x00000001


	//----- nvinfo : EIATTR_CBANK_PARAM_SIZE
	.align		4
.L_846:
        /*003c*/ 	.byte	0x03, 0x19
        /*003e*/ 	.short	0x0290


	//----- nvinfo : EIATTR_PARAM_CBANK
	.align		4
        /*0040*/ 	.byte	0x04, 0x0a
        /*0042*/ 	.short	(.L_848 - .L_847)
	.align		4
.L_847:
        /*0044*/ 	.word	index@(.nv.constant0._ZN7cutlass13device_kernelIN5flash19enable_sm80_to_sm89INS1_16FlashAttnBwdSm80INS1_25CollectiveMainloopBwdSm80ILi2ELi2EN4cute5tupleIJNS5_1CILi64EEENS7_ILi128EEENS7_ILi96EEEEEENS_6half_tEfNS_4arch4Sm80ELb1ELb0ELb1ELb0ELb1ELb0ELb0ELb0ELi2ELi2ELi4ELi2ELb0EEENS1_24CollectiveEpilogueBwdGQAISB_fSE_Li256ELb0ELb1EEENS1_25SingleTileBwdLPTSchedulerILb0ELi128ELb1EEEEEEEEEvNT_6ParamsE)
        /*0048*/ 	.short	0x0210
        /*004a*/ 	.short	0x0290


	//----- nvinfo : EIATTR_SW_WAR
	.align		4
.L_848:
        /*004c*/ 	.byte	0x04, 0x36
        /*004e*/ 	.short	(.L_850 - .L_849)
.L_849:
        /*0050*/ 	.word	0x00000008
.L_850:


//--------------------- .nv.info._ZN7cutlass13device_kernelIN5flash22FlashAttnBwdPreprocessIN4cute5tupleIJNS3_1CILi64EEENS5_ILi96EEEEEENS_6half_tEfNS_4arch4Sm80ELb1ELb0EEEEEvNT_6ParamsE --------------------------
	.section	.nv.info._ZN7cutlass13device_kernelIN5flash22FlashAttnBwdPreprocessIN4cute5tupleIJNS3_1CILi64EEENS5_ILi96EEEEEENS_6half_tEfNS_4arch4Sm80ELb1ELb0EEEEEvNT_6ParamsE,"",@"SHT_CUDA_INFO"
	.sectionflags	@""
	.align	4


	//----- nvinfo : EIATTR_CUDA_API_VERSION
	.align		4
        /*0000*/ 	.byte	0x04, 0x37
        /*0002*/ 	.short	(.L_852 - .L_851)
.L_851:
        /*0004*/ 	.word	0x00000082


	//----- nvinfo : EIATTR_KPARAM_INFO
	.align		4
.L_852:
        /*0008*/ 	.byte	0x04, 0x17
        /*000a*/ 	.short	(.L_854 - .L_853)
.L_853:
        /*000c*/ 	.word	0x00000000
        /*0010*/ 	.short	0x0000
        /*0012*/ 	.short	0x0000
        /*0014*/ 	.byte	0x00, 0xf0, 0xc1, 0x03


	//----- nvinfo : EIATTR_SPARSE_MMA_MASK
	.align		4
.L_854:
        /*0018*/ 	.byte	0x03, 0x50
        /*001a*/ 	.short	0x0000


	//----- nvinfo : EIATTR_MAXREG_COUNT
	.align		4
        /*001c*/ 	.byte	0x03, 0x1b
        /*001e*/ 	.short	0x0080


	//----- nvinfo : EIATTR_MERCURY_ISA_VERSION
	.align		4
        /*0020*/ 	.byte	0x03, 0x5f
        /*0022*/ 	.short	0x0101


	//----- nvinfo : EIATTR_COOP_GROUP_MASK_REGIDS
	.align		4
        /*0024*/ 	.byte	0x04, 0x29
        /*0026*/ 	.short	(.L_856 - .L_855)


	//   ....[0]....
.L_855:
        /*0028*/ 	.word	0xffffffff


	//   ....[1]....
        /*002c*/ 	.word	0xffffffff


	//----- nvinfo : EIATTR_COOP_GROUP_INSTR_OFFSETS
	.align		4
.L_856:
        /*0030*/ 	.byte	0x04, 0x28
        /*0032*/ 	.short	(.L_858 - .L_857)


	//   ....[0]....
.L_857:
        /*0034*/ 	.word	0x00000cf0


	//   ....[1]....
        /*0038*/ 	.word	0x00000d10


	//----- nvinfo : EIATTR_EXIT_INSTR_OFFSETS
	.align		4
.L_858:
        /*003c*/ 	.byte	0x04, 0x1c
        /*003e*/ 	.short	(.L_860 - .L_859)


	//   ....[0]....
.L_859:
        /*0040*/ 	.word	0x00001260


	//   ....[1]....
        /*0044*/ 	.word	0x000012e0


	//----- nvinfo : EIATTR_MAX_THREADS
	.align		4
.L_860:
        /*0048*/ 	.byte	0x04, 0x05
        /*004a*/ 	.short	(.L_862 - .L_861)
.L_861:
        /*004c*/ 	.word	0x00000100
        /*0050*/ 	.word	0x00000001
        /*0054*/ 	.word	0x00000001


	//----- nvinfo : EIATTR_CRS_STACK_SIZE
	.align		4
.L_862:
        /*0058*/ 	.byte	0x04, 0x1e
        /*005a*/ 	.short	(.L_864 - .L_863)
.L_863:
        /*005c*/ 	.word	0x00000000


	//----- nvinfo : EIATTR_CBANK_PARAM_SIZE
	.align		4
.L_864:
        /*0060*/ 	.byte	0x03, 0x19
        /*0062*/ 	.short	0x00f0


	//----- nvinfo : EIATTR_PARAM_CBANK
	.align		4
        /*0064*/ 	.byte	0x04, 0x0a
        /*0066*/ 	.short	(.L_866 - .L_865)
	.align		4
.L_865:
        /*0068*/ 	.word	index@(.nv.constant0._ZN7cutlass13device_kernelIN5flash22FlashAttnBwdPreprocessIN4cute5tupleIJNS3_1CILi64EEENS5_ILi96EEEEEENS_6half_tEfNS_4arch4Sm80ELb1ELb0EEEEEvNT_6ParamsE)
        /*006c*/ 	.short	0x0210
        /*006e*/ 	.short	0x00f0


	//----- nvinfo : EIATTR_SW_WAR
	.align		4
.L_866:
        /*0070*/ 	.byte	0x04, 0x36
        /*0072*/ 	.short	(.L_868 - .L_867)
.L_867:
        /*0074*/ 	.word	0x00000008
.L_868:


//--------------------- .nv.info._ZN7cutlass13device_kernelIN5flash19enable_sm80_to_sm89INS1_16FlashAttnBwdSm80INS1_25CollectiveMainloopBwdSm80ILi2ELi2EN4cute5tupleIJNS5_1CILi64EEENS7_ILi128EEENS7_ILi96EEEEEENS_6half_tEfNS_4arch4Sm80ELb1ELb0ELb1ELb1ELb0ELb0ELb0ELb0ELi2ELi2ELi4ELi2ELb0EEENS1_21CollectiveEpilogueBwdISB_SC_SE_Li256ELb1ELb0ELi2EEENS1_25SingleTileBwdLPTSchedulerILb1ELi128ELb0EEEEEEEEEvNT_6ParamsE --------------------------
	.section	.nv.info._ZN7cutlass13device_kernelIN5flash19enable_sm80_to_sm89INS1_16FlashAttnBwdSm80INS1_25CollectiveMainloopBwdSm80ILi2ELi2EN4cute5tupleIJNS5_1CILi64EEENS7_ILi128EEENS7_ILi96EEEEEENS_6half_tEfNS_4arch4Sm80ELb1ELb0ELb1ELb1ELb0ELb0ELb0ELb0ELi2ELi2ELi4ELi2ELb0EEENS1_21CollectiveEpilogueBwdISB_SC_SE_Li256ELb1ELb0ELi2EEENS1_25SingleTileBwdLPTSchedulerILb1ELi128ELb0EEEEEEEEEvNT_6ParamsE,"",@"SHT_CUDA_INFO"
	.sectionflags	@""
	.align	4


	//----- nvinfo : EIATTR_CUDA_API_VERSION
	.align		4
        /*0000*/ 	.byte	0x04, 0x37
        /*0002*/ 	.short	(.L_870 - .L_869)
.L_869:
        /*0004*/ 	.word	0x00000082


	//----- nvinfo : EIATTR_KPARAM_INFO
	.align		4
.L_870:
        /*0008*/ 	.byte	0x04, 0x17
        /*000a*/ 	.short	(.L_872 - .L_871)
.L_871:
        /*000c*/ 	.word	0x00000000
        /*0010*/ 	.short	0x0000
        /*0012*/ 	.short	0x0000
        /*0014*/ 	.byte	0x00, 0xf0, 0x21, 0x0a


	//----- nvinfo : EIATTR_SPARSE_MMA_MASK
	.align		4
.L_872:
        /*0018*/ 	.byte	0x03, 0x50
        /*001a*/ 	.short	0x0000


	//----- nvinfo : EIATTR_MAXREG_COUNT
	.align		4
        /*001c*/ 	.byte	0x03, 0x1b
        /*001e*/ 	.short	0x00ff


	//----- nvinfo : EIATTR_MERCURY_ISA_VERSION
	.align		4
        /*0020*/ 	.byte	0x03, 0x5f
        /*0022*/ 	.short	0x0101


	//----- nvinfo : EIATTR_EXIT_INSTR_OFFSETS
	.align		4
        /*0024*/ 	.byte	0x04, 0x1c
        /*0026*/ 	.short	(.L_874 - .L_873)


	//   ....[0]....
.L_873:
        /*0028*/ 	.word	0x00000010


	//----- nvinfo : EIATTR_MAX_THREADS
	.align		4
.L_874:
        /*002c*/ 	.byte	0x04, 0x05
        /*002e*/ 	.short	(.L_876 - .L_875)
.L_875:
        /*0030*/ 	.word	0x00000100
        /*0034*/ 	.word	0x00000001
        /*0038*/ 	.word	0x00000001


	//----- nvinfo : EIATTR_CBANK_PARAM_SIZE
	.align		4
.L_876:
        /*003c*/ 	.byte	0x03, 0x19
        /*003e*/ 	.short	0x0288


	//----- nvinfo : EIATTR_PARAM_CBANK
	.align		4
        /*0040*/ 	.byte	0x04, 0x0a
        /*0042*/ 	.short	(.L_878 - .L_877)
	.align		4
.L_877:
        /*0044*/ 	.word	index@(.nv.constant0._ZN7cutlass13device_kernelIN5flash19enable_sm80_to_sm89INS1_16FlashAttnBwdSm80INS1_25CollectiveMainloopBwdSm80ILi2ELi2EN4cute5tupleIJNS5_1CILi64EEENS7_ILi128EEENS7_ILi96EEEEEENS_6half_tEfNS_4arch4Sm80ELb1ELb0ELb1ELb1ELb0ELb0ELb0ELb0ELi2ELi2ELi4ELi2ELb0EEENS1_21CollectiveEpilogueBwdISB_SC_SE_Li256ELb1ELb0ELi2EEENS1_25SingleTileBwdLPTSchedulerILb1ELi128ELb0EEEEEEEEEvNT_6ParamsE)
        /*0048*/ 	.short	0x0210
        /*004a*/ 	.short	0x0288


	//----- nvinfo : EIATTR_SW_WAR
	.align		4
.L_878:
        /*004c*/ 	.byte	0x04, 0x36
        /*004e*/ 	.short	(.L_880 - .L_879)
.L_879:
        /*0050*/ 	.word	0x00000008
.L_880:


//--------------------- .nv.info._ZN7cutlass13device_kernelIN5flash19enable_sm80_to_sm89INS1_16FlashAttnBwdSm80INS1_25CollectiveMainloopBwdSm80ILi2ELi2EN4cute5tupleIJNS5_1CILi64EEENS7_ILi128EEENS7_ILi96EEEEEENS_6half_tEfNS_4arch4Sm80ELb1ELb0ELb1ELb1ELb1ELb0ELb0ELb0ELi2ELi2ELi4ELi2ELb0EEENS1_21CollectiveEpilogueBwdISB_SC_SE_Li256ELb1ELb0ELi2EEENS1_25SingleTileBwdLPTSchedulerILb1ELi128ELb1EEEEEEEEEvNT_6ParamsE --------------------------
	.section	.nv.info._ZN7cutlass13device_kernelIN5flash19enable_sm80_to_sm89INS1_16FlashAttnBwdSm80INS1_25CollectiveMainloopBwdSm80ILi2ELi2EN4cute5tupleIJNS5_1CILi64EEENS7_ILi128EEENS7_ILi96EEEEEENS_6half_tEfNS_4arch4Sm80ELb1ELb0ELb1ELb1ELb1ELb0ELb0ELb0ELi2ELi2ELi4ELi2ELb0EEENS1_21CollectiveEpilogueBwdISB_SC_SE_Li256ELb1ELb0ELi2EEENS1_25SingleTileBwdLPTSchedulerILb1ELi128ELb1EEEEEEEEEvNT_6ParamsE,"",@"SHT_CUDA_INFO"
	.sectionflags	@""
	.align	4


	//----- nvinfo : EIATTR_CUDA_API_VERSION
	.align		4
        /*0000*/ 	.byte	0x04, 0x37
        /*0002*/ 	.short	(.L_882 - .L_881)
.L_881:
        /*0004*/ 	.word	0x00000082


	//----- nvinfo : EIATTR_KPARAM_INFO
	.align		4
.L_882:
        /*0008*/ 	.byte	0x04, 0x17
        /*000a*/ 	.short	(.L_884 - .L_883)
.L_883:
        /*000c*/ 	.word	0x00000000
        /*0010*/ 	.short	0x0000
        /*0012*/ 	.short	0x0000
        /*0014*/ 	.byte	0x00, 0xf0, 0x21, 0x0a


	//----- nvinfo : EIATTR_SPARSE_MMA_MASK
	.align		4
.L_884:
        /*0018*/ 	.byte	0x03, 0x50
        /*001a*/ 	.short	0x0000


	//----- nvinfo : EIATTR_MAXREG_COUNT
	.align		4
        /*001c*/ 	.byte	0x03, 0x1b
        /*001e*/ 	.short	0x00ff


	//----- nvinfo : EIATTR_MERCURY_ISA_VERSION
	.align		4
        /*0020*/ 	.byte	0x03, 0x5f
        /*0022*/ 	.short	0x0101


	//----- nvinfo : EIATTR_EXIT_INSTR_OFFSETS
	.align		4
        /*0024*/ 	.byte	0x04, 0x1c
        /*0026*/ 	.short	(.L_886 - .L_885)


	//   ....[0]....
.L_885:
        /*0028*/ 	.word	0x00000010


	//----- nvinfo : EIATTR_MAX_THREADS
	.align		4
.L_886:
        /*002c*/ 	.byte	0x04, 0x05
        /*002e*/ 	.short	(.L_888 - .L_887)
.L_887:
        /*0030*/ 	.word	0x00000100
        /*0034*/ 	.word	0x00000001
        /*0038*/ 	.word	0x00000001


	//----- nvinfo : EIATTR_CBANK_PARAM_SIZE
	.align		4
.L_888:
        /*003c*/ 	.byte	0x03, 0x19
        /*003e*/ 	.short	0x0288


	//----- nvinfo : EIATTR_PARAM_CBANK
	.align		4
        /*0040*/ 	.byte	0x04, 0x0a
        /*0042*/ 	.short	(.L_890 - .L_889)
	.align		4
.L_889:
        /*0044*/ 	.word	index@(.nv.constant0._ZN7cutlass13device_kernelIN5flash19enable_sm80_to_sm89INS1_16FlashAttnBwdSm80INS1_25CollectiveMainloopBwdSm80ILi2ELi2EN4cute5tupleIJNS5_1CILi64EEENS7_ILi128EEENS7_ILi96EEEEEENS_6half_tEfNS_4arch4Sm80ELb1ELb0ELb1ELb1ELb1ELb0ELb0ELb0ELi2ELi2ELi4ELi2ELb0EEENS1_21CollectiveEpilogueBwdISB_SC_SE_Li256ELb1ELb0ELi2EEENS1_25SingleTileBwdLPTSchedulerILb1ELi128ELb1EEEEEEEEEvNT_6ParamsE)
        /*0048*/ 	.short	0x0210
        /*004a*/ 	.short	0x0288


	//----- nvinfo : EIATTR_SW_WAR
	.align		4
.L_890:
        /*004c*/ 	.byte	0x04, 0x36
        /*004e*/ 	.short	(.L_892 - .L_891)
.L_891:
        /*0050*/ 	.word	0x00000008
.L_892:


//--------------------- .nv.info._ZN7cutlass13device_kernelIN5flash19enable_sm80_to_sm89INS1_16FlashAttnBwdSm80INS1_25CollectiveMainloopBwdSm80ILi2ELi2EN4cute5tupleIJNS5_1CILi64EEENS7_ILi128EEENS7_ILi96EEEEEENS_6half_tEfNS_4arch4Sm80ELb1ELb0ELb1ELb1ELb0ELb0ELb0ELb0ELi2ELi2ELi4ELi2ELb0EEENS1_24CollectiveEpilogueBwdGQAISB_fSE_Li256ELb1ELb0EEENS1_25SingleTileBwdLPTSchedulerILb1ELi128ELb0EEEEEEEEEvNT_6ParamsE --------------------------
	.section	.nv.info._ZN7cutlass13device_kernelIN5flash19enable_sm80_to_sm89INS1_16FlashAttnBwdSm80INS1_25CollectiveMainloopBwdSm80ILi2ELi2EN4cute5tupleIJNS5_1CILi64EEENS7_ILi128EEENS7_ILi96EEEEEENS_6half_tEfNS_4arch4Sm80ELb1ELb0ELb1ELb1ELb0ELb0ELb0ELb0ELi2ELi2ELi4ELi2ELb0EEENS1_24CollectiveEpilogueBwdGQAISB_fSE_Li256ELb1ELb0EEENS1_25SingleTileBwdLPTSchedulerILb1ELi128ELb0EEEEEEEEEvNT_6ParamsE,"",@"SHT_CUDA_INFO"
	.sectionflags	@""
	.align	4


	//----- nvinfo : EIATTR_CUDA_API_VERSION
	.align		4
        /*0000*/ 	.byte	0x04, 0x37
        /*0002*/ 	.short	(.L_894 - .L_893)
.L_893:
        /*0004*/ 	.word	0x00000082


	//----- nvinfo : EIATTR_KPARAM_INFO
	.align		4
.L_894:
        /*0008*/ 	.byte	0x04, 0x17
        /*000a*/ 	.short	(.L_896 - .L_895)
.L_895:
        /*000c*/ 	.word	0x00000000
        /*0010*/ 	.short	0x0000
        /*0012*/ 	.short	0x0000
        /*0014*/ 	.byte	0x00, 0xf0, 0x41, 0x0a


	//----- nvinfo : EIATTR_SPARSE_MMA_MASK
	.align		4
.L_896:
        /*0018*/ 	.byte	0x03, 0x50
        /*001a*/ 	.short	0x0000


	//----- nvinfo : EIATTR_MAXREG_COUNT
	.align		4
        /*001c*/ 	.byte	0x03, 0x1b
        /*001e*/ 	.short	0x00ff


	//----- nvinfo : EIATTR_MERCURY_ISA_VERSION
	.align		4
        /*0020*/ 	.byte	0x03, 0x5f
        /*0022*/ 	.short	0x0101


	//----- nvinfo : EIATTR_EXIT_INSTR_OFFSETS
	.align		4
        /*0024*/ 	.byte	0x04, 0x1c
        /*0026*/ 	.short	(.L_898 - .L_897)


	//   ....[0]....
.L_897:
        /*0028*/ 	.word	0x00000010


	//----- nvinfo : EIATTR_MAX_THREADS
	.align		4
.L_898:
        /*002c*/ 	.byte	0x04, 0x05
        /*002e*/ 	.short	(.L_900 - .L_899)
.L_899:
        /*0030*/ 	.word	0x00000100
        /*0034*/ 	.word	0x00000001
        /*0038*/ 	.word	0x00000001


	//----- nvinfo : EIATTR_CBANK_PARAM_SIZE
	.align		4
.L_900:
        /*003c*/ 	.byte	0x03, 0x19
        /*003e*/ 	.short	0x0290


	//----- nvinfo : EIATTR_PARAM_CBANK
	.align		4
        /*0040*/ 	.byte	0x04, 0x0a
        /*0042*/ 	.short	(.L_902 - .L_901)
	.align		4
.L_901:
        /*0044*/ 	.word	index@(.nv.constant0._ZN7cutlass13device_kernelIN5flash19enable_sm80_to_sm89INS1_16FlashAttnBwdSm80INS1_25CollectiveMainloopBwdSm80ILi2ELi2EN4cute5tupleIJNS5_1CILi64EEENS7_ILi128EEENS7_ILi96EEEEEENS_6half_tEfNS_4arch4Sm80ELb1ELb0ELb1ELb1ELb0ELb0ELb0ELb0ELi2ELi2ELi4ELi2ELb0EEENS1_24CollectiveEpilogueBwdGQAISB_fSE_Li256ELb1ELb0EEENS1_25SingleTileBwdLPTSchedulerILb1ELi128ELb0EEEEEEEEEvNT_6ParamsE)
        /*0048*/ 	.short	0x0210
        /*004a*/ 	.short	0x0290


	//----- nvinfo : EIATTR_SW_WAR
	.align		4
.L_902:
        /*004c*/ 	.byte	0x04, 0x36
        /*004e*/ 	.short	(.L_904 - .L_903)
.L_903:
        /*0050*/ 	.word	0x00000008
.L_904:


//--------------------- .nv.info._ZN7cutlass13device_kernelIN5flash32FlashAttnBwdPostprocessConvertdQIN4cute5tupleIJNS3_1CILi128EEENS5_ILi96EEEEEENS_6half_tEfNS_4arch4Sm80ELi256ENS3_8TiledMMAINS3_8MMA_AtomIJNS3_28SM80_16x8x16_F32F16F16F32_TNEEEENS3_6LayoutINS4_IJNS5_ILi4EEENS5_ILi2EEENS5_ILi1EEEEEENS4_IJSJ_SH_NS5_ILi0EEEEEEEENS4_IJNS5_ILi64EEENS5_ILi32EEENS5_ILi16EEEEEEEELb0EEEEEvNT_6ParamsE --------------------------
	.section	.nv.info._ZN7cutlass13device_kernelIN5flash32FlashAttnBwdPostprocessConvertdQIN4cute5tupleIJNS3_1CILi128EEENS5_ILi96EEEEEENS_6half_tEfNS_4arch4Sm80ELi256ENS3_8TiledMMAINS3_8MMA_AtomIJNS3_28SM80_16x8x16_F32F16F16F32_TNEEEENS3_6LayoutINS4_IJNS5_ILi4EEENS5_ILi2EEENS5_ILi1EEEEEENS4_IJSJ_SH_NS5_ILi0EEEEEEEENS4_IJNS5_ILi64EEENS5_ILi32EEENS5_ILi16EEEEEEEELb0EEEEEvNT_6ParamsE,"",@"SHT_CUDA_INFO"
	.sectionflags	@""
	.align	4


	//----- nvinfo : EIATTR_CUDA_API_VERSION
	.align		4
        /*0000*/ 	.byte	0x04, 0x37
        /*0002*/ 	.short	(.L_906 - .L_905)
.L_905:
        /*0004*/ 	.word	0x00000082


	//----- nvinfo : EIATTR_KPARAM_INFO
	.align		4
.L_906:
        /*0008*/ 	.byte	0x04, 0x17
        /*000a*/ 	.short	(.L_908 - .L_907)
.L_907:
        /*000c*/ 	.word	0x00000000
        /*0010*/ 	.short	0x0000
        /*0012*/ 	.short	0x0000
        /*0014*/ 	.byte	0x00, 0xf0, 0xc1, 0x01


	//----- nvinfo : EIATTR_SPARSE_MMA_MASK
	.align		4
.L_908:
        /*0018*/ 	.byte	0x03, 0x50
        /*001a*/ 	.short	0x0000


	//----- nvinfo : EIATTR_MAXREG_COUNT
	.align		4
        /*001c*/ 	.byte	0x03, 0x1b
        /*001e*/ 	.short	0x0080


	//----- nvinfo : EIATTR_NUM_BARRIERS
	.align		4
        /*0020*/ 	.byte	0x02, 0x4c
        /*0022*/ 	.byte	0x01
	.zero		1


	//----- nvinfo : EIATTR_MERCURY_ISA_VERSION
	.align		4
        /*0024*/ 	.byte	0x03, 0x5f
        /*0026*/ 	.short	0x0101


	//----- nvinfo : EIATTR_EXIT_INSTR_OFFSETS
	.align		4
        /*0028*/ 	.byte	0x04, 0x1c
        /*002a*/ 	.short	(.L_910 - .L_909)


	//   ....[0]....
.L_909:
        /*002c*/ 	.word	0x000001b0


	//   ....[1]....
        /*0030*/ 	.word	0x00001490


	//   ....[2]....
        /*0034*/ 	.word	0x00001680


	//   ....[3]....
        /*0038*/ 	.word	0x000016a0


	//----- nvinfo : EIATTR_MAX_THREADS
	.align		4
.L_910:
        /*003c*/ 	.byte	0x04, 0x05
        /*003e*/ 	.short	(.L_912 - .L_911)
.L_911:
        /*0040*/ 	.word	0x00000100
        /*0044*/ 	.word	0x00000001
        /*0048*/ 	.word	0x00000001


	//----- nvinfo : EIATTR_CRS_STACK_SIZE
	.align		4
.L_912:
        /*004c*/ 	.byte	0x04, 0x1e
        /*004e*/ 	.short	(.L_914 - .L_913)
.L_913:
        /*0050*/ 	.word	0x00000000


	//----- nvinfo : EIATTR_CBANK_PARAM_SIZE
	.align		4
.L_914:
        /*0054*/ 	.byte	0x03, 0x19
        /*0056*/ 	.short	0x0070


	//----- nvinfo : EIATTR_PARAM_CBANK
	.align		4
        /*0058*/ 	.byte	0x04, 0x0a
        /*005a*/ 	.short	(.L_916 - .L_915)
	.align		4
.L_915:
        /*005c*/ 	.word	index@(.nv.constant0._ZN7cutlass13device_kernelIN5flash32FlashAttnBwdPostprocessConvertdQIN4cute5tupleIJNS3_1CILi128EEENS5_ILi96EEEEEENS_6half_tEfNS_4arch4Sm80ELi256ENS3_8TiledMMAINS3_8MMA_AtomIJNS3_28SM80_16x8x16_F32F16F16F32_TNEEEENS3_6LayoutINS4_IJNS5_ILi4EEENS5_ILi2EEENS5_ILi1EEEEEENS4_IJSJ_SH_NS5_ILi0EEEEEEEENS4_IJNS5_ILi64EEENS5_ILi32EEENS5_ILi16EEEEEEEELb0EEEEEvNT_6ParamsE)
        /*0060*/ 	.short	0x0210
        /*0062*/ 	.short	0x0070


	//----- nvinfo : EIATTR_SW_WAR
	.align		4
.L_916:
        /*0064*/ 	.byte	0x04, 0x36
        /*0066*/ 	.short	(.L_918 - .L_917)
.L_917:
        /*0068*/ 	.word	0x00000008
.L_918:


//--------------------- .nv.info._ZN7cutlass13device_kernelIN5flash32FlashAttnBwdPostprocessConvertdQIN4cute5tupleIJNS3_1CILi64EEENS5_ILi96EEEEEENS_6half_tEfNS_4arch4Sm80ELi256ENS3_8TiledMMAINS3_8MMA_AtomIJNS3_28SM80_16x8x16_F32F16F16F32_TNEEEENS3_6LayoutINS4_IJNS5_ILi2EEENS5_ILi4EEENS5_ILi1EEEEEENS4_IJSJ_SH_NS5_ILi0EEEEEEEENS4_IJNS5_ILi32EEESO_NS5_ILi16EEEEEEEELb0EEEEEvNT_6ParamsE --------------------------
	.section	.nv.info._ZN7cutlass13device_kernelIN5flash32FlashAttnBwdPostprocessConvertdQIN4cute5tupleIJNS3_1CILi64EEENS5_ILi96EEEEEENS_6half_tEfNS_4arch4Sm80ELi256ENS3_8TiledMMAINS3_8MMA_AtomIJNS3_28SM80_16x8x16_F32F16F16F32_TNEEEENS3_6LayoutINS4_IJNS5_ILi2EEENS5_ILi4EEENS5_ILi1EEEEEENS4_IJSJ_SH_NS5_ILi0EEEEEEEENS4_IJNS5_ILi32EEESO_NS5_ILi16EEEEEEEELb0EEEEEvNT_6ParamsE,"",@"SHT_CUDA_INFO"
	.sectionflags	@""
	.align	4


	//----- nvinfo : EIATTR_CUDA_API_VERSION
	.align		4
        /*0000*/ 	.byte	0x04, 0x37
        /*0002*/ 	.short	(.L_920 - .L_919)
.L_919:
        /*0004*/ 	.word	0x00000082


	//----- nvinfo : EIATTR_KPARAM_INFO
	.align		4
.L_920:
        /*0008*/ 	.byte	0x04, 0x17
        /*000a*/ 	.short	(.L_922 - .L_921)
.L_921:
        /*000c*/ 	.word	0x00000000
        /*0010*/ 	.short	0x0000
        /*0012*/ 	.short	0x0000
        /*0014*/ 	.byte	0x00, 0xf0, 0xc1, 0x01


	//----- nvinfo : EIATTR_SPARSE_MMA_MASK
	.align		4
.L_922:
        /*0018*/ 	.byte	0x03, 0x50
        /*001a*/ 	.short	0x0000


	//----- nvinfo : EIATTR_MAXREG_COUNT
	.align		4
        /*001c*/ 	.byte	0x03, 0x1b
        /*001e*/ 	.short	0x0080


	//----- nvinfo : EIATTR_NUM_BARRIERS
	.align		4
        /*0020*/ 	.byte	0x02, 0x4c
        /*0022*/ 	.byte	0x01
	.zero		1


	//----- nvinfo : EIATTR_MERCURY_ISA_VERSION
	.align		4
        /*0024*/ 	.byte	0x03, 0x5f
        /*0026*/ 	.short	0x0101


	//----- nvinfo : EIATTR_EXIT_INSTR_OFFSETS
	.align		4
        /*0028*/ 	.byte	0x04, 0x1c
        /*002a*/ 	.short	(.L_924 - .L_923)


	//   ....[0]....
.L_923:
        /*002c*/ 	.word	0x000001b0


	//   ....[1]....
        /*0030*/ 	.word	0x00000bf0


	//   ....[2]....
        /*0034*/ 	.word	0x00000f00


	//   ....[3]....
        /*0038*/ 	.word	0x00000f30


	//----- nvinfo : EIATTR_MAX_THREADS
	.align		4
.L_924:
        /*003c*/ 	.byte	0x04, 0x05
        /*003e*/ 	.short	(.L_926 - .L_925)
.L_925:
        /*0040*/ 	.word	0x00000100
        /*0044*/ 	.word	0x00000001
        /*0048*/ 	.word	0x00000001


	//----- nvinfo : EIATTR_CBANK_PARAM_SIZE
	.align		4
.L_926:
        /*004c*/ 	.byte	0x03, 0x19
        /*004e*/ 	.short	0x0070


	//----- nvinfo : EIATTR_PARAM_CBANK
	.align		4
        /*0050*/ 	.byte	0x04, 0x0a
        /*0052*/ 	.short	(.L_928 - .L_927)
	.align		4
.L_927:
        /*0054*/ 	.word	index@(.nv.constant0._ZN7cutlass13device_kernelIN5flash32FlashAttnBwdPostprocessConvertdQIN4cute5tupleIJNS3_1CILi64EEENS5_ILi96EEEEEENS_6half_tEfNS_4arch4Sm80ELi256ENS3_8TiledMMAINS3_8MMA_AtomIJNS3_28SM80_16x8x16_F32F16F16F32_TNEEEENS3_6LayoutINS4_IJNS5_ILi2EEENS5_ILi4EEENS5_ILi1EEEEEENS4_IJSJ_SH_NS5_ILi0EEEEEEEENS4_IJNS5_ILi32EEESO_NS5_ILi16EEEEEEEELb0EEEEEvNT_6ParamsE)
        /*0058*/ 	.short	0x0210
        /*005a*/ 	.short	0x0070


	//----- nvinfo : EIATTR_SW_WAR
	.align		4
.L_928:
        /*005c*/ 	.byte	0x04, 0x36
        /*005e*/ 	.short	(.L_930 - .L_929)
.L_929:
        /*0060*/ 	.word	0x00000008
.L_930:


//--------------------- .nv.info._ZN7cutlass13device_kernelIN5flash19enable_sm80_to_sm89INS1_16FlashAttnBwdSm80INS1_25CollectiveMainloopBwdSm80ILi2ELi2EN4cute5tupleIJNS5_1CILi64EEENS7_ILi128EEENS7_ILi96EEEEEENS_6half_tEfNS_4arch4Sm80ELb1ELb0ELb1ELb1ELb1ELb0ELb0ELb0ELi2ELi2ELi4ELi2ELb0EEENS1_24CollectiveEpilogueBwdGQAISB_fSE_Li256ELb1ELb1EEENS1_25SingleTileBwdLPTSchedulerILb1ELi128ELb1EEEEEEEEEvNT_6ParamsE --------------------------
	.section	.nv.info._ZN7cutlass13device_kernelIN5flash19enable_sm80_to_sm89INS1_16FlashAttnBwdSm80INS1_25CollectiveMainloopBwdSm80ILi2ELi2EN4cute5tupleIJNS5_1CILi64EEENS7_ILi128EEENS7_ILi96EEEEEENS_6half_tEfNS_4arch4Sm80ELb1ELb0ELb1ELb1ELb1ELb0ELb0ELb0ELi2ELi2ELi4ELi2ELb0EEENS1_24CollectiveEpilogueBwdGQAISB_fSE_Li256ELb1ELb1EEENS1_25SingleTileBwdLPTSchedulerILb1ELi128ELb1EEEEEEEEEvNT_6ParamsE,"",@"SHT_CUDA_INFO"
	.sectionflags	@""
	.align	4


	//----- nvinfo : EIATTR_CUDA_API_VERSION
	.align		4
        /*0000*/ 	.byte	0x04, 0x37
        /*0002*/ 	.short	(.L_932 - .L_931)
.L_931:
        /*0004*/ 	.word	0x00000082


	//----- nvinfo : EIATTR_KPARAM_INFO
	.align		4
.L_932:
        /*0008*/ 	.byte	0x04, 0x17
        /*000a*/ 	.short	(.L_934 - .L_933)
.L_933:
        /*000c*/ 	.word	0x00000000
        /*0010*/ 	.short	0x0000
        /*0012*/ 	.short	0x0000
        /*0014*/ 	.byte	0x00, 0xf0, 0x41, 0x0a


	//----- nvinfo : EIATTR_SPARSE_MMA_MASK
	.align		4
.L_934:
        /*0018*/ 	.byte	0x03, 0x50
        /*001a*/ 	.short	0x0000


	//----- nvinfo : EIATTR_MAXREG_COUNT
	.align		4
        /*001c*/ 	.byte	0x03, 0x1b
        /*001e*/ 	.short	0x00ff


	//----- nvinfo : EIATTR_MERCURY_ISA_VERSION
	.align		4
        /*0020*/ 	.byte	0x03, 0x5f
        /*0022*/ 	.short	0x0101


	//----- nvinfo : EIATTR_EXIT_INSTR_OFFSETS
	.align		4
        /*0024*/ 	.byte	0x04, 0x1c
        /*0026*/ 	.short	(.L_936 - .L_935)


	//   ....[0]....
.L_935:
        /*0028*/ 	.word	0x00000010


	//----- nvinfo : EIATTR_MAX_THREADS
	.align		4
.L_936:
        /*002c*/ 	.byte	0x04, 0x05
        /*002e*/ 	.short	(.L_938 - .L_937)
.L_937:
        /*0030*/ 	.word	0x00000100
        /*0034*/ 	.word	0x00000001
        /*0038*/ 	.word	0x00000001


	//----- nvinfo : EIATTR_CBANK_PARAM_SIZE
	.align		4
.L_938:
        /*003c*/ 	.byte	0x03, 0x19
        /*003e*/ 	.short	0x0290


	//----- nvinfo : EIATTR_PARAM_CBANK
	.align		4
        /*0040*/ 	.byte	0x04, 0x0a
        /*0042*/ 	.short	(.L_940 - .L_939)
	.align		4
.L_939:
        /*0044*/ 	.word	index@(.nv.constant0._ZN7cutlass13device_kernelIN5flash19enable_sm80_to_sm89INS1_16FlashAttnBwdSm80INS1_25CollectiveMainloopBwdSm80ILi2ELi2EN4cute5tupleIJNS5_1CILi64EEENS7_ILi128EEENS7_ILi96EEEEEENS_6half_tEfNS_4arch4Sm80ELb1ELb0ELb1ELb1ELb1ELb0ELb0ELb0ELi2ELi2ELi4ELi2ELb0EEENS1_24CollectiveEpilogueBwdGQAISB_fSE_Li256ELb1ELb1EEENS1_25SingleTileBwdLPTSchedulerILb1ELi128ELb1EEEEEEEEEvNT_6ParamsE)
        /*0048*/ 	.short	0x0210
        /*004a*/ 	.short	0x0290


	//----- nvinfo : EIATTR_SW_WAR
	.align		4
.L_940:
        /*004c*/ 	.byte	0x04, 0x36
        /*004e*/ 	.short	(.L_942 - .L_941)
.L_941:
        /*0050*/ 	.word	0x00000008
.L_942:


//--------------------- .nv.info._ZN7cutlass13device_kernelIN5flash22FlashAttnBwdPreprocessIN4cute5tupleIJNS3_1CILi64EEENS5_ILi96EEEEEENS_6half_tEfNS_4arch4Sm80ELb1ELb1EEEEEvNT_6ParamsE --------------------------
	.section	.nv.info._ZN7cutlass13device_kernelIN5flash22FlashAttnBwdPreprocessIN4cute5tupleIJNS3_1CILi64EEENS5_ILi96EEEEEENS_6half_tEfNS_4arch4Sm80ELb1ELb1EEEEEvNT_6ParamsE,"",@"SHT_CUDA_INFO"
	.sectionflags	@""
	.align	4


	//----- nvinfo : EIATTR_CUDA_API_VERSION
	.align		4
        /*0000*/ 	.byte	0x04, 0x37
        /*0002*/ 	.short	(.L_944 - .L_943)
.L_943:
        /*0004*/ 	.word	0x00000082


	//----- nvinfo : EIATTR_KPARAM_INFO
	.align		4
.L_944:
        /*0008*/ 	.byte	0x04, 0x17
        /*000a*/ 	.short	(.L_946 - .L_945)
.L_945:
        /*000c*/ 	.word	0x00000000
        /*0010*/ 	.short	0x0000
        /*0012*/ 	.short	0x0000
        /*0014*/ 	.byte	0x00, 0xf0, 0xc1, 0x03


	//----- nvinfo : EIATTR_SPARSE_MMA_MASK
	.align		4
.L_946:
        /*0018*/ 	.byte	0x03, 0x50
        /*001a*/ 	.short	0x0000


	//----- nvinfo : EIATTR_MAXREG_COUNT
	.align		4
        /*001c*/ 	.byte	0x03, 0x1b
        /*001e*/ 	.short	0x0080


	//----- nvinfo : EIATTR_MERCURY_ISA_VERSION
	.align		4
        /*0020*/ 	.byte	0x03, 0x5f
        /*0022*/ 	.short	0x0101


	//----- nvinfo : EIATTR_COOP_GROUP_MASK_REGIDS
	.align		4
        /*0024*/ 	.byte	0x04, 0x29
        /*0026*/ 	.short	(.L_948 - .L_947)


	//   ....[0]....
.L_947:
        /*0028*/ 	.word	0xffffffff


	//   ....[1]....
        /*002c*/ 	.word	0xffffffff


	//----- nvinfo : EIATTR_COOP_GROUP_INSTR_OFFSETS
	.align		4
.L_948:
        /*0030*/ 	.byte	0x04, 0x28
        /*0032*/ 	.short	(.L_950 - .L_949)


	//   ....[0]....
.L_949:
        /*0034*/ 	.word	0x00000e60


	//   ....[1]....
        /*0038*/ 	.word	0x00000ec0


	//----- nvinfo : EIATTR_EXIT_INSTR_OFFSETS
	.align		4
.L_950:
        /*003c*/ 	.byte	0x04, 0x1c
        /*003e*/ 	.short	(.L_952 - .L_951)


	//   ....[0]....
.L_951:
        /*0040*/ 	.word	0x000001c0


	//   ....[1]....
        /*0044*/ 	.word	0x00001430


	//   ....[2]....
        /*0048*/ 	.word	0x000014b0


	//----- nvinfo : EIATTR_MAX_THREADS
	.align		4
.L_952:
        /*004c*/ 	.byte	0x04, 0x05
        /*004e*/ 	.short	(.L_954 - .L_953)
.L_953:
        /*0050*/ 	.word	0x00000100
        /*0054*/ 	.word	0x00000001
        /*0058*/ 	.word	0x00000001


	//----- nvinfo : EIATTR_CRS_STACK_SIZE
	.align		4
.L_954:
        /*005c*/ 	.byte	0x04, 0x1e
        /*005e*/ 	.short	(.L_956 - .L_955)
.L_955:
        /*0060*/ 	.word	0x00000000


	//----- nvinfo : EIATTR_CBANK_PARAM_SIZE
	.align		4
.L_956:
        /*0064*/ 	.byte	0x03, 0x19
        /*0066*/ 	.short	0x00f0


	//----- nvinfo : EIATTR_PARAM_CBANK
	.align		4
        /*0068*/ 	.byte	0x04, 0x0a
        /*006a*/ 	.short	(.L_958 - .L_957)
	.align		4
.L_957:
        /*006c*/ 	.word	index@(.nv.constant0._ZN7cutlass13device_kernelIN5flash22FlashAttnBwdPreprocessIN4cute5tupleIJNS3_1CILi64EEENS5_ILi96EEEEEENS_6half_tEfNS_4arch4Sm80ELb1ELb1EEEEEvNT_6ParamsE)
        /*0070*/ 	.short	0x0210
        /*0072*/ 	.short	0x00f0


	//----- nvinfo : EIATTR_SW_WAR
	.align		4
.L_958:
        /*0074*/ 	.byte	0x04, 0x36
        /*0076*/ 	.short	(.L_960 - .L_959)
.L_959:
        /*0078*/ 	.word	0x00000008
.L_960:


//--------------------- .nv.callgraph             --------------------------
	.section	.nv.callgraph,"",@"SHT_CUDA_CALLGRAPH"
	.align	4
	.sectionentsize	8
	.align		4
        /*0000*/ 	.word	0x00000000
	.align		4
        /*0004*/ 	.word	0xffffffff
	.align		4
        /*0008*/ 	.word	0x00000000
	.align		4
        /*000c*/ 	.word	0xfffffffe
	.align		4
        /*0010*/ 	.word	0x00000000
	.align		4
        /*0014*/ 	.word	0xfffffffd
	.align		4
        /*0018*/ 	.word	0x00000000
	.align		4
        /*001c*/ 	.word	0xfffffffc


//--------------------- .nv.constant4             --------------------------
	.section	.nv.constant4,"a",@progbits
	.align	8
	.align		8
.nv.constant4:
        /*0000*/ 	.dword	_ZN73_INTERNAL_bcde5d4e_37_flash_bwd_hdim96_fp16_softcap_sm80_cu_f3e6f9ee_28524cuda3std3__45__cpo5beginE
	.align		8
        /*0008*/ 	.dword	_ZN73_INTERNAL_bcde5d4e_37_flash_bwd_hdim96_fp16_softcap_sm80_cu_f3e6f9ee_28524cuda3std3__45__cpo3endE
	.align		8
        /*0010*/ 	.dword	_ZN73_INTERNAL_bcde5d4e_37_flash_bwd_hdim96_fp16_softcap_sm80_cu_f3e6f9ee_28524cuda3std3__45__cpo6cbeginE
	.align		8
        /*0018*/ 	.dword	_ZN73_INTERNAL_bcde5d4e_37_flash_bwd_hdim96_fp16_softcap_sm80_cu_f3e6f9ee_28524cuda3std3__45__cpo4cendE
	.align		8
        /*0020*/ 	.dword	_ZN73_INTERNAL_bcde5d4e_37_flash_bwd_hdim96_fp16_softcap_sm80_cu_f3e6f9ee_28524cuda3std3__475_GLOBAL__N__bcde5d4e_37_flash_bwd_hdim96_fp16_softcap_sm80_cu_f3e6f9ee_28526ignoreE
	.align		8
        /*0028*/ 	.dword	_ZN73_INTERNAL_bcde5d4e_37_flash_bwd_hdim96_fp16_softcap_sm80_cu_f3e6f9ee_28524cuda3std3__419piecewise_constructE
	.align		8
        /*0030*/ 	.dword	_ZN73_INTERNAL_bcde5d4e_37_flash_bwd_hdim96_fp16_softcap_sm80_cu_f3e6f9ee_28524cuda3std3__48in_placeE
	.align		8
        /*0038*/ 	.dword	_ZN73_INTERNAL_bcde5d4e_37_flash_bwd_hdim96_fp16_softcap_sm80_cu_f3e6f9ee_28524cuda3std6ranges3__45__cpo4swapE
	.align		8
        /*0040*/ 	.dword	_ZN73_INTERNAL_bcde5d4e_37_flash_bwd_hdim96_fp16_softcap_sm80_cu_f3e6f9ee_28524cuda3std6ranges3__45__cpo9iter_moveE
	.align		8
        /*0048*/ 	.dword	_ZN73_INTERNAL_bcde5d4e_37_flash_bwd_hdim96_fp16_softcap_sm80_cu_f3e6f9ee_28524cute7productE
	.align		8
        /*0050*/ 	.dword	_ZN73_INTERNAL_bcde5d4e_37_flash_bwd_hdim96_fp16_softcap_sm80_cu_f3e6f9ee_28524cute1_E


//--------------------- .text._ZN7cutlass13device_kernelIN5flash19enable_sm80_to_sm89INS1_16FlashAttnBwdSm80INS1_25CollectiveMainloopBwdSm80ILi2ELi1EN4cute5tupleIJNS5_1CILi64EEENS7_ILi128EEENS7_ILi96EEEEEENS_6half_tEfNS_4arch4Sm80ELb0ELb0ELb1ELb0ELb0ELb0ELb0ELb0ELi2ELi2ELi4ELi2ELb1EEENS1_21CollectiveEpilogueBwdISB_SC_SE_Li256ELb0ELb0ELi2EEENS1_19SingleTileSchedulerILb0ELb0ELb0ELi128EEEEEEEEEvNT_6ParamsE --------------------------
	.section	.text._ZN7cutlass13device_kernelIN5flash19enable_sm80_to_sm89INS1_16FlashAttnBwdSm80INS1_25CollectiveMainloopBwdSm80ILi2ELi1EN4cute5tupleIJNS5_1CILi64EEENS7_ILi128EEENS7_ILi96EEEEEENS_6half_tEfNS_4arch4Sm80ELb0ELb0ELb1ELb0ELb0ELb0ELb0ELb0ELi2ELi2ELi4ELi2ELb1EEENS1_21CollectiveEpilogueBwdISB_SC_SE_Li256ELb0ELb0ELi2EEENS1_19SingleTileSchedulerILb0ELb0ELb0ELi128EEEEEEEEEvNT_6ParamsE,"ax",@progbits
	.align	128
.text._ZN7cutlass13device_kernelIN5flash19enable_sm80_to_sm89INS1_16FlashAttnBwdSm80INS1_25CollectiveMainloopBwdSm80ILi2ELi1EN4cute5tupleIJNS5_1CILi64EEENS7_ILi128EEENS7_ILi96EEEEEENS_6half_tEfNS_4arch4Sm80ELb0ELb0ELb1ELb0ELb0ELb0ELb0ELb0ELi2ELi2ELi4ELi2ELb1EEENS1_21CollectiveEpilogueBwdISB_SC_SE_Li256ELb0ELb0ELi2EEENS1_19SingleTileSchedulerILb0ELb0ELb0ELi128EEEEEEEEEvNT_6ParamsE:
        .type           _ZN7cutlass13device_kernelIN5flash19enable_sm80_to_sm89INS1_16FlashAttnBwdSm80INS1_25CollectiveMainloopBwdSm80ILi2ELi1EN4cute5tupleIJNS5_1CILi64EEENS7_ILi128EEENS7_ILi96EEEEEENS_6half_tEfNS_4arch4Sm80ELb0ELb0ELb1ELb0ELb0ELb0ELb0ELb0ELi2ELi2ELi4ELi2ELb1EEENS1_21CollectiveEpilogueBwdISB_SC_SE_Li256ELb0ELb0ELi2EEENS1_19SingleTileSchedulerILb0ELb0ELb0ELi128EEEEEEEEEvNT_6ParamsE,@function
        .size           _ZN7cutlass13device_kernelIN5flash19enable_sm80_to_sm89INS1_16FlashAttnBwdSm80INS1_25CollectiveMainloopBwdSm80ILi2ELi1EN4cute5tupleIJNS5_1CILi64EEENS7_ILi128EEENS7_ILi96EEEEEENS_6half_tEfNS_4arch4Sm80ELb0ELb0ELb1ELb0ELb0ELb0ELb0ELb0ELi2ELi2ELi4ELi2ELb1EEENS1_21CollectiveEpilogueBwdISB_SC_SE_Li256ELb0ELb0ELi2EEENS1_19SingleTileSchedulerILb0ELb0ELb0ELi128EEEEEEEEEvNT_6ParamsE,(.L_x_77 - _ZN7cutlass13device_kernelIN5flash19enable_sm80_to_sm89INS1_16FlashAttnBwdSm80INS1_25CollectiveMainloopBwdSm80ILi2ELi1EN4cute5tupleIJNS5_1CILi64EEENS7_ILi128EEENS7_ILi96EEEEEENS_6half_tEfNS_4arch4Sm80ELb0ELb0ELb1ELb0ELb0ELb0ELb0ELb0ELi2ELi2ELi4ELi2ELb1EEENS1_21CollectiveEpilogueBwdISB_SC_SE_Li256ELb0ELb0ELi2EEENS1_19SingleTileSchedulerILb0ELb0ELb0ELi128EEEEEEEEEvNT_6ParamsE)
        .other          _ZN7cutlass13device_kernelIN5flash19enable_sm80_to_sm89INS1_16FlashAttnBwdSm80INS1_25CollectiveMainloopBwdSm80ILi2ELi1EN4cute5tupleIJNS5_1CILi64EEENS7_ILi128EEENS7_ILi96EEEEEENS_6half_tEfNS_4arch4Sm80ELb0ELb0ELb1ELb0ELb0ELb0ELb0ELb0ELi2ELi2ELi4ELi2ELb1EEENS1_21CollectiveEpilogueBwdISB_SC_SE_Li256ELb0ELb0ELi2EEENS1_19SingleTileSchedulerILb0ELb0ELb0ELi128EEEEEEEEEvNT_6ParamsE,@"STO_CUDA_ENTRY STV_DEFAULT"
_ZN7cutlass13device_kernelIN5flash19enable_sm80_to_sm89INS1_16FlashAttnBwdSm80INS1_25CollectiveMainloopBwdSm80ILi2ELi1EN4cute5tupleIJNS5_1CILi64EEENS7_ILi128EEENS7_ILi96EEEEEENS_6half_tEfNS_4arch4Sm80ELb0ELb0ELb1ELb0ELb0ELb0ELb0ELb0ELi2ELi2ELi4ELi2ELb1EEENS1_21CollectiveEpilogueBwdISB_SC_SE_Li256ELb0ELb0ELi2EEENS1_19SingleTileSchedulerILb0ELb0ELb0ELi128EEEEEEEEEvNT_6ParamsE:
[----:B------:R-:W-:Y:S01]  /*0000*/  LDC R1, c[0x0][0x28] ;  /* 0x00000a00ff017b82 */ /* 0x000fe20000000800 */
[----:B------:R-:W-:Y:S05]  /*0010*/  EXIT ;  /* 0x000000000000794d */ /* 0x000fea0003800000 */
.L_x_0:
[----:B------:R-:W-:-:S00]  /*0020*/  BRA `(.L_x_0) ;  /* 0xfffffffc00fc7947 */ /* 0x000fc0000383ffff */
[----:B------:R-:W-:-:S00]  /*0030*/  NOP ;  /* 0x0000000000007918 */ /* 0x000fc00000000000 */
        /* <DEDUP_REMOVED lines=12> */
.L_x_77:


//--------------------- .text._ZN7cutlass13device_kernelIN5flash19enable_sm80_to_sm89INS1_16FlashAttnBwdSm80INS1_25CollectiveMainloopBwdSm80ILi2ELi1EN4cute5tupleIJNS5_1CILi64EEENS7_ILi128EEENS7_ILi96EEEEEENS_6half_tEfNS_4arch4Sm80ELb0ELb0ELb1ELb0ELb1ELb0ELb0ELb0ELi2ELi2ELi4ELi2ELb1EEENS1_21CollectiveEpilogueBwdISB_SC_SE_Li256ELb0ELb0ELi2EEENS1_19SingleTileSchedulerILb0ELb0ELb0ELi128EEEEEEEEEvNT_6ParamsE --------------------------
	.section	.text._ZN7cutlass13device_kernelIN5flash19enable_sm80_to_sm89INS1_16FlashAttnBwdSm80INS1_25CollectiveMainloopBwdSm80ILi2ELi1EN4cute5tupleIJNS5_1CILi64EEENS7_ILi128EEENS7_ILi96EEEEEENS_6half_tEfNS_4arch4Sm80ELb0ELb0ELb1ELb0ELb1ELb0ELb0ELb0ELi2ELi2ELi4ELi2ELb1EEENS1_21CollectiveEpilogueBwdISB_SC_SE_Li256ELb0ELb0ELi2EEENS1_19SingleTileSchedulerILb0ELb0ELb0ELi128EEEEEEEEEvNT_6ParamsE,"ax",@progbits
	.align	128
.text._ZN7cutlass13device_kernelIN5flash19enable_sm80_to_sm89INS1_16FlashAttnBwdSm80INS1_25CollectiveMainloopBwdSm80ILi2ELi1EN4cute5tupleIJNS5_1CILi64EEENS7_ILi128EEENS7_ILi96EEEEEENS_6half_tEfNS_4arch4Sm80ELb0ELb0ELb1ELb0ELb1ELb0ELb0ELb0ELi2ELi2ELi4ELi2ELb1EEENS1_21CollectiveEpilogueBwdISB_SC_SE_Li256ELb0ELb0ELi2EEENS1_19SingleTileSchedulerILb0ELb0ELb0ELi128EEEEEEEEEvNT_6ParamsE:
        .type           _ZN7cutlass13device_kernelIN5flash19enable_sm80_to_sm89INS1_16FlashAttnBwdSm80INS1_25CollectiveMainloopBwdSm80ILi2ELi1EN4cute5tupleIJNS5_1CILi64EEENS7_ILi128EEENS7_ILi96EEEEEENS_6half_tEfNS_4arch4Sm80ELb0ELb0ELb1ELb0ELb1ELb0ELb0ELb0ELi2ELi2ELi4ELi2ELb1EEENS1_21CollectiveEpilogueBwdISB_SC_SE_Li256ELb0ELb0ELi2EEENS1_19SingleTileSchedulerILb0ELb0ELb0ELi128EEEEEEEEEvNT_6ParamsE,@function
        .size           _ZN7cutlass13device_kernelIN5flash19enable_sm80_to_sm89INS1_16FlashAttnBwdSm80INS1_25CollectiveMainloopBwdSm80ILi2ELi1EN4cute5tupleIJNS5_1CILi64EEENS7_ILi128EEENS7_ILi96EEEEEENS_6half_tEfNS_4arch4Sm80ELb0ELb0ELb1ELb0ELb1ELb0ELb0ELb0ELi2ELi2ELi4ELi2ELb1EEENS1_21CollectiveEpilogueBwdISB_SC_SE_Li256ELb0ELb0ELi2EEENS1_19SingleTileSchedulerILb0ELb0ELb0ELi128EEEEEEEEEvNT_6ParamsE,(.L_x_78 - _ZN7cutlass13device_kernelIN5flash19enable_sm80_to_sm89INS1_16FlashAttnBwdSm80INS1_25CollectiveMainloopBwdSm80ILi2ELi1EN4cute5tupleIJNS5_1CILi64EEENS7_ILi128EEENS7_ILi96EEEEEENS_6half_tEfNS_4arch4Sm80ELb0ELb0ELb1ELb0ELb1ELb0ELb0ELb0ELi2ELi2ELi4ELi2ELb1EEENS1_21CollectiveEpilogueBwdISB_SC_SE_Li256ELb0ELb0ELi2EEENS1_19SingleTileSchedulerILb0ELb0ELb0ELi128EEEEEEEEEvNT_6ParamsE)
        .other          _ZN7cutlass13device_kernelIN5flash19enable_sm80_to_sm89INS1_16FlashAttnBwdSm80INS1_25CollectiveMainloopBwdSm80ILi2ELi1EN4cute5tupleIJNS5_1CILi64EEENS7_ILi128EEENS7_ILi96EEEEEENS_6half_tEfNS_4arch4Sm80ELb0ELb0ELb1ELb0ELb1ELb0ELb0ELb0ELi2ELi2ELi4ELi2ELb1EEENS1_21CollectiveEpilogueBwdISB_SC_SE_Li256ELb0ELb0ELi2EEENS1_19SingleTileSchedulerILb0ELb0ELb0ELi128EEEEEEEEEvNT_6ParamsE,@"STO_CUDA_ENTRY STV_DEFAULT"
_ZN7cutlass13device_kernelIN5flash19enable_sm80_to_sm89INS1_16FlashAttnBwdSm80INS1_25CollectiveMainloopBwdSm80ILi2ELi1EN4cute5tupleIJNS5_1CILi64EEENS7_ILi128EEENS7_ILi96EEEEEENS_6half_tEfNS_4arch4Sm80ELb0ELb0ELb1ELb0ELb1ELb0ELb0ELb0ELi2ELi2ELi4ELi2ELb1EEENS1_21CollectiveEpilogueBwdISB_SC_SE_Li256ELb0ELb0ELi2EEENS1_19SingleTileSchedulerILb0ELb0ELb0ELi128EEEEEEEEEvNT_6ParamsE:
[----:B------:R-:W-:Y:S01]  /*0000*/  LDC R1, c[0x0][0x28] ;  /* 0x00000a00ff017b82 */ /* 0x000fe20000000800 */
[----:B------:R-:W-:Y:S05]  /*0010*/  EXIT ;  /* 0x000000000000794d */ /* 0x000fea0003800000 */
.L_x_1:
        /* <DEDUP_REMOVED lines=14> */
.L_x_78:


//--------------------- .text._ZN7cutlass13device_kernelIN5flash19enable_sm80_to_sm89INS1_16FlashAttnBwdSm80INS1_25CollectiveMainloopBwdSm80ILi2ELi1EN4cute5tupleIJNS5_1CILi64EEENS7_ILi128EEENS7_ILi96EEEEEENS_6half_tEfNS_4arch4Sm80ELb0ELb0ELb1ELb0ELb0ELb0ELb0ELb0ELi2ELi2ELi4ELi2ELb1EEENS1_24CollectiveEpilogueBwdGQAISB_fSE_Li256ELb0ELb0EEENS1_19SingleTileSchedulerILb0ELb0ELb0ELi128EEEEEEEEEvNT_6ParamsE --------------------------
	.section	.text._ZN7cutlass13device_kernelIN5flash19enable_sm80_to_sm89INS1_16FlashAttnBwdSm80INS1_25CollectiveMainloopBwdSm80ILi2ELi1EN4cute5tupleIJNS5_1CILi64EEENS7_ILi128EEENS7_ILi96EEEEEENS_6half_tEfNS_4arch4Sm80ELb0ELb0ELb1ELb0ELb0ELb0ELb0ELb0ELi2ELi2ELi4ELi2ELb1EEENS1_24CollectiveEpilogueBwdGQAISB_fSE_Li256ELb0ELb0EEENS1_19SingleTileSchedulerILb0ELb0ELb0ELi128EEEEEEEEEvNT_6ParamsE,"ax",@progbits
	.align	128
.text._ZN7cutlass13device_kernelIN5flash19enable_sm80_to_sm89INS1_16FlashAttnBwdSm80INS1_25CollectiveMainloopBwdSm80ILi2ELi1EN4cute5tupleIJNS5_1CILi64EEENS7_ILi128EEENS7_ILi96EEEEEENS_6half_tEfNS_4arch4Sm80ELb0ELb0ELb1ELb0ELb0ELb0ELb0ELb0ELi2ELi2ELi4ELi2ELb1EEENS1_24CollectiveEpilogueBwdGQAISB_fSE_Li256ELb0ELb0EEENS1_19SingleTileSchedulerILb0ELb0ELb0ELi128EEEEEEEEEvNT_6ParamsE:
        .type           _ZN7cutlass13device_kernelIN5flash19enable_sm80_to_sm89INS1_16FlashAttnBwdSm80INS1_25CollectiveMainloopBwdSm80ILi2ELi1EN4cute5tupleIJNS5_1CILi64EEENS7_ILi128EEENS7_ILi96EEEEEENS_6half_tEfNS_4arch4Sm80ELb0ELb0ELb1ELb0ELb0ELb0ELb0ELb0ELi2ELi2ELi4ELi2ELb1EEENS1_24CollectiveEpilogueBwdGQAISB_fSE_Li256ELb0ELb0EEENS1_19SingleTileSchedulerILb0ELb0ELb0ELi128EEEEEEEEEvNT_6ParamsE,@function
        .size           _ZN7cutlass13device_kernelIN5flash19enable_sm80_to_sm89INS1_16FlashAttnBwdSm80INS1_25CollectiveMainloopBwdSm80ILi2ELi1EN4cute5tupleIJNS5_1CILi64EEENS7_ILi128EEENS7_ILi96EEEEEENS_6half_tEfNS_4arch4Sm80ELb0ELb0ELb1ELb0ELb0ELb0ELb0ELb0ELi2ELi2ELi4ELi2ELb1EEENS1_24CollectiveEpilogueBwdGQAISB_fSE_Li256ELb0ELb0EEENS1_19SingleTileSchedulerILb0ELb0ELb0ELi128EEEEEEEEEvNT_6ParamsE,(.L_x_79 - _ZN7cutlass13device_kernelIN5flash19enable_sm80_to_sm89INS1_16FlashAttnBwdSm80INS1_25CollectiveMainloopBwdSm80ILi2ELi1EN4cute5tupleIJNS5_1CILi64EEENS7_ILi128EEENS7_ILi96EEEEEENS_6half_tEfNS_4arch4Sm80ELb0ELb0ELb1ELb0ELb0ELb0ELb0ELb0ELi2ELi2ELi4ELi2ELb1EEENS1_24CollectiveEpilogueBwdGQAISB_fSE_Li256ELb0ELb0EEENS1_19SingleTileSchedulerILb0ELb0ELb0ELi128EEEEEEEEEvNT_6ParamsE)
        .other          _ZN7cutlass13device_kernelIN5flash19enable_sm80_to_sm89INS1_16FlashAttnBwdSm80INS1_25CollectiveMainloopBwdSm80ILi2ELi1EN4cute5tupleIJNS5_1CILi64EEENS7_ILi128EEENS7_ILi96EEEEEENS_6half_tEfNS_4arch4Sm80ELb0ELb0ELb1ELb0ELb0ELb0ELb0ELb0ELi2ELi2ELi4ELi2ELb1EEENS1_24CollectiveEpilogueBwdGQAISB_fSE_Li256ELb0ELb0EEENS1_19SingleTileSchedulerILb0ELb0ELb0ELi128EEEEEEEEEvNT_6ParamsE,@"STO_CUDA_ENTRY STV_DEFAULT"
_ZN7cutlass13device_kernelIN5flash19enable_sm80_to_sm89INS1_16FlashAttnBwdSm80INS1_25CollectiveMainloopBwdSm80ILi2ELi1EN4cute5tupleIJNS5_1CILi64EEENS7_ILi128EEENS7_ILi96EEEEEENS_6half_tEfNS_4arch4Sm80ELb0ELb0ELb1ELb0ELb0ELb0ELb0ELb0ELi2ELi2ELi4ELi2ELb1EEENS1_24CollectiveEpilogueBwdGQAISB_fSE_Li256ELb0ELb0EEENS1_19SingleTileSchedulerILb0ELb0ELb0ELi128EEEEEEEEEvNT_6ParamsE:
[----:B------:R-:W-:Y:S01]  /*0000*/  LDC R1, c[0x0][0x28] ;  /* 0x00000a00ff017b82 */ /* 0x000fe20000000800 */
[----:B------:R-:W-:Y:S05]  /*0010*/  EXIT ;  /* 0x000000000000794d */ /* 0x000fea0003800000 */
.L_x_2:
        /* <DEDUP_REMOVED lines=14> */
.L_x_79:


//--------------------- .text._ZN7cutlass13device_kernelIN5flash19enable_sm80_to_sm89INS1_16FlashAttnBwdSm80INS1_25CollectiveMainloopBwdSm80ILi2ELi1EN4cute5tupleIJNS5_1CILi64EEENS7_ILi128EEENS7_ILi96EEEEEENS_6half_tEfNS_4arch4Sm80ELb0ELb0ELb1ELb0ELb1ELb0ELb0ELb0ELi2ELi2ELi4ELi2ELb1EEENS1_24CollectiveEpilogueBwdGQAISB_fSE_Li256ELb0ELb1EEENS1_19SingleTileSchedulerILb0ELb0ELb0ELi128EEEEEEEEEvNT_6ParamsE --------------------------
	.section	.text._ZN7cutlass13device_kernelIN5flash19enable_sm80_to_sm89INS1_16FlashAttnBwdSm80INS1_25CollectiveMainloopBwdSm80ILi2ELi1EN4cute5tupleIJNS5_1CILi64EEENS7_ILi128EEENS7_ILi96EEEEEENS_6half_tEfNS_4arch4Sm80ELb0ELb0ELb1ELb0ELb1ELb0ELb0ELb0ELi2ELi2ELi4ELi2ELb1EEENS1_24CollectiveEpilogueBwdGQAISB_fSE_Li256ELb0ELb1EEENS1_19SingleTileSchedulerILb0ELb0ELb0ELi128EEEEEEEEEvNT_6ParamsE,"ax",@progbits
	.align	128
.text._ZN7cutlass13device_kernelIN5flash19enable_sm80_to_sm89INS1_16FlashAttnBwdSm80INS1_25CollectiveMainloopBwdSm80ILi2ELi1EN4cute5tupleIJNS5_1CILi64EEENS7_ILi128EEENS7_ILi96EEEEEENS_6half_tEfNS_4arch4Sm80ELb0ELb0ELb1ELb0ELb1ELb0ELb0ELb0ELi2ELi2ELi4ELi2ELb1EEENS1_24CollectiveEpilogueBwdGQAISB_fSE_Li256ELb0ELb1EEENS1_19SingleTileSchedulerILb0ELb0ELb0ELi128EEEEEEEEEvNT_6ParamsE:
        .type           _ZN7cutlass13device_kernelIN5flash19enable_sm80_to_sm89INS1_16FlashAttnBwdSm80INS1_25CollectiveMainloopBwdSm80ILi2ELi1EN4cute5tupleIJNS5_1CILi64EEENS7_ILi128EEENS7_ILi96EEEEEENS_6half_tEfNS_4arch4Sm80ELb0ELb0ELb1ELb0ELb1ELb0ELb0ELb0ELi2ELi2ELi4ELi2ELb1EEENS1_24CollectiveEpilogueBwdGQAISB_fSE_Li256ELb0ELb1EEENS1_19SingleTileSchedulerILb0ELb0ELb0ELi128EEEEEEEEEvNT_6ParamsE,@function
        .size           _ZN7cutlass13device_kernelIN5flash19enable_sm80_to_sm89INS1_16FlashAttnBwdSm80INS1_25CollectiveMainloopBwdSm80ILi2ELi1EN4cute5tupleIJNS5_1CILi64EEENS7_ILi128EEENS7_ILi96EEEEEENS_6half_tEfNS_4arch4Sm80ELb0ELb0ELb1ELb0ELb1ELb0ELb0ELb0ELi2ELi2ELi4ELi2ELb1EEENS1_24CollectiveEpilogueBwdGQAISB_fSE_Li256ELb0ELb1EEENS1_19SingleTileSchedulerILb0ELb0ELb0ELi128EEEEEEEEEvNT_6ParamsE,(.L_x_80 - _ZN7cutlass13device_kernelIN5flash19enable_sm80_to_sm89INS1_16FlashAttnBwdSm80INS1_25CollectiveMainloopBwdSm80ILi2ELi1EN4cute5tupleIJNS5_1CILi64EEENS7_ILi128EEENS7_ILi96EEEEEENS_6half_tEfNS_4arch4Sm80ELb0ELb0ELb1ELb0ELb1ELb0ELb0ELb0ELi2ELi2ELi4ELi2ELb1EEENS1_24CollectiveEpilogueBwdGQAISB_fSE_Li256ELb0ELb1EEENS1_19SingleTileSchedulerILb0ELb0ELb0ELi128EEEEEEEEEvNT_6ParamsE)
        .other          _ZN7cutlass13device_kernelIN5flash19enable_sm80_to_sm89INS1_16FlashAttnBwdSm80INS1_25CollectiveMainloopBwdSm80ILi2ELi1EN4cute5tupleIJNS5_1CILi64EEENS7_ILi128EEENS7_ILi96EEEEEENS_6half_tEfNS_4arch4Sm80ELb0ELb0ELb1ELb0ELb1ELb0ELb0ELb0ELi2ELi2ELi4ELi2ELb1EEENS1_24CollectiveEpilogueBwdGQAISB_fSE_Li256ELb0ELb1EEENS1_19SingleTileSchedulerILb0ELb0ELb0ELi128EEEEEEEEEvNT_6ParamsE,@"STO_CUDA_ENTRY STV_DEFAULT"
_ZN7cutlass13device_kernelIN5flash19enable_sm80_to_sm89INS1_16FlashAttnBwdSm80INS1_25CollectiveMainloopBwdSm80ILi2ELi1EN4cute5tupleIJNS5_1CILi64EEENS7_ILi128EEENS7_ILi96EEEEEENS_6half_tEfNS_4arch4Sm80ELb0ELb0ELb1ELb0ELb1ELb0ELb0ELb0ELi2ELi2ELi4ELi2ELb1EEENS1_24CollectiveEpilogueBwdGQAISB_fSE_Li256ELb0ELb1EEENS1_19SingleTileSchedulerILb0ELb0ELb0ELi128EEEEEEEEEvNT_6ParamsE:
[----:B------:R-:W-:Y:S01]  /*0000*/  LDC R1, c[0x0][0x28] ;  /* 0x00000a00ff017b82 */ /* 0x000fe20000000800 */
[----:B------:R-:W-:Y:S05]  /*0010*/  EXIT ;  /* 0x000000000000794d */ /* 0x000fea0003800000 */
.L_x_3:
        /* <DEDUP_REMOVED lines=14> */
.L_x_80:


//--------------------- .text._ZN7cutlass13device_kernelIN5flash19enable_sm80_to_sm89INS1_16FlashAttnBwdSm80INS1_25CollectiveMainloopBwdSm80ILi2ELi1EN4cute5tupleIJNS5_1CILi64EEENS7_ILi128EEENS7_ILi96EEEEEENS_6half_tEfNS_4arch4Sm80ELb0ELb0ELb1ELb1ELb0ELb0ELb0ELb0ELi2ELi2ELi4ELi2ELb1EEENS1_21CollectiveEpilogueBwdISB_SC_SE_Li256ELb1ELb0ELi2EEENS1_19SingleTileSchedulerILb1ELb0ELb0ELi128EEEEEEEEEvNT_6ParamsE --------------------------
	.section	.text._ZN7cutlass13device_kernelIN5flash19enable_sm80_to_sm89INS1_16FlashAttnBwdSm80INS1_25CollectiveMainloopBwdSm80ILi2ELi1EN4cute5tupleIJNS5_1CILi64EEENS7_ILi128EEENS7_ILi96EEEEEENS_6half_tEfNS_4arch4Sm80ELb0ELb0ELb1ELb1ELb0ELb0ELb0ELb0ELi2ELi2ELi4ELi2ELb1EEENS1_21CollectiveEpilogueBwdISB_SC_SE_Li256ELb1ELb0ELi2EEENS1_19SingleTileSchedulerILb1ELb0ELb0ELi128EEEEEEEEEvNT_6ParamsE,"ax",@progbits
	.align	128
.text._ZN7cutlass13device_kernelIN5flash19enable_sm80_to_sm89INS1_16FlashAttnBwdSm80INS1_25CollectiveMainloopBwdSm80ILi2ELi1EN4cute5tupleIJNS5_1CILi64EEENS7_ILi128EEENS7_ILi96EEEEEENS_6half_tEfNS_4arch4Sm80ELb0ELb0ELb1ELb1ELb0ELb0ELb0ELb0ELi2ELi2ELi4ELi2ELb1EEENS1_21CollectiveEpilogueBwdISB_SC_SE_Li256ELb1ELb0ELi2EEENS1_19SingleTileSchedulerILb1ELb0ELb0ELi128EEEEEEEEEvNT_6ParamsE:
        .type           _ZN7cutlass13device_kernelIN5flash19enable_sm80_to_sm89INS1_16FlashAttnBwdSm80INS1_25CollectiveMainloopBwdSm80ILi2ELi1EN4cute5tupleIJNS5_1CILi64EEENS7_ILi128EEENS7_ILi96EEEEEENS_6half_tEfNS_4arch4Sm80ELb0ELb0ELb1ELb1ELb0ELb0ELb0ELb0ELi2ELi2ELi4ELi2ELb1EEENS1_21CollectiveEpilogueBwdISB_SC_SE_Li256ELb1ELb0ELi2EEENS1_19SingleTileSchedulerILb1ELb0ELb0ELi128EEEEEEEEEvNT_6ParamsE,@function
        .size           _ZN7cutlass13device_kernelIN5flash19enable_sm80_to_sm89INS1_16FlashAttnBwdSm80INS1_25CollectiveMainloopBwdSm80ILi2ELi1EN4cute5tupleIJNS5_1CILi64EEENS7_ILi128EEENS7_ILi96EEEEEENS_6half_tEfNS_4arch4Sm80ELb0ELb0ELb1ELb1ELb0ELb0ELb0ELb0ELi2ELi2ELi4ELi2ELb1EEENS1_21CollectiveEpilogueBwdISB_SC_SE_Li256ELb1ELb0ELi2EEENS1_19SingleTileSchedulerILb1ELb0ELb0ELi128EEEEEEEEEvNT_6ParamsE,(.L_x_81 - _ZN7cutlass13device_kernelIN5flash19enable_sm80_to_sm89INS1_16FlashAttnBwdSm80INS1_25CollectiveMainloopBwdSm80ILi2ELi1EN4cute5tupleIJNS5_1CILi64EEENS7_ILi128EEENS7_ILi96EEEEEENS_6half_tEfNS_4arch4Sm80ELb0ELb0ELb1ELb1ELb0ELb0ELb0ELb0ELi2ELi2ELi4ELi2ELb1EEENS1_21CollectiveEpilogueBwdISB_SC_SE_Li256ELb1ELb0ELi2EEENS1_19SingleTileSchedulerILb1ELb0ELb0ELi128EEEEEEEEEvNT_6ParamsE)
        .other          _ZN7cutlass13device_kernelIN5flash19enable_sm80_to_sm89INS1_16FlashAttnBwdSm80INS1_25CollectiveMainloopBwdSm80ILi2ELi1EN4cute5tupleIJNS5_1CILi64EEENS7_ILi128EEENS7_ILi96EEEEEENS_6half_tEfNS_4arch4Sm80ELb0ELb0ELb1ELb1ELb0ELb0ELb0ELb0ELi2ELi2ELi4ELi2ELb1EEENS1_21CollectiveEpilogueBwdISB_SC_SE_Li256ELb1ELb0ELi2EEENS1_19SingleTileSchedulerILb1ELb0ELb0ELi128EEEEEEEEEvNT_6ParamsE,@"STO_CUDA_ENTRY STV_DEFAULT"
_ZN7cutlass13device_kernelIN5flash19enable_sm80_to_sm89INS1_16FlashAttnBwdSm80INS1_25CollectiveMainloopBwdSm80ILi2ELi1EN4cute5tupleIJNS5_1CILi64EEENS7_ILi128EEENS7_ILi96EEEEEENS_6half_tEfNS_4arch4Sm80ELb0ELb0ELb1ELb1ELb0ELb0ELb0ELb0ELi2ELi2ELi4ELi2ELb1EEENS1_21CollectiveEpilogueBwdISB_SC_SE_Li256ELb1ELb0ELi2EEENS1_19SingleTileSchedulerILb1ELb0ELb0ELi128EEEEEEEEEvNT_6ParamsE:
[----:B------:R-:W-:Y:S01]  /*0000*/  LDC R1, c[0x0][0x28] ;  /* 0x00000a00ff017b82 */ /* 0x000fe20000000800 */
[----:B------:R-:W-:Y:S05]  /*0010*/  EXIT ;  /* 0x000000000000794d */ /* 0x000fea0003800000 */
.L_x_4:
        /* <DEDUP_REMOVED lines=14> */
.L_x_81:


//--------------------- .text._ZN7cutlass13device_kernelIN5flash19enable_sm80_to_sm89INS1_16FlashAttnBwdSm80INS1_25CollectiveMainloopBwdSm80ILi2ELi1EN4cute5tupleIJNS5_1CILi64EEENS7_ILi128EEENS7_ILi96EEEEEENS_6half_tEfNS_4arch4Sm80ELb0ELb0ELb1ELb1ELb1ELb0ELb0ELb0ELi2ELi2ELi4ELi2ELb1EEENS1_21CollectiveEpilogueBwdISB_SC_SE_Li256ELb1ELb0ELi2EEENS1_19SingleTileSchedulerILb1ELb0ELb0ELi128EEEEEEEEEvNT_6ParamsE --------------------------
	.section	.text._ZN7cutlass13device_kernelIN5flash19enable_sm80_to_sm89INS1_16FlashAttnBwdSm80INS1_25CollectiveMainloopBwdSm80ILi2ELi1EN4cute5tupleIJNS5_1CILi64EEENS7_ILi128EEENS7_ILi96EEEEEENS_6half_tEfNS_4arch4Sm80ELb0ELb0ELb1ELb1ELb1ELb0ELb0ELb0ELi2ELi2ELi4ELi2ELb1EEENS1_21CollectiveEpilogueBwdISB_SC_SE_Li256ELb1ELb0ELi2EEENS1_19SingleTileSchedulerILb1ELb0ELb0ELi128EEEEEEEEEvNT_6ParamsE,"ax",@progbits
	.align	128
.text._ZN7cutlass13device_kernelIN5flash19enable_sm80_to_sm89INS1_16FlashAttnBwdSm80INS1_25CollectiveMainloopBwdSm80ILi2ELi1EN4cute5tupleIJNS5_1CILi64EEENS7_ILi128EEENS7_ILi96EEEEEENS_6half_tEfNS_4arch4Sm80ELb0ELb0ELb1ELb1ELb1ELb0ELb0ELb0ELi2ELi2ELi4ELi2ELb1EEENS1_21CollectiveEpilogueBwdISB_SC_SE_Li256ELb1ELb0ELi2EEENS1_19SingleTileSchedulerILb1ELb0ELb0ELi128EEEEEEEEEvNT_6ParamsE:
        .type           _ZN7cutlass13device_kernelIN5flash19enable_sm80_to_sm89INS1_16FlashAttnBwdSm80INS1_25CollectiveMainloopBwdSm80ILi2ELi1EN4cute5tupleIJNS5_1CILi64EEENS7_ILi128EEENS7_ILi96EEEEEENS_6half_tEfNS_4arch4Sm80ELb0ELb0ELb1ELb1ELb1ELb0ELb0ELb0ELi2ELi2ELi4ELi2ELb1EEENS1_21CollectiveEpilogueBwdISB_SC_SE_Li256ELb1ELb0ELi2EEENS1_19SingleTileSchedulerILb1ELb0ELb0ELi128EEEEEEEEEvNT_6ParamsE,@function
        .size           _ZN7cutlass13device_kernelIN5flash19enable_sm80_to_sm89INS1_16FlashAttnBwdSm80INS1_25CollectiveMainloopBwdSm80ILi2ELi1EN4cute5tupleIJNS5_1CILi64EEENS7_ILi128EEENS7_ILi96EEEEEENS_6half_tEfNS_4arch4Sm80ELb0ELb0ELb1ELb1ELb1ELb0ELb0ELb0ELi2ELi2ELi4ELi2ELb1EEENS1_21CollectiveEpilogueBwdISB_SC_SE_Li256ELb1ELb0ELi2EEENS1_19SingleTileSchedulerILb1ELb0ELb0ELi128EEEEEEEEEvNT_6ParamsE,(.L_x_82 - _ZN7cutlass13device_kernelIN5flash19enable_sm80_to_sm89INS1_16FlashAttnBwdSm80INS1_25CollectiveMainloopBwdSm80ILi2ELi1EN4cute5tupleIJNS5_1CILi64EEENS7_ILi128EEENS7_ILi96EEEEEENS_6half_tEfNS_4arch4Sm80ELb0ELb0ELb1ELb1ELb1ELb0ELb0ELb0ELi2ELi2ELi4ELi2ELb1EEENS1_21CollectiveEpilogueBwdISB_SC_SE_Li256ELb1ELb0ELi2EEENS1_19SingleTileSchedulerILb1ELb0ELb0ELi128EEEEEEEEEvNT_6ParamsE)
        .other          _ZN7cutlass13device_kernelIN5flash19enable_sm80_to_sm89INS1_16FlashAttnBwdSm80INS1_25CollectiveMainloopBwdSm80ILi2ELi1EN4cute5tupleIJNS5_1CILi64EEENS7_ILi128EEENS7_ILi96EEEEEENS_6half_tEfNS_4arch4Sm80ELb0ELb0ELb1ELb1ELb1ELb0ELb0ELb0ELi2ELi2ELi4ELi2ELb1EEENS1_21CollectiveEpilogueBwdISB_SC_SE_Li256ELb1ELb0ELi2EEENS1_19SingleTileSchedulerILb1ELb0ELb0ELi128EEEEEEEEEvNT_6ParamsE,@"STO_CUDA_ENTRY STV_DEFAULT"
_ZN7cutlass13device_kernelIN5flash19enable_sm80_to_sm89INS1_16FlashAttnBwdSm80INS1_25CollectiveMainloopBwdSm80ILi2ELi1EN4cute5tupleIJNS5_1CILi64EEENS7_ILi128EEENS7_ILi96EEEEEENS_6half_tEfNS_4arch4Sm80ELb0ELb0ELb1ELb1ELb1ELb0ELb0ELb0ELi2ELi2ELi4ELi2ELb1EEENS1_21CollectiveEpilogueBwdISB_SC_SE_Li256ELb1ELb0ELi2EEENS1_19SingleTileSchedulerILb1ELb0ELb0ELi128EEEEEEEEEvNT_6ParamsE:
[----:B------:R-:W-:Y:S01]  /*0000*/  LDC R1, c[0x0][0x28] ;  /* 0x00000a00ff017b82 */ /* 0x000fe20000000800 */
[----:B------:R-:W-:Y:S05]  /*0010*/  EXIT ;  /* 0x000000000000794d */ /* 0x000fea0003800000 */
.L_x_5:
        /* <DEDUP_REMOVED lines=14> */
.L_x_82:


//--------------------- .text._ZN7cutlass13device_kernelIN5flash19enable_sm80_to_sm89INS1_16FlashAttnBwdSm80INS1_25CollectiveMainloopBwdSm80ILi2ELi1EN4cute5tupleIJNS5_1CILi64EEENS7_ILi128EEENS7_ILi96EEEEEENS_6half_tEfNS_4arch4Sm80ELb0ELb0ELb1ELb1ELb0ELb0ELb0ELb0ELi2ELi2ELi4ELi2ELb1EEENS1_24CollectiveEpilogueBwdGQAISB_fSE_Li256ELb1ELb0EEENS1_19SingleTileSchedulerILb1ELb0ELb0ELi128EEEEEEEEEvNT_6ParamsE --------------------------
	.section	.text._ZN7cutlass13device_kernelIN5flash19enable_sm80_to_sm89INS1_16FlashAttnBwdSm80INS1_25CollectiveMainloopBwdSm80ILi2ELi1EN4cute5tupleIJNS5_1CILi64EEENS7_ILi128EEENS7_ILi96EEEEEENS_6half_tEfNS_4arch4Sm80ELb0ELb0ELb1ELb1ELb0ELb0ELb0ELb0ELi2ELi2ELi4ELi2ELb1EEENS1_24CollectiveEpilogueBwdGQAISB_fSE_Li256ELb1ELb0EEENS1_19SingleTileSchedulerILb1ELb0ELb0ELi128EEEEEEEEEvNT_6ParamsE,"ax",@progbits
	.align	128
.text._ZN7cutlass13device_kernelIN5flash19enable_sm80_to_sm89INS1_16FlashAttnBwdSm80INS1_25CollectiveMainloopBwdSm80ILi2ELi1EN4cute5tupleIJNS5_1CILi64EEENS7_ILi128EEENS7_ILi96EEEEEENS_6half_tEfNS_4arch4Sm80ELb0ELb0ELb1ELb1ELb0ELb0ELb0ELb0ELi2ELi2ELi4ELi2ELb1EEENS1_24CollectiveEpilogueBwdGQAISB_fSE_Li256ELb1ELb0EEENS1_19SingleTileSchedulerILb1ELb0ELb0ELi128EEEEEEEEEvNT_6ParamsE:
        .type           _ZN7cutlass13device_kernelIN5flash19enable_sm80_to_sm89INS1_16FlashAttnBwdSm80INS1_25CollectiveMainloopBwdSm80ILi2ELi1EN4cute5tupleIJNS5_1CILi64EEENS7_ILi128EEENS7_ILi96EEEEEENS_6half_tEfNS_4arch4Sm80ELb0ELb0ELb1ELb1ELb0ELb0ELb0ELb0ELi2ELi2ELi4ELi2ELb1EEENS1_24CollectiveEpilogueBwdGQAISB_fSE_Li256ELb1ELb0EEENS1_19SingleTileSchedulerILb1ELb0ELb0ELi128EEEEEEEEEvNT_6ParamsE,@function
        .size           _ZN7cutlass13device_kernelIN5flash19enable_sm80_to_sm89INS1_16FlashAttnBwdSm80INS1_25CollectiveMainloopBwdSm80ILi2ELi1EN4cute5tupleIJNS5_1CILi64EEENS7_ILi128EEENS7_ILi96EEEEEENS_6half_tEfNS_4arch4Sm80ELb0ELb0ELb1ELb1ELb0ELb0ELb0ELb0ELi2ELi2ELi4ELi2ELb1EEENS1_24CollectiveEpilogueBwdGQAISB_fSE_Li256ELb1ELb0EEENS1_19SingleTileSchedulerILb1ELb0ELb0ELi128EEEEEEEEEvNT_6ParamsE,(.L_x_83 - _ZN7cutlass13device_kernelIN5flash19enable_sm80_to_sm89INS1_16FlashAttnBwdSm80INS1_25CollectiveMainloopBwdSm80ILi2ELi1EN4cute5tupleIJNS5_1CILi64EEENS7_ILi128EEENS7_ILi96EEEEEENS_6half_tEfNS_4arch4Sm80ELb0ELb0ELb1ELb1ELb0ELb0ELb0ELb0ELi2ELi2ELi4ELi2ELb1EEENS1_24CollectiveEpilogueBwdGQAISB_fSE_Li256ELb1ELb0EEENS1_19SingleTileSchedulerILb1ELb0ELb0ELi128EEEEEEEEEvNT_6ParamsE)
        .other          _ZN7cutlass13device_kernelIN5flash19enable_sm80_to_sm89INS1_16FlashAttnBwdSm80INS1_25CollectiveMainloopBwdSm80ILi2ELi1EN4cute5tupleIJNS5_1CILi64EEENS7_ILi128EEENS7_ILi96EEEEEENS_6half_tEfNS_4arch4Sm80ELb0ELb0ELb1ELb1ELb0ELb0ELb0ELb0ELi2ELi2ELi4ELi2ELb1EEENS1_24CollectiveEpilogueBwdGQAISB_fSE_Li256ELb1ELb0EEENS1_19SingleTileSchedulerILb1ELb0ELb0ELi128EEEEEEEEEvNT_6ParamsE,@"STO_CUDA_ENTRY STV_DEFAULT"
_ZN7cutlass13device_kernelIN5flash19enable_sm80_to_sm89INS1_16FlashAttnBwdSm80INS1_25CollectiveMainloopBwdSm80ILi2ELi1EN4cute5tupleIJNS5_1CILi64EEENS7_ILi128EEENS7_ILi96EEEEEENS_6half_tEfNS_4arch4Sm80ELb0ELb0ELb1ELb1ELb0ELb0ELb0ELb0ELi2ELi2ELi4ELi2ELb1EEENS1_24CollectiveEpilogueBwdGQAISB_fSE_Li256ELb1ELb0EEENS1_19SingleTileSchedulerILb1ELb0ELb0ELi128EEEEEEEEEvNT_6ParamsE:
[----:B------:R-:W-:Y:S01]  /*0000*/  LDC R1, c[0x0][0x28] ;  /* 0x00000a00ff017b82 */ /* 0x000fe20000000800 */
[----:B------:R-:W-:Y:S05]  /*0010*/  EXIT ;  /* 0x000000000000794d */ /* 0x000fea0003800000 */
.L_x_6:
        /* <DEDUP_REMOVED lines=14> */
.L_x_83:


//--------------------- .text._ZN7cutlass13device_kernelIN5flash19enable_sm80_to_sm89INS1_16FlashAttnBwdSm80INS1_25CollectiveMainloopBwdSm80ILi2ELi1EN4cute5tupleIJNS5_1CILi64EEENS7_ILi128EEENS7_ILi96EEEEEENS_6half_tEfNS_4arch4Sm80ELb0ELb0ELb1ELb1ELb1ELb0ELb0ELb0ELi2ELi2ELi4ELi2ELb1EEENS1_24CollectiveEpilogueBwdGQAISB_fSE_Li256ELb1ELb1EEENS1_19SingleTileSchedulerILb1ELb0ELb0ELi128EEEEEEEEEvNT_6ParamsE --------------------------
	.section	.text._ZN7cutlass13device_kernelIN5flash19enable_sm80_to_sm89INS1_16FlashAttnBwdSm80INS1_25CollectiveMainloopBwdSm80ILi2ELi1EN4cute5tupleIJNS5_1CILi64EEENS7_ILi128EEENS7_ILi96EEEEEENS_6half_tEfNS_4arch4Sm80ELb0ELb0ELb1ELb1ELb1ELb0ELb0ELb0ELi2ELi2ELi4ELi2ELb1EEENS1_24CollectiveEpilogueBwdGQAISB_fSE_Li256ELb1ELb1EEENS1_19SingleTileSchedulerILb1ELb0ELb0ELi128EEEEEEEEEvNT_6ParamsE,"ax",@progbits
	.align	128
.text._ZN7cutlass13device_kernelIN5flash19enable_sm80_to_sm89INS1_16FlashAttnBwdSm80INS1_25CollectiveMainloopBwdSm80ILi2ELi1EN4cute5tupleIJNS5_1CILi64EEENS7_ILi128EEENS7_ILi96EEEEEENS_6half_tEfNS_4arch4Sm80ELb0ELb0ELb1ELb1ELb1ELb0ELb0ELb0ELi2ELi2ELi4ELi2ELb1EEENS1_24CollectiveEpilogueBwdGQAISB_fSE_Li256ELb1ELb1EEENS1_19SingleTileSchedulerILb1ELb0ELb0ELi128EEEEEEEEEvNT_6ParamsE:
        .type           _ZN7cutlass13device_kernelIN5flash19enable_sm80_to_sm89INS1_16FlashAttnBwdSm80INS1_25CollectiveMainloopBwdSm80ILi2ELi1EN4cute5tupleIJNS5_1CILi64EEENS7_ILi128EEENS7_ILi96EEEEEENS_6half_tEfNS_4arch4Sm80ELb0ELb0ELb1ELb1ELb1ELb0ELb0ELb0ELi2ELi2ELi4ELi2ELb1EEENS1_24CollectiveEpilogueBwdGQAISB_fSE_Li256ELb1ELb1EEENS1_19SingleTileSchedulerILb1ELb0ELb0ELi128EEEEEEEEEvNT_6ParamsE,@function
        .size           _ZN7cutlass13device_kernelIN5flash19enable_sm80_to_sm89INS1_16FlashAttnBwdSm80INS1_25CollectiveMainloopBwdSm80ILi2ELi1EN4cute5tupleIJNS5_1CILi64EEENS7_ILi128EEENS7_ILi96EEEEEENS_6half_tEfNS_4arch4Sm80ELb0ELb0ELb1ELb1ELb1ELb0ELb0ELb0ELi2ELi2ELi4ELi2ELb1EEENS1_24CollectiveEpilogueBwdGQAISB_fSE_Li256ELb1ELb1EEENS1_19SingleTileSchedulerILb1ELb0ELb0ELi128EEEEEEEEEvNT_6ParamsE,(.L_x_84 - _ZN7cutlass13device_kernelIN5flash19enable_sm80_to_sm89INS1_16FlashAttnBwdSm80INS1_25CollectiveMainloopBwdSm80ILi2ELi1EN4cute5tupleIJNS5_1CILi64EEENS7_ILi128EEENS7_ILi96EEEEEENS_6half_tEfNS_4arch4Sm80ELb0ELb0ELb1ELb1ELb1ELb0ELb0ELb0ELi2ELi2ELi4ELi2ELb1EEENS1_24CollectiveEpilogueBwdGQAISB_fSE_Li256ELb1ELb1EEENS1_19SingleTileSchedulerILb1ELb0ELb0ELi128EEEEEEEEEvNT_6ParamsE)
        .other          _ZN7cutlass13device_kernelIN5flash19enable_sm80_to_sm89INS1_16FlashAttnBwdSm80INS1_25CollectiveMainloopBwdSm80ILi2ELi1EN4cute5tupleIJNS5_1CILi64EEENS7_ILi128EEENS7_ILi96EEEEEENS_6half_tEfNS_4arch4Sm80ELb0ELb0ELb1ELb1ELb1ELb0ELb0ELb0ELi2ELi2ELi4ELi2ELb1EEENS1_24CollectiveEpilogueBwdGQAISB_fSE_Li256ELb1ELb1EEENS1_19SingleTileSchedulerILb1ELb0ELb0ELi128EEEEEEEEEvNT_6ParamsE,@"STO_CUDA_ENTRY STV_DEFAULT"
_ZN7cutlass13device_kernelIN5flash19enable_sm80_to_sm89INS1_16FlashAttnBwdSm80INS1_25CollectiveMainloopBwdSm80ILi2ELi1EN4cute5tupleIJNS5_1CILi64EEENS7_ILi128EEENS7_ILi96EEEEEENS_6half_tEfNS_4arch4Sm80ELb0ELb0ELb1ELb1ELb1ELb0ELb0ELb0ELi2ELi2ELi4ELi2ELb1EEENS1_24CollectiveEpilogueBwdGQAISB_fSE_Li256ELb1ELb1EEENS1_19SingleTileSchedulerILb1ELb0ELb0ELi128EEEEEEEEEvNT_6ParamsE:
[----:B------:R-:W-:Y:S01]  /*0000*/  LDC R1, c[0x0][0x28] ;  /* 0x00000a00ff017b82 */ /* 0x000fe20000000800 */
[----:B------:R-:W-:Y:S05]  /*0010*/  EXIT ;  /* 0x000000000000794d */ /* 0x000fea0003800000 */
.L_x_7:
        /* <DEDUP_REMOVED lines=14> */
.L_x_84:


//--------------------- .text._ZN7cutlass13device_kernelIN5flash19enable_sm80_to_sm89INS1_16FlashAttnBwdSm80INS1_25CollectiveMainloopBwdSm80ILi2ELi1EN4cute5tupleIJNS5_1CILi64EEENS7_ILi128EEENS7_ILi96EEEEEENS_6half_tEfNS_4arch4Sm80ELb0ELb1ELb1ELb0ELb0ELb0ELb0ELb0ELi2ELi2ELi4ELi2ELb1EEENS1_21CollectiveEpilogueBwdISB_SC_SE_Li256ELb0ELb0ELi2EEENS1_19SingleTileSchedulerILb0ELb0ELb0ELi128EEEEEEEEEvNT_6ParamsE --------------------------
	.section	.text._ZN7cutlass13device_kernelIN5flash19enable_sm80_to_sm89INS1_16FlashAttnBwdSm80INS1_25CollectiveMainloopBwdSm80ILi2ELi1EN4cute5tupleIJNS5_1CILi64EEENS7_ILi128EEENS7_ILi96EEEEEENS_6half_tEfNS_4arch4Sm80ELb0ELb1ELb1ELb0ELb0ELb0ELb0ELb0ELi2ELi2ELi4ELi2ELb1EEENS1_21CollectiveEpilogueBwdISB_SC_SE_Li256ELb0ELb0ELi2EEENS1_19SingleTileSchedulerILb0ELb0ELb0ELi128EEEEEEEEEvNT_6ParamsE,"ax",@progbits
	.align	128
.text._ZN7cutlass13device_kernelIN5flash19enable_sm80_to_sm89INS1_16FlashAttnBwdSm80INS1_25CollectiveMainloopBwdSm80ILi2ELi1EN4cute5tupleIJNS5_1CILi64EEENS7_ILi128EEENS7_ILi96EEEEEENS_6half_tEfNS_4arch4Sm80ELb0ELb1ELb1ELb0ELb0ELb0ELb0ELb0ELi2ELi2ELi4ELi2ELb1EEENS1_21CollectiveEpilogueBwdISB_SC_SE_Li256ELb0ELb0ELi2EEENS1_19SingleTileSchedulerILb0ELb0ELb0ELi128EEEEEEEEEvNT_6ParamsE:
        .type           _ZN7cutlass13device_kernelIN5flash19enable_sm80_to_sm89INS1_16FlashAttnBwdSm80INS1_25CollectiveMainloopBwdSm80ILi2ELi1EN4cute5tupleIJNS5_1CILi64EEENS7_ILi128EEENS7_ILi96EEEEEENS_6half_tEfNS_4arch4Sm80ELb0ELb1ELb1ELb0ELb0ELb0ELb0ELb0ELi2ELi2ELi4ELi2ELb1EEENS1_21CollectiveEpilogueBwdISB_SC_SE_Li256ELb0ELb0ELi2EEENS1_19SingleTileSchedulerILb0ELb0ELb0ELi128EEEEEEEEEvNT_6ParamsE,@function
        .size           _ZN7cutlass13device_kernelIN5flash19enable_sm80_to_sm89INS1_16FlashAttnBwdSm80INS1_25CollectiveMainloopBwdSm80ILi2ELi1EN4cute5tupleIJNS5_1CILi64EEENS7_ILi128EEENS7_ILi96EEEEEENS_6half_tEfNS_4arch4Sm80ELb0ELb1ELb1ELb0ELb0ELb0ELb0ELb0ELi2ELi2ELi4ELi2ELb1EEENS1_21CollectiveEpilogueBwdISB_SC_SE_Li256ELb0ELb0ELi2EEENS1_19SingleTileSchedulerILb0ELb0ELb0ELi128EEEEEEEEEvNT_6ParamsE,(.L_x_85 - _ZN7cutlass13device_kernelIN5flash19enable_sm80_to_sm89INS1_16FlashAttnBwdSm80INS1_25CollectiveMainloopBwdSm80ILi2ELi1EN4cute5tupleIJNS5_1CILi64EEENS7_ILi128EEENS7_ILi96EEEEEENS_6half_tEfNS_4arch4Sm80ELb0ELb1ELb1ELb0ELb0ELb0ELb0ELb0ELi2ELi2ELi4ELi2ELb1EEENS1_21CollectiveEpilogueBwdISB_SC_SE_Li256ELb0ELb0ELi2EEENS1_19SingleTileSchedulerILb0ELb0ELb0ELi128EEEEEEEEEvNT_6ParamsE)
        .other          _ZN7cutlass13device_kernelIN5flash19enable_sm80_to_sm89INS1_16FlashAttnBwdSm80INS1_25CollectiveMainloopBwdSm80ILi2ELi1EN4cute5tupleIJNS5_1CILi64EEENS7_ILi128EEENS7_ILi96EEEEEENS_6half_tEfNS_4arch4Sm80ELb0ELb1ELb1ELb0ELb0ELb0ELb0ELb0ELi2ELi2ELi4ELi2ELb1EEENS1_21CollectiveEpilogueBwdISB_SC_SE_Li256ELb0ELb0ELi2EEENS1_19SingleTileSchedulerILb0ELb0ELb0ELi128EEEEEEEEEvNT_6ParamsE,@"STO_CUDA_ENTRY STV_DEFAULT"
_ZN7cutlass13device_kernelIN5flash19enable_sm80_to_sm89INS1_16FlashAttnBwdSm80INS1_25CollectiveMainloopBwdSm80ILi2ELi1EN4cute5tupleIJNS5_1CILi64EEENS7_ILi128EEENS7_ILi96EEEEEENS_6half_tEfNS_4arch4Sm80ELb0ELb1ELb1ELb0ELb0ELb0ELb0ELb0ELi2ELi2ELi4ELi2ELb1EEENS1_21CollectiveEpilogueBwdISB_SC_SE_Li256ELb0ELb0ELi2EEENS1_19SingleTileSchedulerILb0ELb0ELb0ELi128EEEEEEEEEvNT_6ParamsE:
[----:B------:R-:W-:Y:S01]  /*0000*/  LDC R1, c[0x0][0x28] ;  /* 0x00000a00ff017b82 */ /* 0x000fe20000000800 */
[----:B------:R-:W-:Y:S05]  /*0010*/  EXIT ;  /* 0x000000000000794d */ /* 0x000fea0003800000 */
.L_x_8:
        /* <DEDUP_REMOVED lines=14> */
.L_x_85:


//--------------------- .text._ZN7cutlass13device_kernelIN5flash19enable_sm80_to_sm89INS1_16FlashAttnBwdSm80INS1_25CollectiveMainloopBwdSm80ILi2ELi1EN4cute5tupleIJNS5_1CILi64EEENS7_ILi128EEENS7_ILi96EEEEEENS_6half_tEfNS_4arch4Sm80ELb0ELb1ELb1ELb0ELb1ELb0ELb0ELb0ELi2ELi2ELi4ELi2ELb1EEENS1_21CollectiveEpilogueBwdISB_SC_SE_Li256ELb0ELb0ELi2EEENS1_19SingleTileSchedulerILb0ELb0ELb0ELi128EEEEEEEEEvNT_6ParamsE --------------------------
	.section	.text._ZN7cutlass13device_kernelIN5flash19enable_sm80_to_sm89INS1_16FlashAttnBwdSm80INS1_25CollectiveMainloopBwdSm80ILi2ELi1EN4cute5tupleIJNS5_1CILi64EEENS7_ILi128EEENS7_ILi96EEEEEENS_6half_tEfNS_4arch4Sm80ELb0ELb1ELb1ELb0ELb1ELb0ELb0ELb0ELi2ELi2ELi4ELi2ELb1EEENS1_21CollectiveEpilogueBwdISB_SC_SE_Li256ELb0ELb0ELi2EEENS1_19SingleTileSchedulerILb0ELb0ELb0ELi128EEEEEEEEEvNT_6ParamsE,"ax",@progbits
	.align	128
.text._ZN7cutlass13device_kernelIN5flash19enable_sm80_to_sm89INS1_16FlashAttnBwdSm80INS1_25CollectiveMainloopBwdSm80ILi2ELi1EN4cute5tupleIJNS5_1CILi64EEENS7_ILi128EEENS7_ILi96EEEEEENS_6half_tEfNS_4arch4Sm80ELb0ELb1ELb1ELb0ELb1ELb0ELb0ELb0ELi2ELi2ELi4ELi2ELb1EEENS1_21CollectiveEpilogueBwdISB_SC_SE_Li256ELb0ELb0ELi2EEENS1_19SingleTileSchedulerILb0ELb0ELb0ELi128EEEEEEEEEvNT_6ParamsE:
        .type           _ZN7cutlass13device_kernelIN5flash19enable_sm80_to_sm89INS1_16FlashAttnBwdSm80INS1_25CollectiveMainloopBwdSm80ILi2ELi1EN4cute5tupleIJNS5_1CILi64EEENS7_ILi128EEENS7_ILi96EEEEEENS_6half_tEfNS_4arch4Sm80ELb0ELb1ELb1ELb0ELb1ELb0ELb0ELb0ELi2ELi2ELi4ELi2ELb1EEENS1_21CollectiveEpilogueBwdISB_SC_SE_Li256ELb0ELb0ELi2EEENS1_19SingleTileSchedulerILb0ELb0ELb0ELi128EEEEEEEEEvNT_6ParamsE,@function
        .size           _ZN7cutlass13device_kernelIN5flash19enable_sm80_to_sm89INS1_16FlashAttnBwdSm80INS1_25CollectiveMainloopBwdSm80ILi2ELi1EN4cute5tupleIJNS5_1CILi64EEENS7_ILi128EEENS7_ILi96EEEEEENS_6half_tEfNS_4arch4Sm80ELb0ELb1ELb1ELb0ELb1ELb0ELb0ELb0ELi2ELi2ELi4ELi2ELb1EEENS1_21CollectiveEpilogueBwdISB_SC_SE_Li256ELb0ELb0ELi2EEENS1_19SingleTileSchedulerILb0ELb0ELb0ELi128EEEEEEEEEvNT_6ParamsE,(.L_x_86 - _ZN7cutlass13device_kernelIN5flash19enable_sm80_to_sm89INS1_16FlashAttnBwdSm80INS1_25CollectiveMainloopBwdSm80ILi2ELi1EN4cute5tupleIJNS5_1CILi64EEENS7_ILi128EEENS7_ILi96EEEEEENS_6half_tEfNS_4arch4Sm80ELb0ELb1ELb1ELb0ELb1ELb0ELb0ELb0ELi2ELi2ELi4ELi2ELb1EEENS1_21CollectiveEpilogueBwdISB_SC_SE_Li256ELb0ELb0ELi2EEENS1_19SingleTileSchedulerILb0ELb0ELb0ELi128EEEEEEEEEvNT_6ParamsE)
        .other          _ZN7cutlass13device_kernelIN5flash19enable_sm80_to_sm89INS1_16FlashAttnBwdSm80INS1_25CollectiveMainloopBwdSm80ILi2ELi1EN4cute5tupleIJNS5_1CILi64EEENS7_ILi128EEENS7_ILi96EEEEEENS_6half_tEfNS_4arch4Sm80ELb0ELb1ELb1ELb0ELb1ELb0ELb0ELb0ELi2ELi2ELi4ELi2ELb1EEENS1_21CollectiveEpilogueBwdISB_SC_SE_Li256ELb0ELb0ELi2EEENS1_19SingleTileSchedulerILb0ELb0ELb0ELi128EEEEEEEEEvNT_6ParamsE,@"STO_CUDA_ENTRY STV_DEFAULT"
_ZN7cutlass13device_kernelIN5flash19enable_sm80_to_sm89INS1_16FlashAttnBwdSm80INS1_25CollectiveMainloopBwdSm80ILi2ELi1EN4cute5tupleIJNS5_1CILi64EEENS7_ILi128EEENS7_ILi96EEEEEENS_6half_tEfNS_4arch4Sm80ELb0ELb1ELb1ELb0ELb1ELb0ELb0ELb0ELi2ELi2ELi4ELi2ELb1EEENS1_21CollectiveEpilogueBwdISB_SC_SE_Li256ELb0ELb0ELi2EEENS1_19SingleTileSchedulerILb0ELb0ELb0ELi128EEEEEEEEEvNT_6ParamsE:
[----:B------:R-:W-:Y:S01]  /*0000*/  LDC R1, c[0x0][0x28] ;  /* 0x00000a00ff017b82 */ /* 0x000fe20000000800 */
[----:B------:R-:W-:Y:S05]  /*0010*/  EXIT ;  /* 0x000000000000794d */ /* 0x000fea0003800000 */
.L_x_9:
        /* <DEDUP_REMOVED lines=14> */
.L_x_86:


//--------------------- .text._ZN7cutlass13device_kernelIN5flash19enable_sm80_to_sm89INS1_16FlashAttnBwdSm80INS1_25CollectiveMainloopBwdSm80ILi2ELi1EN4cute5tupleIJNS5_1CILi64EEENS7_ILi128EEENS7_ILi96EEEEEENS_6half_tEfNS_4arch4Sm80ELb0ELb1ELb1ELb0ELb0ELb0ELb0ELb0ELi2ELi2ELi4ELi2ELb1EEENS1_24CollectiveEpilogueBwdGQAISB_fSE_Li256ELb0ELb0EEENS1_19SingleTileSchedulerILb0ELb0ELb0ELi128EEEEEEEEEvNT_6ParamsE --------------------------
	.section	.text._ZN7cutlass13device_kernelIN5flash19enable_sm80_to_sm89INS1_16FlashAttnBwdSm80INS1_25CollectiveMainloopBwdSm80ILi2ELi1EN4cute5tupleIJNS5_1CILi64EEENS7_ILi128EEENS7_ILi96EEEEEENS_6half_tEfNS_4arch4Sm80ELb0ELb1ELb1ELb0ELb0ELb0ELb0ELb0ELi2ELi2ELi4ELi2ELb1EEENS1_24CollectiveEpilogueBwdGQAISB_fSE_Li256ELb0ELb0EEENS1_19SingleTileSchedulerILb0ELb0ELb0ELi128EEEEEEEEEvNT_6ParamsE,"ax",@progbits
	.align	128
.text._ZN7cutlass13device_kernelIN5flash19enable_sm80_to_sm89INS1_16FlashAttnBwdSm80INS1_25CollectiveMainloopBwdSm80ILi2ELi1EN4cute5tupleIJNS5_1CILi64EEENS7_ILi128EEENS7_ILi96EEEEEENS_6half_tEfNS_4arch4Sm80ELb0ELb1ELb1ELb0ELb0ELb0ELb0ELb0ELi2ELi2ELi4ELi2ELb1EEENS1_24CollectiveEpilogueBwdGQAISB_fSE_Li256ELb0ELb0EEENS1_19SingleTileSchedulerILb0ELb0ELb0ELi128EEEEEEEEEvNT_6ParamsE:
        .type           _ZN7cutlass13device_kernelIN5flash19enable_sm80_to_sm89INS1_16FlashAttnBwdSm80INS1_25CollectiveMainloopBwdSm80ILi2ELi1EN4cute5tupleIJNS5_1CILi64EEENS7_ILi128EEENS7_ILi96EEEEEENS_6half_tEfNS_4arch4Sm80ELb0ELb1ELb1ELb0ELb0ELb0ELb0ELb0ELi2ELi2ELi4ELi2ELb1EEENS1_24CollectiveEpilogueBwdGQAISB_fSE_Li256ELb0ELb0EEENS1_19SingleTileSchedulerILb0ELb0ELb0ELi128EEEEEEEEEvNT_6ParamsE,@function
        .size           _ZN7cutlass13device_kernelIN5flash19enable_sm80_to_sm89INS1_16FlashAttnBwdSm80INS1_25CollectiveMainloopBwdSm80ILi2ELi1EN4cute5tupleIJNS5_1CILi64EEENS7_ILi128EEENS7_ILi96EEEEEENS_6half_tEfNS_4arch4Sm80ELb0ELb1ELb1ELb0ELb0ELb0ELb0ELb0ELi2ELi2ELi4ELi2ELb1EEENS1_24CollectiveEpilogueBwdGQAISB_fSE_Li256ELb0ELb0EEENS1_19SingleTileSchedulerILb0ELb0ELb0ELi128EEEEEEEEEvNT_6ParamsE,(.L_x_87 - _ZN7cutlass13device_kernelIN5flash19enable_sm80_to_sm89INS1_16FlashAttnBwdSm80INS1_25CollectiveMainloopBwdSm80ILi2ELi1EN4cute5tupleIJNS5_1CILi64EEENS7_ILi128EEENS7_ILi96EEEEEENS_6half_tEfNS_4arch4Sm80ELb0ELb1ELb1ELb0ELb0ELb0ELb0ELb0ELi2ELi2ELi4ELi2ELb1EEENS1_24CollectiveEpilogueBwdGQAISB_fSE_Li256ELb0ELb0EEENS1_19SingleTileSchedulerILb0ELb0ELb0ELi128EEEEEEEEEvNT_6ParamsE)
        .other          _ZN7cutlass13device_kernelIN5flash19enable_sm80_to_sm89INS1_16FlashAttnBwdSm80INS1_25CollectiveMainloopBwdSm80ILi2ELi1EN4cute5tupleIJNS5_1CILi64EEENS7_ILi128EEENS7_ILi96EEEEEENS_6half_tEfNS_4arch4Sm80ELb0ELb1ELb1ELb0ELb0ELb0ELb0ELb0ELi2ELi2ELi4ELi2ELb1EEENS1_24CollectiveEpilogueBwdGQAISB_fSE_Li256ELb0ELb0EEENS1_19SingleTileSchedulerILb0ELb0ELb0ELi128EEEEEEEEEvNT_6ParamsE,@"STO_CUDA_ENTRY STV_DEFAULT"
_ZN7cutlass13device_kernelIN5flash19enable_sm80_to_sm89INS1_16FlashAttnBwdSm80INS1_25CollectiveMainloopBwdSm80ILi2ELi1EN4cute5tupleIJNS5_1CILi64EEENS7_ILi128EEENS7_ILi96EEEEEENS_6half_tEfNS_4arch4Sm80ELb0ELb1ELb1ELb0ELb0ELb0ELb0ELb0ELi2ELi2ELi4ELi2ELb1EEENS1_24CollectiveEpilogueBwdGQAISB_fSE_Li256ELb0ELb0EEENS1_19SingleTileSchedulerILb0ELb0ELb0ELi128EEEEEEEEEvNT_6ParamsE:
[----:B------:R-:W-:Y:S01]  /*0000*/  LDC R1, c[0x0][0x28] ;  /* 0x00000a00ff017b82 */ /* 0x000fe20000000800 */
[----:B------:R-:W-:Y:S05]  /*0010*/  EXIT ;  /* 0x000000000000794d */ /* 0x000fea0003800000 */
.L_x_10:
        /* <DEDUP_REMOVED lines=14> */
.L_x_87:


//--------------------- .text._ZN7cutlass13device_kernelIN5flash19enable_sm80_to_sm89INS1_16FlashAttnBwdSm80INS1_25CollectiveMainloopBwdSm80ILi2ELi1EN4cute5tupleIJNS5_1CILi64EEENS7_ILi128EEENS7_ILi96EEEEEENS_6half_tEfNS_4arch4Sm80ELb0ELb1ELb1ELb0ELb1ELb0ELb0ELb0ELi2ELi2ELi4ELi2ELb1EEENS1_24CollectiveEpilogueBwdGQAISB_fSE_Li256ELb0ELb1EEENS1_19SingleTileSchedulerILb0ELb0ELb0ELi128EEEEEEEEEvNT_6ParamsE --------------------------
	.section	.text._ZN7cutlass13device_kernelIN5flash19enable_sm80_to_sm89INS1_16FlashAttnBwdSm80INS1_25CollectiveMainloopBwdSm80ILi2ELi1EN4cute5tupleIJNS5_1CILi64EEENS7_ILi128EEENS7_ILi96EEEEEENS_6half_tEfNS_4arch4Sm80ELb0ELb1ELb1ELb0ELb1ELb0ELb0ELb0ELi2ELi2ELi4ELi2ELb1EEENS1_24CollectiveEpilogueBwdGQAISB_fSE_Li256ELb0ELb1EEENS1_19SingleTileSchedulerILb0ELb0ELb0ELi128EEEEEEEEEvNT_6ParamsE,"ax",@progbits
	.align	128
.text._ZN7cutlass13device_kernelIN5flash19enable_sm80_to_sm89INS1_16FlashAttnBwdSm80INS1_25CollectiveMainloopBwdSm80ILi2ELi1EN4cute5tupleIJNS5_1CILi64EEENS7_ILi128EEENS7_ILi96EEEEEENS_6half_tEfNS_4arch4Sm80ELb0ELb1ELb1ELb0ELb1ELb0ELb0ELb0ELi2ELi2ELi4ELi2ELb1EEENS1_24CollectiveEpilogueBwdGQAISB_fSE_Li256ELb0ELb1EEENS1_19SingleTileSchedulerILb0ELb0ELb0ELi128EEEEEEEEEvNT_6ParamsE:
        .type           _ZN7cutlass13device_kernelIN5flash19enable_sm80_to_sm89INS1_16FlashAttnBwdSm80INS1_25CollectiveMainloopBwdSm80ILi2ELi1EN4cute5tupleIJNS5_1CILi64EEENS7_ILi128EEENS7_ILi96EEEEEENS_6half_tEfNS_4arch4Sm80ELb0ELb1ELb1ELb0ELb1ELb0ELb0ELb0ELi2ELi2ELi4ELi2ELb1EEENS1_24CollectiveEpilogueBwdGQAISB_fSE_Li256ELb0ELb1EEENS1_19SingleTileSchedulerILb0ELb0ELb0ELi128EEEEEEEEEvNT_6ParamsE,@function
        .size           _ZN7cutlass13device_kernelIN5flash19enable_sm80_to_sm89INS1_16FlashAttnBwdSm80INS1_25CollectiveMainloopBwdSm80ILi2ELi1EN4cute5tupleIJNS5_1CILi64EEENS7_ILi128EEENS7_ILi96EEEEEENS_6half_tEfNS_4arch4Sm80ELb0ELb1ELb1ELb0ELb1ELb0ELb0ELb0ELi2ELi2ELi4ELi2ELb1EEENS1_24CollectiveEpilogueBwdGQAISB_fSE_Li256ELb0ELb1EEENS1_19SingleTileSchedulerILb0ELb0ELb0ELi128EEEEEEEEEvNT_6ParamsE,(.L_x_88 - _ZN7cutlass13device_kernelIN5flash19enable_sm80_to_sm89INS1_16FlashAttnBwdSm80INS1_25CollectiveMainloopBwdSm80ILi2ELi1EN4cute5tupleIJNS5_1CILi64EEENS7_ILi128EEENS7_ILi96EEEEEENS_6half_tEfNS_4arch4Sm80ELb0ELb1ELb1ELb0ELb1ELb0ELb0ELb0ELi2ELi2ELi4ELi2ELb1EEENS1_24CollectiveEpilogueBwdGQAISB_fSE_Li256ELb0ELb1EEENS1_19SingleTileSchedulerILb0ELb0ELb0ELi128EEEEEEEEEvNT_6ParamsE)
        .other          _ZN7cutlass13device_kernelIN5flash19enable_sm80_to_sm89INS1_16FlashAttnBwdSm80INS1_25CollectiveMainloopBwdSm80ILi2ELi1EN4cute5tupleIJNS5_1CILi64EEENS7_ILi128EEENS7_ILi96EEEEEENS_6half_tEfNS_4arch4Sm80ELb0ELb1ELb1ELb0ELb1ELb0ELb0ELb0ELi2ELi2ELi4ELi2ELb1EEENS1_24CollectiveEpilogueBwdGQAISB_fSE_Li256ELb0ELb1EEENS1_19SingleTileSchedulerILb0ELb0ELb0ELi128EEEEEEEEEvNT_6ParamsE,@"STO_CUDA_ENTRY STV_DEFAULT"
_ZN7cutlass13device_kernelIN5flash19enable_sm80_to_sm89INS1_16FlashAttnBwdSm80INS1_25CollectiveMainloopBwdSm80ILi2ELi1EN4cute5tupleIJNS5_1CILi64EEENS7_ILi128EEENS7_ILi96EEEEEENS_6half_tEfNS_4arch4Sm80ELb0ELb1ELb1ELb0ELb1ELb0ELb0ELb0ELi2ELi2ELi4ELi2ELb1EEENS1_24CollectiveEpilogueBwdGQAISB_fSE_Li256ELb0ELb1EEENS1_19SingleTileSchedulerILb0ELb0ELb0ELi128EEEEEEEEEvNT_6ParamsE:
[----:B------:R-:W-:Y:S01]  /*0000*/  LDC R1, c[0x0][0x28] ;  /* 0x00000a00ff017b82 */ /* 0x000fe20000000800 */
[----:B------:R-:W-:Y:S05]  /*0010*/  EXIT ;  /* 0x000000000000794d */ /* 0x000fea0003800000 */
.L_x_11:
        /* <DEDUP_REMOVED lines=14> */
.L_x_88:


//--------------------- .text._ZN7cutlass13device_kernelIN5flash19enable_sm80_to_sm89INS1_16FlashAttnBwdSm80INS1_25CollectiveMainloopBwdSm80ILi2ELi1EN4cute5tupleIJNS5_1CILi64EEENS7_ILi128EEENS7_ILi96EEEEEENS_6half_tEfNS_4arch4Sm80ELb0ELb1ELb1ELb1ELb0ELb0ELb0ELb0ELi2ELi2ELi4ELi2ELb1EEENS1_21CollectiveEpilogueBwdISB_SC_SE_Li256ELb1ELb0ELi2EEENS1_19SingleTileSchedulerILb1ELb0ELb0ELi128EEEEEEEEEvNT_6ParamsE --------------------------
	.section	.text._ZN7cutlass13device_kernelIN5flash19enable_sm80_to_sm89INS1_16FlashAttnBwdSm80INS1_25CollectiveMainloopBwdSm80ILi2ELi1EN4cute5tupleIJNS5_1CILi64EEENS7_ILi128EEENS7_ILi96EEEEEENS_6half_tEfNS_4arch4Sm80ELb0ELb1ELb1ELb1ELb0ELb0ELb0ELb0ELi2ELi2ELi4ELi2ELb1EEENS1_21CollectiveEpilogueBwdISB_SC_SE_Li256ELb1ELb0ELi2EEENS1_19SingleTileSchedulerILb1ELb0ELb0ELi128EEEEEEEEEvNT_6ParamsE,"ax",@progbits
	.align	128
.text._ZN7cutlass13device_kernelIN5flash19enable_sm80_to_sm89INS1_16FlashAttnBwdSm80INS1_25CollectiveMainloopBwdSm80ILi2ELi1EN4cute5tupleIJNS5_1CILi64EEENS7_ILi128EEENS7_ILi96EEEEEENS_6half_tEfNS_4arch4Sm80ELb0ELb1ELb1ELb1ELb0ELb0ELb0ELb0ELi2ELi2ELi4ELi2ELb1EEENS1_21CollectiveEpilogueBwdISB_SC_SE_Li256ELb1ELb0ELi2EEENS1_19SingleTileSchedulerILb1ELb0ELb0ELi128EEEEEEEEEvNT_6ParamsE:
        .type           _ZN7cutlass13device_kernelIN5flash19enable_sm80_to_sm89INS1_16FlashAttnBwdSm80INS1_25CollectiveMainloopBwdSm80ILi2ELi1EN4cute5tupleIJNS5_1CILi64EEENS7_ILi128EEENS7_ILi96EEEEEENS_6half_tEfNS_4arch4Sm80ELb0ELb1ELb1ELb1ELb0ELb0ELb0ELb0ELi2ELi2ELi4ELi2ELb1EEENS1_21CollectiveEpilogueBwdISB_SC_SE_Li256ELb1ELb0ELi2EEENS1_19SingleTileSchedulerILb1ELb0ELb0ELi128EEEEEEEEEvNT_6ParamsE,@function
        .size           _ZN7cutlass13device_kernelIN5flash19enable_sm80_to_sm89INS1_16FlashAttnBwdSm80INS1_25CollectiveMainloopBwdSm80ILi2ELi1EN4cute5tupleIJNS5_1CILi64EEENS7_ILi128EEENS7_ILi96EEEEEENS_6half_tEfNS_4arch4Sm80ELb0ELb1ELb1ELb1ELb0ELb0ELb0ELb0ELi2ELi2ELi4ELi2ELb1EEENS1_21CollectiveEpilogueBwdISB_SC_SE_Li256ELb1ELb0ELi2EEENS1_19SingleTileSchedulerILb1ELb0ELb0ELi128EEEEEEEEEvNT_6ParamsE,(.L_x_89 - _ZN7cutlass13device_kernelIN5flash19enable_sm80_to_sm89INS1_16FlashAttnBwdSm80INS1_25CollectiveMainloopBwdSm80ILi2ELi1EN4cute5tupleIJNS5_1CILi64EEENS7_ILi128EEENS7_ILi96EEEEEENS_6half_tEfNS_4arch4Sm80ELb0ELb1ELb1ELb1ELb0ELb0ELb0ELb0ELi2ELi2ELi4ELi2ELb1EEENS1_21CollectiveEpilogueBwdISB_SC_SE_Li256ELb1ELb0ELi2EEENS1_19SingleTileSchedulerILb1ELb0ELb0ELi128EEEEEEEEEvNT_6ParamsE)
        .other          _ZN7cutlass13device_kernelIN5flash19enable_sm80_to_sm89INS1_16FlashAttnBwdSm80INS1_25CollectiveMainloopBwdSm80ILi2ELi1EN4cute5tupleIJNS5_1CILi64EEENS7_ILi128EEENS7_ILi96EEEEEENS_6half_tEfNS_4arch4Sm80ELb0ELb1ELb1ELb1ELb0ELb0ELb0ELb0ELi2ELi2ELi4ELi2ELb1EEENS1_21CollectiveEpilogueBwdISB_SC_SE_Li256ELb1ELb0ELi2EEENS1_19SingleTileSchedulerILb1ELb0ELb0ELi128EEEEEEEEEvNT_6ParamsE,@"STO_CUDA_ENTRY STV_DEFAULT"
_ZN7cutlass13device_kernelIN5flash19enable_sm80_to_sm89INS1_16FlashAttnBwdSm80INS1_25CollectiveMainloopBwdSm80ILi2ELi1EN4cute5tupleIJNS5_1CILi64EEENS7_ILi128EEENS7_ILi96EEEEEENS_6half_tEfNS_4arch4Sm80ELb0ELb1ELb1ELb1ELb0ELb0ELb0ELb0ELi2ELi2ELi4ELi2ELb1EEENS1_21CollectiveEpilogueBwdISB_SC_SE_Li256ELb1ELb0ELi2EEENS1_19SingleTileSchedulerILb1ELb0ELb0ELi128EEEEEEEEEvNT_6ParamsE:
[----:B------:R-:W-:Y:S01]  /*0000*/  LDC R1, c[0x0][0x28] ;  /* 0x00000a00ff017b82 */ /* 0x000fe20000000800 */
[----:B------:R-:W-:Y:S05]  /*0010*/  EXIT ;  /* 0x000000000000794d */ /* 0x000fea0003800000 */
.L_x_12:
        /* <DEDUP_REMOVED lines=14> */
.L_x_89:


//--------------------- .text._ZN7cutlass13device_kernelIN5flash19enable_sm80_to_sm89INS1_16FlashAttnBwdSm80INS1_25CollectiveMainloopBwdSm80ILi2ELi1EN4cute5tupleIJNS5_1CILi64EEENS7_ILi128EEENS7_ILi96EEEEEENS_6half_tEfNS_4arch4Sm80ELb0ELb1ELb1ELb1ELb1ELb0ELb0ELb0ELi2ELi2ELi4ELi2ELb1EEENS1_21CollectiveEpilogueBwdISB_SC_SE_Li256ELb1ELb0ELi2EEENS1_19SingleTileSchedulerILb1ELb0ELb0ELi128EEEEEEEEEvNT_6ParamsE --------------------------
	.section	.text._ZN7cutlass13device_kernelIN5flash19enable_sm80_to_sm89INS1_16FlashAttnBwdSm80INS1_25CollectiveMainloopBwdSm80ILi2ELi1EN4cute5tupleIJNS5_1CILi64EEENS7_ILi128EEENS7_ILi96EEEEEENS_6half_tEfNS_4arch4Sm80ELb0ELb1ELb1ELb1ELb1ELb0ELb0ELb0ELi2ELi2ELi4ELi2ELb1EEENS1_21CollectiveEpilogueBwdISB_SC_SE_Li256ELb1ELb0ELi2EEENS1_19SingleTileSchedulerILb1ELb0ELb0ELi128EEEEEEEEEvNT_6ParamsE,"ax",@progbits
	.align	128
.text._ZN7cutlass13device_kernelIN5flash19enable_sm80_to_sm89INS1_16FlashAttnBwdSm80INS1_25CollectiveMainloopBwdSm80ILi2ELi1EN4cute5tupleIJNS5_1CILi64EEENS7_ILi128EEENS7_ILi96EEEEEENS_6half_tEfNS_4arch4Sm80ELb0ELb1ELb1ELb1ELb1ELb0ELb0ELb0ELi2ELi2ELi4ELi2ELb1EEENS1_21CollectiveEpilogueBwdISB_SC_SE_Li256ELb1ELb0ELi2EEENS1_19SingleTileSchedulerILb1ELb0ELb0ELi128EEEEEEEEEvNT_6ParamsE:
        .type           _ZN7cutlass13device_kernelIN5flash19enable_sm80_to_sm89INS1_16FlashAttnBwdSm80INS1_25CollectiveMainloopBwdSm80ILi2ELi1EN4cute5tupleIJNS5_1CILi64EEENS7_ILi128EEENS7_ILi96EEEEEENS_6half_tEfNS_4arch4Sm80ELb0ELb1ELb1ELb1ELb1ELb0ELb0ELb0ELi2ELi2ELi4ELi2ELb1EEENS1_21CollectiveEpilogueBwdISB_SC_SE_Li256ELb1ELb0ELi2EEENS1_19SingleTileSchedulerILb1ELb0ELb0ELi128EEEEEEEEEvNT_6ParamsE,@function
        .size           _ZN7cutlass13device_kernelIN5flash19enable_sm80_to_sm89INS1_16FlashAttnBwdSm80INS1_25CollectiveMainloopBwdSm80ILi2ELi1EN4cute5tupleIJNS5_1CILi64EEENS7_ILi128EEENS7_ILi96EEEEEENS_6half_tEfNS_4arch4Sm80ELb0ELb1ELb1ELb1ELb1ELb0ELb0ELb0ELi2ELi2ELi4ELi2ELb1EEENS1_21CollectiveEpilogueBwdISB_SC_SE_Li256ELb1ELb0ELi2EEENS1_19SingleTileSchedulerILb1ELb0ELb0ELi128EEEEEEEEEvNT_6ParamsE,(.L_x_90 - _ZN7cutlass13device_kernelIN5flash19enable_sm80_to_sm89INS1_16FlashAttnBwdSm80INS1_25CollectiveMainloopBwdSm80ILi2ELi1EN4cute5tupleIJNS5_1CILi64EEENS7_ILi128EEENS7_ILi96EEEEEENS_6half_tEfNS_4arch4Sm80ELb0ELb1ELb1ELb1ELb1ELb0ELb0ELb0ELi2ELi2ELi4ELi2ELb1EEENS1_21CollectiveEpilogueBwdISB_SC_SE_Li256ELb1ELb0ELi2EEENS1_19SingleTileSchedulerILb1ELb0ELb0ELi128EEEEEEEEEvNT_6ParamsE)
        .other          _ZN7cutlass13device_kernelIN5flash19enable_sm80_to_sm89INS1_16FlashAttnBwdSm80INS1_25CollectiveMainloopBwdSm80ILi2ELi1EN4cute5tupleIJNS5_1CILi64EEENS7_ILi128EEENS7_ILi96EEEEEENS_6half_tEfNS_4arch4Sm80ELb0ELb1ELb1ELb1ELb1ELb0ELb0ELb0ELi2ELi2ELi4ELi2ELb1EEENS1_21CollectiveEpilogueBwdISB_SC_SE_Li256ELb1ELb0ELi2EEENS1_19SingleTileSchedulerILb1ELb0ELb0ELi128EEEEEEEEEvNT_6ParamsE,@"STO_CUDA_ENTRY STV_DEFAULT"
_ZN7cutlass13device_kernelIN5flash19enable_sm80_to_sm89INS1_16FlashAttnBwdSm80INS1_25CollectiveMainloopBwdSm80ILi2ELi1EN4cute5tupleIJNS5_1CILi64EEENS7_ILi128EEENS7_ILi96EEEEEENS_6half_tEfNS_4arch4Sm80ELb0ELb1ELb1ELb1ELb1ELb0ELb0ELb0ELi2ELi2ELi4ELi2ELb1EEENS1_21CollectiveEpilogueBwdISB_SC_SE_Li256ELb1ELb0ELi2EEENS1_19SingleTileSchedulerILb1ELb0ELb0ELi128EEEEEEEEEvNT_6ParamsE:
[----:B------:R-:W-:Y:S01]  /*0000*/  LDC R1, c[0x0][0x28] ;  /* 0x00000a00ff017b82 */ /* 0x000fe20000000800 */
[----:B------:R-:W-:Y:S05]  /*0010*/  EXIT ;  /* 0x000000000000794d */ /* 0x000fea0003800000 */
.L_x_13:
        /* <DEDUP_REMOVED lines=14> */
.L_x_90:


//--------------------- .text._ZN7cutlass13device_kernelIN5flash19enable_sm80_to_sm89INS1_16FlashAttnBwdSm80INS1_25CollectiveMainloopBwdSm80ILi2ELi1EN4cute5tupleIJNS5_1CILi64EEENS7_ILi128EEENS7_ILi96EEEEEENS_6half_tEfNS_4arch4Sm80ELb0ELb1ELb1ELb1ELb0ELb0ELb0ELb0ELi2ELi2ELi4ELi2ELb1EEENS1_24CollectiveEpilogueBwdGQAISB_fSE_Li256ELb1ELb0EEENS1_19SingleTileSchedulerILb1ELb0ELb0ELi128EEEEEEEEEvNT_6ParamsE --------------------------
	.section	.text._ZN7cutlass13device_kernelIN5flash19enable_sm80_to_sm89INS1_16FlashAttnBwdSm80INS1_25CollectiveMainloopBwdSm80ILi2ELi1EN4cute5tupleIJNS5_1CILi64EEENS7_ILi128EEENS7_ILi96EEEEEENS_6half_tEfNS_4arch4Sm80ELb0ELb1ELb1ELb1ELb0ELb0ELb0ELb0ELi2ELi2ELi4ELi2ELb1EEENS1_24CollectiveEpilogueBwdGQAISB_fSE_Li256ELb1ELb0EEENS1_19SingleTileSchedulerILb1ELb0ELb0ELi128EEEEEEEEEvNT_6ParamsE,"ax",@progbits
	.align	128
.text._ZN7cutlass13device_kernelIN5flash19enable_sm80_to_sm89INS1_16FlashAttnBwdSm80INS1_25CollectiveMainloopBwdSm80ILi2ELi1EN4cute5tupleIJNS5_1CILi64EEENS7_ILi128EEENS7_ILi96EEEEEENS_6half_tEfNS_4arch4Sm80ELb0ELb1ELb1ELb1ELb0ELb0ELb0ELb0ELi2ELi2ELi4ELi2ELb1EEENS1_24CollectiveEpilogueBwdGQAISB_fSE_Li256ELb1ELb0EEENS1_19SingleTileSchedulerILb1ELb0ELb0ELi128EEEEEEEEEvNT_6ParamsE:
        .type           _ZN7cutlass13device_kernelIN5flash19enable_sm80_to_sm89INS1_16FlashAttnBwdSm80INS1_25CollectiveMainloopBwdSm80ILi2ELi1EN4cute5tupleIJNS5_1CILi64EEENS7_ILi128EEENS7_ILi96EEEEEENS_6half_tEfNS_4arch4Sm80ELb0ELb1ELb1ELb1ELb0ELb0ELb0ELb0ELi2ELi2ELi4ELi2ELb1EEENS1_24CollectiveEpilogueBwdGQAISB_fSE_Li256ELb1ELb0EEENS1_19SingleTileSchedulerILb1ELb0ELb0ELi128EEEEEEEEEvNT_6ParamsE,@function
        .size           _ZN7cutlass13device_kernelIN5flash19enable_sm80_to_sm89INS1_16FlashAttnBwdSm80INS1_25CollectiveMainloopBwdSm80ILi2ELi1EN4cute5tupleIJNS5_1CILi64EEENS7_ILi128EEENS7_ILi96EEEEEENS_6half_tEfNS_4arch4Sm80ELb0ELb1ELb1ELb1ELb0ELb0ELb0ELb0ELi2ELi2ELi4ELi2ELb1EEENS1_24CollectiveEpilogueBwdGQAISB_fSE_Li256ELb1ELb0EEENS1_19SingleTileSchedulerILb1ELb0ELb0ELi128EEEEEEEEEvNT_6ParamsE,(.L_x_91 - _ZN7cutlass13device_kernelIN5flash19enable_sm80_to_sm89INS1_16FlashAttnBwdSm80INS1_25CollectiveMainloopBwdSm80ILi2ELi1EN4cute5tupleIJNS5_1CILi64EEENS7_ILi128EEENS7_ILi96EEEEEENS_6half_tEfNS_4arch4Sm80ELb0ELb1ELb1ELb1ELb0ELb0ELb0ELb0ELi2ELi2ELi4ELi2ELb1EEENS1_24CollectiveEpilogueBwdGQAISB_fSE_Li256ELb1ELb0EEENS1_19SingleTileSchedulerILb1ELb0ELb0ELi128EEEEEEEEEvNT_6ParamsE)
        .other          _ZN7cutlass13device_kernelIN5flash19enable_sm80_to_sm89INS1_16FlashAttnBwdSm80INS1_25CollectiveMainloopBwdSm80ILi2ELi1EN4cute5tupleIJNS5_1CILi64EEENS7_ILi128EEENS7_ILi96EEEEEENS_6half_tEfNS_4arch4Sm80ELb0ELb1ELb1ELb1ELb0ELb0ELb0ELb0ELi2ELi2ELi4ELi2ELb1EEENS1_24CollectiveEpilogueBwdGQAISB_fSE_Li256ELb1ELb0EEENS1_19SingleTileSchedulerILb1ELb0ELb0ELi128EEEEEEEEEvNT_6ParamsE,@"STO_CUDA_ENTRY STV_DEFAULT"
_ZN7cutlass13device_kernelIN5flash19enable_sm80_to_sm89INS1_16FlashAttnBwdSm80INS1_25CollectiveMainloopBwdSm80ILi2ELi1EN4cute5tupleIJNS5_1CILi64EEENS7_ILi128EEENS7_ILi96EEEEEENS_6half_tEfNS_4arch4Sm80ELb0ELb1ELb1ELb1ELb0ELb0ELb0ELb0ELi2ELi2ELi4ELi2ELb1EEENS1_24CollectiveEpilogueBwdGQAISB_fSE_Li256ELb1ELb0EEENS1_19SingleTileSchedulerILb1ELb0ELb0ELi128EEEEEEEEEvNT_6ParamsE:
[----:B------:R-:W-:Y:S01]  /*0000*/  LDC R1, c[0x0][0x28] ;  /* 0x00000a00ff017b82 */ /* 0x000fe20000000800 */
[----:B------:R-:W-:Y:S05]  /*0010*/  EXIT ;  /* 0x000000000000794d */ /* 0x000fea0003800000 */
.L_x_14:
        /* <DEDUP_REMOVED lines=14> */
.L_x_91:


//--------------------- .text._ZN7cutlass13device_kernelIN5flash19enable_sm80_to_sm89INS1_16FlashAttnBwdSm80INS1_25CollectiveMainloopBwdSm80ILi2ELi1EN4cute5tupleIJNS5_1CILi64EEENS7_ILi128EEENS7_ILi96EEEEEENS_6half_tEfNS_4arch4Sm80ELb0ELb1ELb1ELb1ELb1ELb0ELb0ELb0ELi2ELi2ELi4ELi2ELb1EEENS1_24CollectiveEpilogueBwdGQAISB_fSE_Li256ELb1ELb1EEENS1_19SingleTileSchedulerILb1ELb0ELb0ELi128EEEEEEEEEvNT_6ParamsE --------------------------
	.section	.text._ZN7cutlass13device_kernelIN5flash19enable_sm80_to_sm89INS1_16FlashAttnBwdSm80INS1_25CollectiveMainloopBwdSm80ILi2ELi1EN4cute5tupleIJNS5_1CILi64EEENS7_ILi128EEENS7_ILi96EEEEEENS_6half_tEfNS_4arch4Sm80ELb0ELb1ELb1ELb1ELb1ELb0ELb0ELb0ELi2ELi2ELi4ELi2ELb1EEENS1_24CollectiveEpilogueBwdGQAISB_fSE_Li256ELb1ELb1EEENS1_19SingleTileSchedulerILb1ELb0ELb0ELi128EEEEEEEEEvNT_6ParamsE,"ax",@progbits
	.align	128
.text._ZN7cutlass13device_kernelIN5flash19enable_sm80_to_sm89INS1_16FlashAttnBwdSm80INS1_25CollectiveMainloopBwdSm80ILi2ELi1EN4cute5tupleIJNS5_1CILi64EEENS7_ILi128EEENS7_ILi96EEEEEENS_6half_tEfNS_4arch4Sm80ELb0ELb1ELb1ELb1ELb1ELb0ELb0ELb0ELi2ELi2ELi4ELi2ELb1EEENS1_24CollectiveEpilogueBwdGQAISB_fSE_Li256ELb1ELb1EEENS1_19SingleTileSchedulerILb1ELb0ELb0ELi128EEEEEEEEEvNT_6ParamsE:
        .type           _ZN7cutlass13device_kernelIN5flash19enable_sm80_to_sm89INS1_16FlashAttnBwdSm80INS1_25CollectiveMainloopBwdSm80ILi2ELi1EN4cute5tupleIJNS5_1CILi64EEENS7_ILi128EEENS7_ILi96EEEEEENS_6half_tEfNS_4arch4Sm80ELb0ELb1ELb1ELb1ELb1ELb0ELb0ELb0ELi2ELi2ELi4ELi2ELb1EEENS1_24CollectiveEpilogueBwdGQAISB_fSE_Li256ELb1ELb1EEENS1_19SingleTileSchedulerILb1ELb0ELb0ELi128EEEEEEEEEvNT_6ParamsE,@function
        .size           _ZN7cutlass13device_kernelIN5flash19enable_sm80_to_sm89INS1_16FlashAttnBwdSm80INS1_25CollectiveMainloopBwdSm80ILi2ELi1EN4cute5tupleIJNS5_1CILi64EEENS7_ILi128EEENS7_ILi96EEEEEENS_6half_tEfNS_4arch4Sm80ELb0ELb1ELb1ELb1ELb1ELb0ELb0ELb0ELi2ELi2ELi4ELi2ELb1EEENS1_24CollectiveEpilogueBwdGQAISB_fSE_Li256ELb1ELb1EEENS1_19SingleTileSchedulerILb1ELb0ELb0ELi128EEEEEEEEEvNT_6ParamsE,(.L_x_92 - _ZN7cutlass13device_kernelIN5flash19enable_sm80_to_sm89INS1_16FlashAttnBwdSm80INS1_25CollectiveMainloopBwdSm80ILi2ELi1EN4cute5tupleIJNS5_1CILi64EEENS7_ILi128EEENS7_ILi96EEEEEENS_6half_tEfNS_4arch4Sm80ELb0ELb1ELb1ELb1ELb1ELb0ELb0ELb0ELi2ELi2ELi4ELi2ELb1EEENS1_24CollectiveEpilogueBwdGQAISB_fSE_Li256ELb1ELb1EEENS1_19SingleTileSchedulerILb1ELb0ELb0ELi128EEEEEEEEEvNT_6ParamsE)
        .other          _ZN7cutlass13device_kernelIN5flash19enable_sm80_to_sm89INS1_16FlashAttnBwdSm80INS1_25CollectiveMainloopBwdSm80ILi2ELi1EN4cute5tupleIJNS5_1CILi64EEENS7_ILi128EEENS7_ILi96EEEEEENS_6half_tEfNS_4arch4Sm80ELb0ELb1ELb1ELb1ELb1ELb0ELb0ELb0ELi2ELi2ELi4ELi2ELb1EEENS1_24CollectiveEpilogueBwdGQAISB_fSE_Li256ELb1ELb1EEENS1_19SingleTileSchedulerILb1ELb0ELb0ELi128EEEEEEEEEvNT_6ParamsE,@"STO_CUDA_ENTRY STV_DEFAULT"
_ZN7cutlass13device_kernelIN5flash19enable_sm80_to_sm89INS1_16FlashAttnBwdSm80INS1_25CollectiveMainloopBwdSm80ILi2ELi1EN4cute5tupleIJNS5_1CILi64EEENS7_ILi128EEENS7_ILi96EEEEEENS_6half_tEfNS_4arch4Sm80ELb0ELb1ELb1ELb1ELb1ELb0ELb0ELb0ELi2ELi2ELi4ELi2ELb1EEENS1_24CollectiveEpilogueBwdGQAISB_fSE_Li256ELb1ELb1EEENS1_19SingleTileSchedulerILb1ELb0ELb0ELi128EEEEEEEEEvNT_6ParamsE:
[----:B------:R-:W-:Y:S01]  /*0000*/  LDC R1, c[0x0][0x28] ;  /* 0x00000a00ff017b82 */ /* 0x000fe20000000800 */
[----:B------:R-:W-:Y:S05]  /*0010*/  EXIT ;  /* 0x000000000000794d */ /* 0x000fea0003800000 */
.L_x_15:
        /* <DEDUP_REMOVED lines=14> */
.L_x_92:


//--------------------- .text._ZN7cutlass13device_kernelIN5flash19enable_sm80_to_sm89INS1_16FlashAttnBwdSm80INS1_25CollectiveMainloopBwdSm80ILi2ELi1EN4cute5tupleIJNS5_1CILi64EEENS7_ILi128EEENS7_ILi96EEEEEENS_6half_tEfNS_4arch4Sm80ELb1ELb0ELb1ELb0ELb0ELb0ELb0ELb0ELi2ELi2ELi4ELi2ELb1EEENS1_21CollectiveEpilogueBwdISB_SC_SE_Li256ELb0ELb0ELi2EEENS1_25SingleTileBwdLPTSchedulerILb0ELi128ELb0EEEEEEEEEvNT_6ParamsE --------------------------
	.section	.text._ZN7cutlass13device_kernelIN5flash19enable_sm80_to_sm89INS1_16FlashAttnBwdSm80INS1_25CollectiveMainloopBwdSm80ILi2ELi1EN4cute5tupleIJNS5_1CILi64EEENS7_ILi128EEENS7_ILi96EEEEEENS_6half_tEfNS_4arch4Sm80ELb1ELb0ELb1ELb0ELb0ELb0ELb0ELb0ELi2ELi2ELi4ELi2ELb1EEENS1_21CollectiveEpilogueBwdISB_SC_SE_Li256ELb0ELb0ELi2EEENS1_25SingleTileBwdLPTSchedulerILb0ELi128ELb0EEEEEEEEEvNT_6ParamsE,"ax",@progbits
	.align	128
.text._ZN7cutlass13device_kernelIN5flash19enable_sm80_to_sm89INS1_16FlashAttnBwdSm80INS1_25CollectiveMainloopBwdSm80ILi2ELi1EN4cute5tupleIJNS5_1CILi64EEENS7_ILi128EEENS7_ILi96EEEEEENS_6half_tEfNS_4arch4Sm80ELb1ELb0ELb1ELb0ELb0ELb0ELb0ELb0ELi2ELi2ELi4ELi2ELb1EEENS1_21CollectiveEpilogueBwdISB_SC_SE_Li256ELb0ELb0ELi2EEENS1_25SingleTileBwdLPTSchedulerILb0ELi128ELb0EEEEEEEEEvNT_6ParamsE:
        .type           _ZN7cutlass13device_kernelIN5flash19enable_sm80_to_sm89INS1_16FlashAttnBwdSm80INS1_25CollectiveMainloopBwdSm80ILi2ELi1EN4cute5tupleIJNS5_1CILi64EEENS7_ILi128EEENS7_ILi96EEEEEENS_6half_tEfNS_4arch4Sm80ELb1ELb0ELb1ELb0ELb0ELb0ELb0ELb0ELi2ELi2ELi4ELi2ELb1EEENS1_21CollectiveEpilogueBwdISB_SC_SE_Li256ELb0ELb0ELi2EEENS1_25SingleTileBwdLPTSchedulerILb0ELi128ELb0EEEEEEEEEvNT_6ParamsE,@function
        .size           _ZN7cutlass13device_kernelIN5flash19enable_sm80_to_sm89INS1_16FlashAttnBwdSm80INS1_25CollectiveMainloopBwdSm80ILi2ELi1EN4cute5tupleIJNS5_1CILi64EEENS7_ILi128EEENS7_ILi96EEEEEENS_6half_tEfNS_4arch4Sm80ELb1ELb0ELb1ELb0ELb0ELb0ELb0ELb0ELi2ELi2ELi4ELi2ELb1EEENS1_21CollectiveEpilogueBwdISB_SC_SE_Li256ELb0ELb0ELi2EEENS1_25SingleTileBwdLPTSchedulerILb0ELi128ELb0EEEEEEEEEvNT_6ParamsE,(.L_x_93 - _ZN7cutlass13device_kernelIN5flash19enable_sm80_to_sm89INS1_16FlashAttnBwdSm80INS1_25CollectiveMainloopBwdSm80ILi2ELi1EN4cute5tupleIJNS5_1CILi64EEENS7_ILi128EEENS7_ILi96EEEEEENS_6half_tEfNS_4arch4Sm80ELb1ELb0ELb1ELb0ELb0ELb0ELb0ELb0ELi2ELi2ELi4ELi2ELb1EEENS1_21CollectiveEpilogueBwdISB_SC_SE_Li256ELb0ELb0ELi2EEENS1_25SingleTileBwdLPTSchedulerILb0ELi128ELb0EEEEEEEEEvNT_6ParamsE)
        .other          _ZN7cutlass13device_kernelIN5flash19enable_sm80_to_sm89INS1_16FlashAttnBwdSm80INS1_25CollectiveMainloopBwdSm80ILi2ELi1EN4cute5tupleIJNS5_1CILi64EEENS7_ILi128EEENS7_ILi96EEEEEENS_6half_tEfNS_4arch4Sm80ELb1ELb0ELb1ELb0ELb0ELb0ELb0ELb0ELi2ELi2ELi4ELi2ELb1EEENS1_21CollectiveEpilogueBwdISB_SC_SE_Li256ELb0ELb0ELi2EEENS1_25SingleTileBwdLPTSchedulerILb0ELi128ELb0EEEEEEEEEvNT_6ParamsE,@"STO_CUDA_ENTRY STV_DEFAULT"
_ZN7cutlass13device_kernelIN5flash19enable_sm80_to_sm89INS1_16FlashAttnBwdSm80INS1_25CollectiveMainloopBwdSm80ILi2ELi1EN4cute5tupleIJNS5_1CILi64EEENS7_ILi128EEENS7_ILi96EEEEEENS_6half_tEfNS_4arch4Sm80ELb1ELb0ELb1ELb0ELb0ELb0ELb0ELb0ELi2ELi2ELi4ELi2ELb1EEENS1_21CollectiveEpilogueBwdISB_SC_SE_Li256ELb0ELb0ELi2EEENS1_25SingleTileBwdLPTSchedulerILb0ELi128ELb0EEEEEEEEEvNT_6ParamsE:
[----:B------:R-:W-:Y:S01]  /*0000*/  LDC R1, c[0x0][0x28] ;  /* 0x00000a00ff017b82 */ /* 0x000fe20000000800 */
[----:B------:R-:W-:Y:S05]  /*0010*/  EXIT ;  /* 0x000000000000794d */ /* 0x000fea0003800000 */
.L_x_16:
        /* <DEDUP_REMOVED lines=14> */
.L_x_93:


//--------------------- .text._ZN7cutlass13device_kernelIN5flash19enable_sm80_to_sm89INS1_16FlashAttnBwdSm80INS1_25CollectiveMainloopBwdSm80ILi2ELi1EN4cute5tupleIJNS5_1CILi64EEENS7_ILi128EEENS7_ILi96EEEEEENS_6half_tEfNS_4arch4Sm80ELb1ELb0ELb1ELb0ELb1ELb0ELb0ELb0ELi2ELi2ELi4ELi2ELb1EEENS1_21CollectiveEpilogueBwdISB_SC_SE_Li256ELb0ELb0ELi2EEENS1_25SingleTileBwdLPTSchedulerILb0ELi128ELb1EEEEEEEEEvNT_6ParamsE --------------------------
	.section	.text._ZN7cutlass13device_kernelIN5flash19enable_sm80_to_sm89INS1_16FlashAttnBwdSm80INS1_25CollectiveMainloopBwdSm80ILi2ELi1EN4cute5tupleIJNS5_1CILi64EEENS7_ILi128EEENS7_ILi96EEEEEENS_6half_tEfNS_4arch4Sm80ELb1ELb0ELb1ELb0ELb1ELb0ELb0ELb0ELi2ELi2ELi4ELi2ELb1EEENS1_21CollectiveEpilogueBwdISB_SC_SE_Li256ELb0ELb0ELi2EEENS1_25SingleTileBwdLPTSchedulerILb0ELi128ELb1EEEEEEEEEvNT_6ParamsE,"ax",@progbits
	.align	128
.text._ZN7cutlass13device_kernelIN5flash19enable_sm80_to_sm89INS1_16FlashAttnBwdSm80INS1_25CollectiveMainloopBwdSm80ILi2ELi1EN4cute5tupleIJNS5_1CILi64EEENS7_ILi128EEENS7_ILi96EEEEEENS_6half_tEfNS_4arch4Sm80ELb1ELb0ELb1ELb0ELb1ELb0ELb0ELb0ELi2ELi2ELi4ELi2ELb1EEENS1_21CollectiveEpilogueBwdISB_SC_SE_Li256ELb0ELb0ELi2EEENS1_25SingleTileBwdLPTSchedulerILb0ELi128ELb1EEEEEEEEEvNT_6ParamsE:
        .type           _ZN7cutlass13device_kernelIN5flash19enable_sm80_to_sm89INS1_16FlashAttnBwdSm80INS1_25CollectiveMainloopBwdSm80ILi2ELi1EN4cute5tupleIJNS5_1CILi64EEENS7_ILi128EEENS7_ILi96EEEEEENS_6half_tEfNS_4arch4Sm80ELb1ELb0ELb1ELb0ELb1ELb0ELb0ELb0ELi2ELi2ELi4ELi2ELb1EEENS1_21CollectiveEpilogueBwdISB_SC_SE_Li256ELb0ELb0ELi2EEENS1_25SingleTileBwdLPTSchedulerILb0ELi128ELb1EEEEEEEEEvNT_6ParamsE,@function
        .size           _ZN7cutlass13device_kernelIN5flash19enable_sm80_to_sm89INS1_16FlashAttnBwdSm80INS1_25CollectiveMainloopBwdSm80ILi2ELi1EN4cute5tupleIJNS5_1CILi64EEENS7_ILi128EEENS7_ILi96EEEEEENS_6half_tEfNS_4arch4Sm80ELb1ELb0ELb1ELb0ELb1ELb0ELb0ELb0ELi2ELi2ELi4ELi2ELb1EEENS1_21CollectiveEpilogueBwdISB_SC_SE_Li256ELb0ELb0ELi2EEENS1_25SingleTileBwdLPTSchedulerILb0ELi128ELb1EEEEEEEEEvNT_6ParamsE,(.L_x_94 - _ZN7cutlass13device_kernelIN5flash19enable_sm80_to_sm89INS1_16FlashAttnBwdSm80INS1_25CollectiveMainloopBwdSm80ILi2ELi1EN4cute5tupleIJNS5_1CILi64EEENS7_ILi128EEENS7_ILi96EEEEEENS_6half_tEfNS_4arch4Sm80ELb1ELb0ELb1ELb0ELb1ELb0ELb0ELb0ELi2ELi2ELi4ELi2ELb1EEENS1_21CollectiveEpilogueBwdISB_SC_SE_Li256ELb0ELb0ELi2EEENS1_25SingleTileBwdLPTSchedulerILb0ELi128ELb1EEEEEEEEEvNT_6ParamsE)
        .other          _ZN7cutlass13device_kernelIN5flash19enable_sm80_to_sm89INS1_16FlashAttnBwdSm80INS1_25CollectiveMainloopBwdSm80ILi2ELi1EN4cute5tupleIJNS5_1CILi64EEENS7_ILi128EEENS7_ILi96EEEEEENS_6half_tEfNS_4arch4Sm80ELb1ELb0ELb1ELb0ELb1ELb0ELb0ELb0ELi2ELi2ELi4ELi2ELb1EEENS1_21CollectiveEpilogueBwdISB_SC_SE_Li256ELb0ELb0ELi2EEENS1_25SingleTileBwdLPTSchedulerILb0ELi128ELb1EEEEEEEEEvNT_6ParamsE,@"STO_CUDA_ENTRY STV_DEFAULT"
_ZN7cutlass13device_kernelIN5flash19enable_sm80_to_sm89INS1_16FlashAttnBwdSm80INS1_25CollectiveMainloopBwdSm80ILi2ELi1EN4cute5tupleIJNS5_1CILi64EEENS7_ILi128EEENS7_ILi96EEEEEENS_6half_tEfNS_4arch4Sm80ELb1ELb0ELb1ELb0ELb1ELb0ELb0ELb0ELi2ELi2ELi4ELi2ELb1EEENS1_21CollectiveEpilogueBwdISB_SC_SE_Li256ELb0ELb0ELi2EEENS1_25SingleTileBwdLPTSchedulerILb0ELi128ELb1EEEEEEEEEvNT_6ParamsE:
[----:B------:R-:W-:Y:S01]  /*0000*/  LDC R1, c[0x0][0x28] ;  /* 0x00000a00ff017b82 */ /* 0x000fe20000000800 */
[----:B------:R-:W-:Y:S05]  /*0010*/  EXIT ;  /* 0x000000000000794d */ /* 0x000fea0003800000 */
.L_x_17:
        /* <DEDUP_REMOVED lines=14> */
.L_x_94:


//--------------------- .text._ZN7cutlass13device_kernelIN5flash19enable_sm80_to_sm89INS1_16FlashAttnBwdSm80INS1_25CollectiveMainloopBwdSm80ILi2ELi1EN4cute5tupleIJNS5_1CILi64EEENS7_ILi128EEENS7_ILi96EEEEEENS_6half_tEfNS_4arch4Sm80ELb1ELb0ELb1ELb0ELb0ELb0ELb0ELb0ELi2ELi2ELi4ELi2ELb1EEENS1_24CollectiveEpilogueBwdGQAISB_fSE_Li256ELb0ELb0EEENS1_25SingleTileBwdLPTSchedulerILb0ELi128ELb0EEEEEEEEEvNT_6ParamsE --------------------------
	.section	.text._ZN7cutlass13device_kernelIN5flash19enable_sm80_to_sm89INS1_16FlashAttnBwdSm80INS1_25CollectiveMainloopBwdSm80ILi2ELi1EN4cute5tupleIJNS5_1CILi64EEENS7_ILi128EEENS7_ILi96EEEEEENS_6half_tEfNS_4arch4Sm80ELb1ELb0ELb1ELb0ELb0ELb0ELb0ELb0ELi2ELi2ELi4ELi2ELb1EEENS1_24CollectiveEpilogueBwdGQAISB_fSE_Li256ELb0ELb0EEENS1_25SingleTileBwdLPTSchedulerILb0ELi128ELb0EEEEEEEEEvNT_6ParamsE,"ax",@progbits
	.align	128
.text._ZN7cutlass13device_kernelIN5flash19enable_sm80_to_sm89INS1_16FlashAttnBwdSm80INS1_25CollectiveMainloopBwdSm80ILi2ELi1EN4cute5tupleIJNS5_1CILi64EEENS7_ILi128EEENS7_ILi96EEEEEENS_6half_tEfNS_4arch4Sm80ELb1ELb0ELb1ELb0ELb0ELb0ELb0ELb0ELi2ELi2ELi4ELi2ELb1EEENS1_24CollectiveEpilogueBwdGQAISB_fSE_Li256ELb0ELb0EEENS1_25SingleTileBwdLPTSchedulerILb0ELi128ELb0EEEEEEEEEvNT_6ParamsE:
        .type           _ZN7cutlass13device_kernelIN5flash19enable_sm80_to_sm89INS1_16FlashAttnBwdSm80INS1_25CollectiveMainloopBwdSm80ILi2ELi1EN4cute5tupleIJNS5_1CILi64EEENS7_ILi128EEENS7_ILi96EEEEEENS_6half_tEfNS_4arch4Sm80ELb1ELb0ELb1ELb0ELb0ELb0ELb0ELb0ELi2ELi2ELi4ELi2ELb1EEENS1_24CollectiveEpilogueBwdGQAISB_fSE_Li256ELb0ELb0EEENS1_25SingleTileBwdLPTSchedulerILb0ELi128ELb0EEEEEEEEEvNT_6ParamsE,@function
        .size           _ZN7cutlass13device_kernelIN5flash19enable_sm80_to_sm89INS1_16FlashAttnBwdSm80INS1_25CollectiveMainloopBwdSm80ILi2ELi1EN4cute5tupleIJNS5_1CILi64EEENS7_ILi128EEENS7_ILi96EEEEEENS_6half_tEfNS_4arch4Sm80ELb1ELb0ELb1ELb0ELb0ELb0ELb0ELb0ELi2ELi2ELi4ELi2ELb1EEENS1_24CollectiveEpilogueBwdGQAISB_fSE_Li256ELb0ELb0EEENS1_25SingleTileBwdLPTSchedulerILb0ELi128ELb0EEEEEEEEEvNT_6ParamsE,(.L_x_95 - _ZN7cutlass13device_kernelIN5flash19enable_sm80_to_sm89INS1_16FlashAttnBwdSm80INS1_25CollectiveMainloopBwdSm80ILi2ELi1EN4cute5tupleIJNS5_1CILi64EEENS7_ILi128EEENS7_ILi96EEEEEENS_6half_tEfNS_4arch4Sm80ELb1ELb0ELb1ELb0ELb0ELb0ELb0ELb0ELi2ELi2ELi4ELi2ELb1EEENS1_24CollectiveEpilogueBwdGQAISB_fSE_Li256ELb0ELb0EEENS1_25SingleTileBwdLPTSchedulerILb0ELi128ELb0EEEEEEEEEvNT_6ParamsE)
        .other          _ZN7cutlass13device_kernelIN5flash19enable_sm80_to_sm89INS1_16FlashAttnBwdSm80INS1_25CollectiveMainloopBwdSm80ILi2ELi1EN4cute5tupleIJNS5_1CILi64EEENS7_ILi128EEENS7_ILi96EEEEEENS_6half_tEfNS_4arch4Sm80ELb1ELb0ELb1ELb0ELb0ELb0ELb0ELb0ELi2ELi2ELi4ELi2ELb1EEENS1_24CollectiveEpilogueBwdGQAISB_fSE_Li256ELb0ELb0EEENS1_25SingleTileBwdLPTSchedulerILb0ELi128ELb0EEEEEEEEEvNT_6ParamsE,@"STO_CUDA_ENTRY STV_DEFAULT"
_ZN7cutlass13device_kernelIN5flash19enable_sm80_to_sm89INS1_16FlashAttnBwdSm80INS1_25CollectiveMainloopBwdSm80ILi2ELi1EN4cute5tupleIJNS5_1CILi64EEENS7_ILi128EEENS7_ILi96EEEEEENS_6half_tEfNS_4arch4Sm80ELb1ELb0ELb1ELb0ELb0ELb0ELb0ELb0ELi2ELi2ELi4ELi2ELb1EEENS1_24CollectiveEpilogueBwdGQAISB_fSE_Li256ELb0ELb0EEENS1_25SingleTileBwdLPTSchedulerILb0ELi128ELb0EEEEEEEEEvNT_6ParamsE:
[----:B------:R-:W-:Y:S01]  /*0000*/  LDC R1, c[0x0][0x28] ;  /* 0x00000a00ff017b82 */ /* 0x000fe20000000800 */
[----:B------:R-:W-:Y:S05]  /*0010*/  EXIT ;  /* 0x000000000000794d */ /* 0x000fea0003800000 */
.L_x_18:
        /* <DEDUP_REMOVED lines=14> */
.L_x_95:


//--------------------- .text._ZN7cutlass13device_kernelIN5flash19enable_sm80_to_sm89INS1_16FlashAttnBwdSm80INS1_25CollectiveMainloopBwdSm80ILi2ELi1EN4cute5tupleIJNS5_1CILi64EEENS7_ILi128EEENS7_ILi96EEEEEENS_6half_tEfNS_4arch4Sm80ELb1ELb0ELb1ELb0ELb1ELb0ELb0ELb0ELi2ELi2ELi4ELi2ELb1EEENS1_24CollectiveEpilogueBwdGQAISB_fSE_Li256ELb0ELb1EEENS1_25SingleTileBwdLPTSchedulerILb0ELi128ELb1EEEEEEEEEvNT_6ParamsE --------------------------
	.section	.text._ZN7cutlass13device_kernelIN5flash19enable_sm80_to_sm89INS1_16FlashAttnBwdSm80INS1_25CollectiveMainloopBwdSm80ILi2ELi1EN4cute5tupleIJNS5_1CILi64EEENS7_ILi128EEENS7_ILi96EEEEEENS_6half_tEfNS_4arch4Sm80ELb1ELb0ELb1ELb0ELb1ELb0ELb0ELb0ELi2ELi2ELi4ELi2ELb1EEENS1_24CollectiveEpilogueBwdGQAISB_fSE_Li256ELb0ELb1EEENS1_25SingleTileBwdLPTSchedulerILb0ELi128ELb1EEEEEEEEEvNT_6ParamsE,"ax",@progbits
	.align	128
.text._ZN7cutlass13device_kernelIN5flash19enable_sm80_to_sm89INS1_16FlashAttnBwdSm80INS1_25CollectiveMainloopBwdSm80ILi2ELi1EN4cute5tupleIJNS5_1CILi64EEENS7_ILi128EEENS7_ILi96EEEEEENS_6half_tEfNS_4arch4Sm80ELb1ELb0ELb1ELb0ELb1ELb0ELb0ELb0ELi2ELi2ELi4ELi2ELb1EEENS1_24CollectiveEpilogueBwdGQAISB_fSE_Li256ELb0ELb1EEENS1_25SingleTileBwdLPTSchedulerILb0ELi128ELb1EEEEEEEEEvNT_6ParamsE:
        .type           _ZN7cutlass13device_kernelIN5flash19enable_sm80_to_sm89INS1_16FlashAttnBwdSm80INS1_25CollectiveMainloopBwdSm80ILi2ELi1EN4cute5tupleIJNS5_1CILi64EEENS7_ILi128EEENS7_ILi96EEEEEENS_6half_tEfNS_4arch4Sm80ELb1ELb0ELb1ELb0ELb1ELb0ELb0ELb0ELi2ELi2ELi4ELi2ELb1EEENS1_24CollectiveEpilogueBwdGQAISB_fSE_Li256ELb0ELb1EEENS1_25SingleTileBwdLPTSchedulerILb0ELi128ELb1EEEEEEEEEvNT_6ParamsE,@function
        .size           _ZN7cutlass13device_kernelIN5flash19enable_sm80_to_sm89INS1_16FlashAttnBwdSm80INS1_25CollectiveMainloopBwdSm80ILi2ELi1EN4cute5tupleIJNS5_1CILi64EEENS7_ILi128EEENS7_ILi96EEEEEENS_6half_tEfNS_4arch4Sm80ELb1ELb0ELb1ELb0ELb1ELb0ELb0ELb0ELi2ELi2ELi4ELi2ELb1EEENS1_24CollectiveEpilogueBwdGQAISB_fSE_Li256ELb0ELb1EEENS1_25SingleTileBwdLPTSchedulerILb0ELi128ELb1EEEEEEEEEvNT_6ParamsE,(.L_x_96 - _ZN7cutlass13device_kernelIN5flash19enable_sm80_to_sm89INS1_16FlashAttnBwdSm80INS1_25CollectiveMainloopBwdSm80ILi2ELi1EN4cute5tupleIJNS5_1CILi64EEENS7_ILi128EEENS7_ILi96EEEEEENS_6half_tEfNS_4arch4Sm80ELb1ELb0ELb1ELb0ELb1ELb0ELb0ELb0ELi2ELi2ELi4ELi2ELb1EEENS1_24CollectiveEpilogueBwdGQAISB_fSE_Li256ELb0ELb1EEENS1_25SingleTileBwdLPTSchedulerILb0ELi128ELb1EEEEEEEEEvNT_6ParamsE)
        .other          _ZN7cutlass13device_kernelIN5flash19enable_sm80_to_sm89INS1_16FlashAttnBwdSm80INS1_25CollectiveMainloopBwdSm80ILi2ELi1EN4cute5tupleIJNS5_1CILi64EEENS7_ILi128EEENS7_ILi96EEEEEENS_6half_tEfNS_4arch4Sm80ELb1ELb0ELb1ELb0ELb1ELb0ELb0ELb0ELi2ELi2ELi4ELi2ELb1EEENS1_24CollectiveEpilogueBwdGQAISB_fSE_Li256ELb0ELb1EEENS1_25SingleTileBwdLPTSchedulerILb0ELi128ELb1EEEEEEEEEvNT_6ParamsE,@"STO_CUDA_ENTRY STV_DEFAULT"
_ZN7cutlass13device_kernelIN5flash19enable_sm80_to_sm89INS1_16FlashAttnBwdSm80INS1_25CollectiveMainloopBwdSm80ILi2ELi1EN4cute5tupleIJNS5_1CILi64EEENS7_ILi128EEENS7_ILi96EEEEEENS_6half_tEfNS_4arch4Sm80ELb1ELb0ELb1ELb0ELb1ELb0ELb0ELb0ELi2ELi2ELi4ELi2ELb1EEENS1_24CollectiveEpilogueBwdGQAISB_fSE_Li256ELb0ELb1EEENS1_25SingleTileBwdLPTSchedulerILb0ELi128ELb1EEEEEEEEEvNT_6ParamsE:
[----:B------:R-:W-:Y:S01]  /*0000*/  LDC R1, c[0x0][0x28] ;  /* 0x00000a00ff017b82 */ /* 0x000fe20000000800 */
[----:B------:R-:W-:Y:S05]  /*0010*/  EXIT ;  /* 0x000000000000794d */ /* 0x000fea0003800000 */
.L_x_19:
        /* <DEDUP_REMOVED lines=14> */
.L_x_96:


//--------------------- .text._ZN7cutlass13device_kernelIN5flash19enable_sm80_to_sm89INS1_16FlashAttnBwdSm80INS1_25CollectiveMainloopBwdSm80ILi2ELi1EN4cute5tupleIJNS5_1CILi64EEENS7_ILi128EEENS7_ILi96EEEEEENS_6half_tEfNS_4arch4Sm80ELb1ELb0ELb1ELb1ELb0ELb0ELb0ELb0ELi2ELi2ELi4ELi2ELb1EEENS1_21CollectiveEpilogueBwdISB_SC_SE_Li256ELb1ELb0ELi2EEENS1_25SingleTileBwdLPTSchedulerILb1ELi128ELb0EEEEEEEEEvNT_6ParamsE --------------------------
	.section	.text._ZN7cutlass13device_kernelIN5flash19enable_sm80_to_sm89INS1_16FlashAttnBwdSm80INS1_25CollectiveMainloopBwdSm80ILi2ELi1EN4cute5tupleIJNS5_1CILi64EEENS7_ILi128EEENS7_ILi96EEEEEENS_6half_tEfNS_4arch4Sm80ELb1ELb0ELb1ELb1ELb0ELb0ELb0ELb0ELi2ELi2ELi4ELi2ELb1EEENS1_21CollectiveEpilogueBwdISB_SC_SE_Li256ELb1ELb0ELi2EEENS1_25SingleTileBwdLPTSchedulerILb1ELi128ELb0EEEEEEEEEvNT_6ParamsE,"ax",@progbits
	.align	128
.text._ZN7cutlass13device_kernelIN5flash19enable_sm80_to_sm89INS1_16FlashAttnBwdSm80INS1_25CollectiveMainloopBwdSm80ILi2ELi1EN4cute5tupleIJNS5_1CILi64EEENS7_ILi128EEENS7_ILi96EEEEEENS_6half_tEfNS_4arch4Sm80ELb1ELb0ELb1ELb1ELb0ELb0ELb0ELb0ELi2ELi2ELi4ELi2ELb1EEENS1_21CollectiveEpilogueBwdISB_SC_SE_Li256ELb1ELb0ELi2EEENS1_25SingleTileBwdLPTSchedulerILb1ELi128ELb0EEEEEEEEEvNT_6ParamsE:
        .type           _ZN7cutlass13device_kernelIN5flash19enable_sm80_to_sm89INS1_16FlashAttnBwdSm80INS1_25CollectiveMainloopBwdSm80ILi2ELi1EN4cute5tupleIJNS5_1CILi64EEENS7_ILi128EEENS7_ILi96EEEEEENS_6half_tEfNS_4arch4Sm80ELb1ELb0ELb1ELb1ELb0ELb0ELb0ELb0ELi2ELi2ELi4ELi2ELb1EEENS1_21CollectiveEpilogueBwdISB_SC_SE_Li256ELb1ELb0ELi2EEENS1_25SingleTileBwdLPTSchedulerILb1ELi128ELb0EEEEEEEEEvNT_6ParamsE,@function
        .size           _ZN7cutlass13device_kernelIN5flash19enable_sm80_to_sm89INS1_16FlashAttnBwdSm80INS1_25CollectiveMainloopBwdSm80ILi2ELi1EN4cute5tupleIJNS5_1CILi64EEENS7_ILi128EEENS7_ILi96EEEEEENS_6half_tEfNS_4arch4Sm80ELb1ELb0ELb1ELb1ELb0ELb0ELb0ELb0ELi2ELi2ELi4ELi2ELb1EEENS1_21CollectiveEpilogueBwdISB_SC_SE_Li256ELb1ELb0ELi2EEENS1_25SingleTileBwdLPTSchedulerILb1ELi128ELb0EEEEEEEEEvNT_6ParamsE,(.L_x_97 - _ZN7cutlass13device_kernelIN5flash19enable_sm80_to_sm89INS1_16FlashAttnBwdSm80INS1_25CollectiveMainloopBwdSm80ILi2ELi1EN4cute5tupleIJNS5_1CILi64EEENS7_ILi128EEENS7_ILi96EEEEEENS_6half_tEfNS_4arch4Sm80ELb1ELb0ELb1ELb1ELb0ELb0ELb0ELb0ELi2ELi2ELi4ELi2ELb1EEENS1_21CollectiveEpilogueBwdISB_SC_SE_Li256ELb1ELb0ELi2EEENS1_25SingleTileBwdLPTSchedulerILb1ELi128ELb0EEEEEEEEEvNT_6ParamsE)
        .other          _ZN7cutlass13device_kernelIN5flash19enable_sm80_to_sm89INS1_16FlashAttnBwdSm80INS1_25CollectiveMainloopBwdSm80ILi2ELi1EN4cute5tupleIJNS5_1CILi64EEENS7_ILi128EEENS7_ILi96EEEEEENS_6half_tEfNS_4arch4Sm80ELb1ELb0ELb1ELb1ELb0ELb0ELb0ELb0ELi2ELi2ELi4ELi2ELb1EEENS1_21CollectiveEpilogueBwdISB_SC_SE_Li256ELb1ELb0ELi2EEENS1_25SingleTileBwdLPTSchedulerILb1ELi128ELb0EEEEEEEEEvNT_6ParamsE,@"STO_CUDA_ENTRY STV_DEFAULT"
_ZN7cutlass13device_kernelIN5flash19enable_sm80_to_sm89INS1_16FlashAttnBwdSm80INS1_25CollectiveMainloopBwdSm80ILi2ELi1EN4cute5tupleIJNS5_1CILi64EEENS7_ILi128EEENS7_ILi96EEEEEENS_6half_tEfNS_4arch4Sm80ELb1ELb0ELb1ELb1ELb0ELb0ELb0ELb0ELi2ELi2ELi4ELi2ELb1EEENS1_21CollectiveEpilogueBwdISB_SC_SE_Li256ELb1ELb0ELi2EEENS1_25SingleTileBwdLPTSchedulerILb1ELi128ELb0EEEEEEEEEvNT_6ParamsE:
[----:B------:R-:W-:Y:S01]  /*0000*/  LDC R1, c[0x0][0x28] ;  /* 0x00000a00ff017b82 */ /* 0x000fe20000000800 */
[----:B------:R-:W-:Y:S05]  /*0010*/  EXIT ;  /* 0x000000000000794d */ /* 0x000fea0003800000 */
.L_x_20:
        /* <DEDUP_REMOVED lines=14> */
.L_x_97:


//--------------------- .text._ZN7cutlass13device_kernelIN5flash19enable_sm80_to_sm89INS1_16FlashAttnBwdSm80INS1_25CollectiveMainloopBwdSm80ILi2ELi1EN4cute5tupleIJNS5_1CILi64EEENS7_ILi128EEENS7_ILi96EEEEEENS_6half_tEfNS_4arch4Sm80ELb1ELb0ELb1ELb1ELb1ELb0ELb0ELb0ELi2ELi2ELi4ELi2ELb1EEENS1_21CollectiveEpilogueBwdISB_SC_SE_Li256ELb1ELb0ELi2EEENS1_25SingleTileBwdLPTSchedulerILb1ELi128ELb1EEEEEEEEEvNT_6ParamsE --------------------------
	.section	.text._ZN7cutlass13device_kernelIN5flash19enable_sm80_to_sm89INS1_16FlashAttnBwdSm80INS1_25CollectiveMainloopBwdSm80ILi2ELi1EN4cute5tupleIJNS5_1CILi64EEENS7_ILi128EEENS7_ILi96EEEEEENS_6half_tEfNS_4arch4Sm80ELb1ELb0ELb1ELb1ELb1ELb0ELb0ELb0ELi2ELi2ELi4ELi2ELb1EEENS1_21CollectiveEpilogueBwdISB_SC_SE_Li256ELb1ELb0ELi2EEENS1_25SingleTileBwdLPTSchedulerILb1ELi128ELb1EEEEEEEEEvNT_6ParamsE,"ax",@progbits
	.align	128
.text._ZN7cutlass13device_kernelIN5flash19enable_sm80_to_sm89INS1_16FlashAttnBwdSm80INS1_25CollectiveMainloopBwdSm80ILi2ELi1EN4cute5tupleIJNS5_1CILi64EEENS7_ILi128EEENS7_ILi96EEEEEENS_6half_tEfNS_4arch4Sm80ELb1ELb0ELb1ELb1ELb1ELb0ELb0ELb0ELi2ELi2ELi4ELi2ELb1EEENS1_21CollectiveEpilogueBwdISB_SC_SE_Li256ELb1ELb0ELi2EEENS1_25SingleTileBwdLPTSchedulerILb1ELi128ELb1EEEEEEEEEvNT_6ParamsE:
        .type           _ZN7cutlass13device_kernelIN5flash19enable_sm80_to_sm89INS1_16FlashAttnBwdSm80INS1_25CollectiveMainloopBwdSm80ILi2ELi1EN4cute5tupleIJNS5_1CILi64EEENS7_ILi128EEENS7_ILi96EEEEEENS_6half_tEfNS_4arch4Sm80ELb1ELb0ELb1ELb1ELb1ELb0ELb0ELb0ELi2ELi2ELi4ELi2ELb1EEENS1_21CollectiveEpilogueBwdISB_SC_SE_Li256ELb1ELb0ELi2EEENS1_25SingleTileBwdLPTSchedulerILb1ELi128ELb1EEEEEEEEEvNT_6ParamsE,@function
        .size           _ZN7cutlass13device_kernelIN5flash19enable_sm80_to_sm89INS1_16FlashAttnBwdSm80INS1_25CollectiveMainloopBwdSm80ILi2ELi1EN4cute5tupleIJNS5_1CILi64EEENS7_ILi128EEENS7_ILi96EEEEEENS_6half_tEfNS_4arch4Sm80ELb1ELb0ELb1ELb1ELb1ELb0ELb0ELb0ELi2ELi2ELi4ELi2ELb1EEENS1_21CollectiveEpilogueBwdISB_SC_SE_Li256ELb1ELb0ELi2EEENS1_25SingleTileBwdLPTSchedulerILb1ELi128ELb1EEEEEEEEEvNT_6ParamsE,(.L_x_98 - _ZN7cutlass13device_kernelIN5flash19enable_sm80_to_sm89INS1_16FlashAttnBwdSm80INS1_25CollectiveMainloopBwdSm80ILi2ELi1EN4cute5tupleIJNS5_1CILi64EEENS7_ILi128EEENS7_ILi96EEEEEENS_6half_tEfNS_4arch4Sm80ELb1ELb0ELb1ELb1ELb1ELb0ELb0ELb0ELi2ELi2ELi4ELi2ELb1EEENS1_21CollectiveEpilogueBwdISB_SC_SE_Li256ELb1ELb0ELi2EEENS1_25SingleTileBwdLPTSchedulerILb1ELi128ELb1EEEEEEEEEvNT_6ParamsE)
        .other          _ZN7cutlass13device_kernelIN5flash19enable_sm80_to_sm89INS1_16FlashAttnBwdSm80INS1_25CollectiveMainloopBwdSm80ILi2ELi1EN4cute5tupleIJNS5_1CILi64EEENS7_ILi128EEENS7_ILi96EEEEEENS_6half_tEfNS_4arch4Sm80ELb1ELb0ELb1ELb1ELb1ELb0ELb0ELb0ELi2ELi2ELi4ELi2ELb1EEENS1_21CollectiveEpilogueBwdISB_SC_SE_Li256ELb1ELb0ELi2EEENS1_25SingleTileBwdLPTSchedulerILb1ELi128ELb1EEEEEEEEEvNT_6ParamsE,@"STO_CUDA_ENTRY STV_DEFAULT"
_ZN7cutlass13device_kernelIN5flash19enable_sm80_to_sm89INS1_16FlashAttnBwdSm80INS1_25CollectiveMainloopBwdSm80ILi2ELi1EN4cute5tupleIJNS5_1CILi64EEENS7_ILi128EEENS7_ILi96EEEEEENS_6half_tEfNS_4arch4Sm80ELb1ELb0ELb1ELb1ELb1ELb0ELb0ELb0ELi2ELi2ELi4ELi2ELb1EEENS1_21CollectiveEpilogueBwdISB_SC_SE_Li256ELb1ELb0ELi2EEENS1_25SingleTileBwdLPTSchedulerILb1ELi128ELb1EEEEEEEEEvNT_6ParamsE:
[----:B------:R-:W-:Y:S01]  /*0000*/  LDC R1, c[0x0][0x28] ;  /* 0x00000a00ff017b82 */ /* 0x000fe20000000800 */
[----:B------:R-:W-:Y:S05]  /*0010*/  EXIT ;  /* 0x000000000000794d */ /* 0x000fea0003800000 */
.L_x_21:
        /* <DEDUP_REMOVED lines=14> */
.L_x_98:


//--------------------- .text._ZN7cutlass13device_kernelIN5flash19enable_sm80_to_sm89INS1_16FlashAttnBwdSm80INS1_25CollectiveMainloopBwdSm80ILi2ELi1EN4cute5tupleIJNS5_1CILi64EEENS7_ILi128EEENS7_ILi96EEEEEENS_6half_tEfNS_4arch4Sm80ELb1ELb0ELb1ELb1ELb0ELb0ELb0ELb0ELi2ELi2ELi4ELi2ELb1EEENS1_24CollectiveEpilogueBwdGQAISB_fSE_Li256ELb1ELb0EEENS1_25SingleTileBwdLPTSchedulerILb1ELi128ELb0EEEEEEEEEvNT_6ParamsE --------------------------
	.section	.text._ZN7cutlass13device_kernelIN5flash19enable_sm80_to_sm89INS1_16FlashAttnBwdSm80INS1_25CollectiveMainloopBwdSm80ILi2ELi1EN4cute5tupleIJNS5_1CILi64EEENS7_ILi128EEENS7_ILi96EEEEEENS_6half_tEfNS_4arch4Sm80ELb1ELb0ELb1ELb1ELb0ELb0ELb0ELb0ELi2ELi2ELi4ELi2ELb1EEENS1_24CollectiveEpilogueBwdGQAISB_fSE_Li256ELb1ELb0EEENS1_25SingleTileBwdLPTSchedulerILb1ELi128ELb0EEEEEEEEEvNT_6ParamsE,"ax",@progbits
	.align	128
.text._ZN7cutlass13device_kernelIN5flash19enable_sm80_to_sm89INS1_16FlashAttnBwdSm80INS1_25CollectiveMainloopBwdSm80ILi2ELi1EN4cute5tupleIJNS5_1CILi64EEENS7_ILi128EEENS7_ILi96EEEEEENS_6half_tEfNS_4arch4Sm80ELb1ELb0ELb1ELb1ELb0ELb0ELb0ELb0ELi2ELi2ELi4ELi2ELb1EEENS1_24CollectiveEpilogueBwdGQAISB_fSE_Li256ELb1ELb0EEENS1_25SingleTileBwdLPTSchedulerILb1ELi128ELb0EEEEEEEEEvNT_6ParamsE:
        .type           _ZN7cutlass13device_kernelIN5flash19enable_sm80_to_sm89INS1_16FlashAttnBwdSm80INS1_25CollectiveMainloopBwdSm80ILi2ELi1EN4cute5tupleIJNS5_1CILi64EEENS7_ILi128EEENS7_ILi96EEEEEENS_6half_tEfNS_4arch4Sm80ELb1ELb0ELb1ELb1ELb0ELb0ELb0ELb0ELi2ELi2ELi4ELi2ELb1EEENS1_24CollectiveEpilogueBwdGQAISB_fSE_Li256ELb1ELb0EEENS1_25SingleTileBwdLPTSchedulerILb1ELi128ELb0EEEEEEEEEvNT_6ParamsE,@function
        .size           _ZN7cutlass13device_kernelIN5flash19enable_sm80_to_sm89INS1_16FlashAttnBwdSm80INS1_25CollectiveMainloopBwdSm80ILi2ELi1EN4cute5tupleIJNS5_1CILi64EEENS7_ILi128EEENS7_ILi96EEEEEENS_6half_tEfNS_4arch4Sm80ELb1ELb0ELb1ELb1ELb0ELb0ELb0ELb0ELi2ELi2ELi4ELi2ELb1EEENS1_24CollectiveEpilogueBwdGQAISB_fSE_Li256ELb1ELb0EEENS1_25SingleTileBwdLPTSchedulerILb1ELi128ELb0EEEEEEEEEvNT_6ParamsE,(.L_x_99 - _ZN7cutlass13device_kernelIN5flash19enable_sm80_to_sm89INS1_16FlashAttnBwdSm80INS1_25CollectiveMainloopBwdSm80ILi2ELi1EN4cute5tupleIJNS5_1CILi64EEENS7_ILi128EEENS7_ILi96EEEEEENS_6half_tEfNS_4arch4Sm80ELb1ELb0ELb1ELb1ELb0ELb0ELb0ELb0ELi2ELi2ELi4ELi2ELb1EEENS1_24CollectiveEpilogueBwdGQAISB_fSE_Li256ELb1ELb0EEENS1_25SingleTileBwdLPTSchedulerILb1ELi128ELb0EEEEEEEEEvNT_6ParamsE)
        .other          _ZN7cutlass13device_kernelIN5flash19enable_sm80_to_sm89INS1_16FlashAttnBwdSm80INS1_25CollectiveMainloopBwdSm80ILi2ELi1EN4cute5tupleIJNS5_1CILi64EEENS7_ILi128EEENS7_ILi96EEEEEENS_6half_tEfNS_4arch4Sm80ELb1ELb0ELb1ELb1ELb0ELb0ELb0ELb0ELi2ELi2ELi4ELi2ELb1EEENS1_24CollectiveEpilogueBwdGQAISB_fSE_Li256ELb1ELb0EEENS1_25SingleTileBwdLPTSchedulerILb1ELi128ELb0EEEEEEEEEvNT_6ParamsE,@"STO_CUDA_ENTRY STV_DEFAULT"
_ZN7cutlass13device_kernelIN5flash19enable_sm80_to_sm89INS1_16FlashAttnBwdSm80INS1_25CollectiveMainloopBwdSm80ILi2ELi1EN4cute5tupleIJNS5_1CILi64EEENS7_ILi128EEENS7_ILi96EEEEEENS_6half_tEfNS_4arch4Sm80ELb1ELb0ELb1ELb1ELb0ELb0ELb0ELb0ELi2ELi2ELi4ELi2ELb1EEENS1_24CollectiveEpilogueBwdGQAISB_fSE_Li256ELb1ELb0EEENS1_25SingleTileBwdLPTSchedulerILb1ELi128ELb0EEEEEEEEEvNT_6ParamsE:
[----:B------:R-:W-:Y:S01]  /*0000*/  LDC R1, c[0x0][0x28] ;  /* 0x00000a00ff017b82 */ /* 0x000fe20000000800 */
[----:B------:R-:W-:Y:S05]  /*0010*/  EXIT ;  /* 0x000000000000794d */ /* 0x000fea0003800000 */
.L_x_22:
        /* <DEDUP_REMOVED lines=14> */
.L_x_99:


//--------------------- .text._ZN7cutlass13device_kernelIN5flash19enable_sm80_to_sm89INS1_16FlashAttnBwdSm80INS1_25CollectiveMainloopBwdSm80ILi2ELi1EN4cute5tupleIJNS5_1CILi64EEENS7_ILi128EEENS7_ILi96EEEEEENS_6half_tEfNS_4arch4Sm80ELb1ELb0ELb1ELb1ELb1ELb0ELb0ELb0ELi2ELi2ELi4ELi2ELb1EEENS1_24CollectiveEpilogueBwdGQAISB_fSE_Li256ELb1ELb1EEENS1_25SingleTileBwdLPTSchedulerILb1ELi128ELb1EEEEEEEEEvNT_6ParamsE --------------------------
	.section	.text._ZN7cutlass13device_kernelIN5flash19enable_sm80_to_sm89INS1_16FlashAttnBwdSm80INS1_25CollectiveMainloopBwdSm80ILi2ELi1EN4cute5tupleIJNS5_1CILi64EEENS7_ILi128EEENS7_ILi96EEEEEENS_6half_tEfNS_4arch4Sm80ELb1ELb0ELb1ELb1ELb1ELb0ELb0ELb0ELi2ELi2ELi4ELi2ELb1EEENS1_24CollectiveEpilogueBwdGQAISB_fSE_Li256ELb1ELb1EEENS1_25SingleTileBwdLPTSchedulerILb1ELi128ELb1EEEEEEEEEvNT_6ParamsE,"ax",@progbits
	.align	128
.text._ZN7cutlass13device_kernelIN5flash19enable_sm80_to_sm89INS1_16FlashAttnBwdSm80INS1_25CollectiveMainloopBwdSm80ILi2ELi1EN4cute5tupleIJNS5_1CILi64EEENS7_ILi128EEENS7_ILi96EEEEEENS_6half_tEfNS_4arch4Sm80ELb1ELb0ELb1ELb1ELb1ELb0ELb0ELb0ELi2ELi2ELi4ELi2ELb1EEENS1_24CollectiveEpilogueBwdGQAISB_fSE_Li256ELb1ELb1EEENS1_25SingleTileBwdLPTSchedulerILb1ELi128ELb1EEEEEEEEEvNT_6ParamsE:
        .type           _ZN7cutlass13device_kernelIN5flash19enable_sm80_to_sm89INS1_16FlashAttnBwdSm80INS1_25CollectiveMainloopBwdSm80ILi2ELi1EN4cute5tupleIJNS5_1CILi64EEENS7_ILi128EEENS7_ILi96EEEEEENS_6half_tEfNS_4arch4Sm80ELb1ELb0ELb1ELb1ELb1ELb0ELb0ELb0ELi2ELi2ELi4ELi2ELb1EEENS1_24CollectiveEpilogueBwdGQAISB_fSE_Li256ELb1ELb1EEENS1_25SingleTileBwdLPTSchedulerILb1ELi128ELb1EEEEEEEEEvNT_6ParamsE,@function
        .size           _ZN7cutlass13device_kernelIN5flash19enable_sm80_to_sm89INS1_16FlashAttnBwdSm80INS1_25CollectiveMainloopBwdSm80ILi2ELi1EN4cute5tupleIJNS5_1CILi64EEENS7_ILi128EEENS7_ILi96EEEEEENS_6half_tEfNS_4arch4Sm80ELb1ELb0ELb1ELb1ELb1ELb0ELb0ELb0ELi2ELi2ELi4ELi2ELb1EEENS1_24CollectiveEpilogueBwdGQAISB_fSE_Li256ELb1ELb1EEENS1_25SingleTileBwdLPTSchedulerILb1ELi128ELb1EEEEEEEEEvNT_6ParamsE,(.L_x_100 - _ZN7cutlass13device_kernelIN5flash19enable_sm80_to_sm89INS1_16FlashAttnBwdSm80INS1_25CollectiveMainloopBwdSm80ILi2ELi1EN4cute5tupleIJNS5_1CILi64EEENS7_ILi128EEENS7_ILi96EEEEEENS_6half_tEfNS_4arch4Sm80ELb1ELb0ELb1ELb1ELb1ELb0ELb0ELb0ELi2ELi2ELi4ELi2ELb1EEENS1_24CollectiveEpilogueBwdGQAISB_fSE_Li256ELb1ELb1EEENS1_25SingleTileBwdLPTSchedulerILb1ELi128ELb1EEEEEEEEEvNT_6ParamsE)
        .other          _ZN7cutlass13device_kernelIN5flash19enable_sm80_to_sm89INS1_16FlashAttnBwdSm80INS1_25CollectiveMainloopBwdSm80ILi2ELi1EN4cute5tupleIJNS5_1CILi64EEENS7_ILi128EEENS7_ILi96EEEEEENS_6half_tEfNS_4arch4Sm80ELb1ELb0ELb1ELb1ELb1ELb0ELb0ELb0ELi2ELi2ELi4ELi2ELb1EEENS1_24CollectiveEpilogueBwdGQAISB_fSE_Li256ELb1ELb1EEENS1_25SingleTileBwdLPTSchedulerILb1ELi128ELb1EEEEEEEEEvNT_6ParamsE,@"STO_CUDA_ENTRY STV_DEFAULT"
_ZN7cutlass13device_kernelIN5flash19enable_sm80_to_sm89INS1_16FlashAttnBwdSm80INS1_25CollectiveMainloopBwdSm80ILi2ELi1EN4cute5tupleIJNS5_1CILi64EEENS7_ILi128EEENS7_ILi96EEEEEENS_6half_tEfNS_4arch4Sm80ELb1ELb0ELb1ELb1ELb1ELb0ELb0ELb0ELi2ELi2ELi4ELi2ELb1EEENS1_24CollectiveEpilogueBwdGQAISB_fSE_Li256ELb1ELb1EEENS1_25SingleTileBwdLPTSchedulerILb1ELi128ELb1EEEEEEEEEvNT_6ParamsE:
[----:B------:R-:W-:Y:S01]  /*0000*/  LDC R1, c[0x0][0x28] ;  /* 0x00000a00ff017b82 */ /* 0x000fe20000000800 */
[----:B------:R-:W-:Y:S05]  /*0010*/  EXIT ;  /* 0x000000000000794d */ /* 0x000fea0003800000 */
.L_x_23:
        /* <DEDUP_REMOVED lines=14> */
.L_x_100:


//--------------------- .text._ZN7cutlass13device_kernelIN5flash19enable_sm80_to_sm89INS1_16FlashAttnBwdSm80INS1_25CollectiveMainloopBwdSm80ILi2ELi2EN4cute5tupleIJNS5_1CILi64EEENS7_ILi128EEENS7_ILi96EEEEEENS_6half_tEfNS_4arch4Sm80ELb0ELb0ELb1ELb0ELb0ELb0ELb0ELb0ELi2ELi2ELi4ELi2ELb0EEENS1_21CollectiveEpilogueBwdISB_SC_SE_Li256ELb0ELb0ELi2EEENS1_19SingleTileSchedulerILb0ELb0ELb0ELi128EEEEEEEEEvNT_6ParamsE --------------------------
	.section	.text._ZN7cutlass13device_kernelIN5flash19enable_sm80_to_sm89INS1_16FlashAttnBwdSm80INS1_25CollectiveMainloopBwdSm80ILi2ELi2EN4cute5tupleIJNS5_1CILi64EEENS7_ILi128EEENS7_ILi96EEEEEENS_6half_tEfNS_4arch4Sm80ELb0ELb0ELb1ELb0ELb0ELb0ELb0ELb0ELi2ELi2ELi4ELi2ELb0EEENS1_21CollectiveEpilogueBwdISB_SC_SE_Li256ELb0ELb0ELi2EEENS1_19SingleTileSchedulerILb0ELb0ELb0ELi128EEEEEEEEEvNT_6ParamsE,"ax",@progbits
	.align	128
.text._ZN7cutlass13device_kernelIN5flash19enable_sm80_to_sm89INS1_16FlashAttnBwdSm80INS1_25CollectiveMainloopBwdSm80ILi2ELi2EN4cute5tupleIJNS5_1CILi64EEENS7_ILi128EEENS7_ILi96EEEEEENS_6half_tEfNS_4arch4Sm80ELb0ELb0ELb1ELb0ELb0ELb0ELb0ELb0ELi2ELi2ELi4ELi2ELb0EEENS1_21CollectiveEpilogueBwdISB_SC_SE_Li256ELb0ELb0ELi2EEENS1_19SingleTileSchedulerILb0ELb0ELb0ELi128EEEEEEEEEvNT_6ParamsE:
        .type           _ZN7cutlass13device_kernelIN5flash19enable_sm80_to_sm89INS1_16FlashAttnBwdSm80INS1_25CollectiveMainloopBwdSm80ILi2ELi2EN4cute5tupleIJNS5_1CILi64EEENS7_ILi128EEENS7_ILi96EEEEEENS_6half_tEfNS_4arch4Sm80ELb0ELb0ELb1ELb0ELb0ELb0ELb0ELb0ELi2ELi2ELi4ELi2ELb0EEENS1_21CollectiveEpilogueBwdISB_SC_SE_Li256ELb0ELb0ELi2EEENS1_19SingleTileSchedulerILb0ELb0ELb0ELi128EEEEEEEEEvNT_6ParamsE,@function
        .size           _ZN7cutlass13device_kernelIN5flash19enable_sm80_to_sm89INS1_16FlashAttnBwdSm80INS1_25CollectiveMainloopBwdSm80ILi2ELi2EN4cute5tupleIJNS5_1CILi64EEENS7_ILi128EEENS7_ILi96EEEEEENS_6half_tEfNS_4arch4Sm80ELb0ELb0ELb1ELb0ELb0ELb0ELb0ELb0ELi2ELi2ELi4ELi2ELb0EEENS1_21CollectiveEpilogueBwdISB_SC_SE_Li256ELb0ELb0ELi2EEENS1_19SingleTileSchedulerILb0ELb0ELb0ELi128EEEEEEEEEvNT_6ParamsE,(.L_x_101 - _ZN7cutlass13device_kernelIN5flash19enable_sm80_to_sm89INS1_16FlashAttnBwdSm80INS1_25CollectiveMainloopBwdSm80ILi2ELi2EN4cute5tupleIJNS5_1CILi64EEENS7_ILi128EEENS7_ILi96EEEEEENS_6half_tEfNS_4arch4Sm80ELb0ELb0ELb1ELb0ELb0ELb0ELb0ELb0ELi2ELi2ELi4ELi2ELb0EEENS1_21CollectiveEpilogueBwdISB_SC_SE_Li256ELb0ELb0ELi2EEENS1_19SingleTileSchedulerILb0ELb0ELb0ELi128EEEEEEEEEvNT_6ParamsE)
        .other          _ZN7cutlass13device_kernelIN5flash19enable_sm80_to_sm89INS1_16FlashAttnBwdSm80INS1_25CollectiveMainloopBwdSm80ILi2ELi2EN4cute5tupleIJNS5_1CILi64EEENS7_ILi128EEENS7_ILi96EEEEEENS_6half_tEfNS_4arch4Sm80ELb0ELb0ELb1ELb0ELb0ELb0ELb0ELb0ELi2ELi2ELi4ELi2ELb0EEENS1_21CollectiveEpilogueBwdISB_SC_SE_Li256ELb0ELb0ELi2EEENS1_19SingleTileSchedulerILb0ELb0ELb0ELi128EEEEEEEEEvNT_6ParamsE,@"STO_CUDA_ENTRY STV_DEFAULT"
_ZN7cutlass13device_kernelIN5flash19enable_sm80_to_sm89INS1_16FlashAttnBwdSm80INS1_25CollectiveMainloopBwdSm80ILi2ELi2EN4cute5tupleIJNS5_1CILi64EEENS7_ILi128EEENS7_ILi96EEEEEENS_6half_tEfNS_4arch4Sm80ELb0ELb0ELb1ELb0ELb0ELb0ELb0ELb0ELi2ELi2ELi4ELi2ELb0EEENS1_21CollectiveEpilogueBwdISB_SC_SE_Li256ELb0ELb0ELi2EEENS1_19SingleTileSchedulerILb0ELb0ELb0ELi128EEEEEEEEEvNT_6ParamsE:
[----:B------:R-:W-:Y:S01]  /*0000*/  LDC R1, c[0x0][0x28] ;  /* 0x00000a00ff017b82 */ /* 0x000fe20000000800 */
[----:B------:R-:W-:Y:S05]  /*0010*/  EXIT ;  /* 0x000000000000794d */ /* 0x000fea0003800000 */
.L_x_24:
        /* <DEDUP_REMOVED lines=14> */
.L_x_101:


//--------------------- .text._ZN7cutlass13device_kernelIN5flash19enable_sm80_to_sm89INS1_16FlashAttnBwdSm80INS1_25CollectiveMainloopBwdSm80ILi2ELi2EN4cute5tupleIJNS5_1CILi64EEENS7_ILi128EEENS7_ILi96EEEEEENS_6half_tEfNS_4arch4Sm80ELb0ELb0ELb1ELb0ELb1ELb0ELb0ELb0ELi2ELi2ELi4ELi2ELb0EEENS1_21CollectiveEpilogueBwdISB_SC_SE_Li256ELb0ELb0ELi2EEENS1_19SingleTileSchedulerILb0ELb0ELb0ELi128EEEEEEEEEvNT_6ParamsE --------------------------
	.section	.text._ZN7cutlass13device_kernelIN5flash19enable_sm80_to_sm89INS1_16FlashAttnBwdSm80INS1_25CollectiveMainloopBwdSm80ILi2ELi2EN4cute5tupleIJNS5_1CILi64EEENS7_ILi128EEENS7_ILi96EEEEEENS_6half_tEfNS_4arch4Sm80ELb0ELb0ELb1ELb0ELb1ELb0ELb0ELb0ELi2ELi2ELi4ELi2ELb0EEENS1_21CollectiveEpilogueBwdISB_SC_SE_Li256ELb0ELb0ELi2EEENS1_19SingleTileSchedulerILb0ELb0ELb0ELi128EEEEEEEEEvNT_6ParamsE,"ax",@progbits
	.align	128
.text._ZN7cutlass13device_kernelIN5flash19enable_sm80_to_sm89INS1_16FlashAttnBwdSm80INS1_25CollectiveMainloopBwdSm80ILi2ELi2EN4cute5tupleIJNS5_1CILi64EEENS7_ILi128EEENS7_ILi96EEEEEENS_6half_tEfNS_4arch4Sm80ELb0ELb0ELb1ELb0ELb1ELb0ELb0ELb0ELi2ELi2ELi4ELi2ELb0EEENS1_21CollectiveEpilogueBwdISB_SC_SE_Li256ELb0ELb0ELi2EEENS1_19SingleTileSchedulerILb0ELb0ELb0ELi128EEEEEEEEEvNT_6ParamsE:
        .type           _ZN7cutlass13device_kernelIN5flash19enable_sm80_to_sm89INS1_16FlashAttnBwdSm80INS1_25CollectiveMainloopBwdSm80ILi2ELi2EN4cute5tupleIJNS5_1CILi64EEENS7_ILi128EEENS7_ILi96EEEEEENS_6half_tEfNS_4arch4Sm80ELb0ELb0ELb1ELb0ELb1ELb0ELb0ELb0ELi2ELi2ELi4ELi2ELb0EEENS1_21CollectiveEpilogueBwdISB_SC_SE_Li256ELb0ELb0ELi2EEENS1_19SingleTileSchedulerILb0ELb0ELb0ELi128EEEEEEEEEvNT_6ParamsE,@function
        .size           _ZN7cutlass13device_kernelIN5flash19enable_sm80_to_sm89INS1_16FlashAttnBwdSm80INS1_25CollectiveMainloopBwdSm80ILi2ELi2EN4cute5tupleIJNS5_1CILi64EEENS7_ILi128EEENS7_ILi96EEEEEENS_6half_tEfNS_4arch4Sm80ELb0ELb0ELb1ELb0ELb1ELb0ELb0ELb0ELi2ELi2ELi4ELi2ELb0EEENS1_21CollectiveEpilogueBwdISB_SC_SE_Li256ELb0ELb0ELi2EEENS1_19SingleTileSchedulerILb0ELb0ELb0ELi128EEEEEEEEEvNT_6ParamsE,(.L_x_102 - _ZN7cutlass13device_kernelIN5flash19enable_sm80_to_sm89INS1_16FlashAttnBwdSm80INS1_25CollectiveMainloopBwdSm80ILi2ELi2EN4cute5tupleIJNS5_1CILi64EEENS7_ILi128EEENS7_ILi96EEEEEENS_6half_tEfNS_4arch4Sm80ELb0ELb0ELb1ELb0ELb1ELb0ELb0ELb0ELi2ELi2ELi4ELi2ELb0EEENS1_21CollectiveEpilogueBwdISB_SC_SE_Li256ELb0ELb0ELi2EEENS1_19SingleTileSchedulerILb0ELb0ELb0ELi128EEEEEEEEEvNT_6ParamsE)
        .other          _ZN7cutlass13device_kernelIN5flash19enable_sm80_to_sm89INS1_16FlashAttnBwdSm80INS1_25CollectiveMainloopBwdSm80ILi2ELi2EN4cute5tupleIJNS5_1CILi64EEENS7_ILi128EEENS7_ILi96EEEEEENS_6half_tEfNS_4arch4Sm80ELb0ELb0ELb1ELb0ELb1ELb0ELb0ELb0ELi2ELi2ELi4ELi2ELb0EEENS1_21CollectiveEpilogueBwdISB_SC_SE_Li256ELb0ELb0ELi2EEENS1_19SingleTileSchedulerILb0ELb0ELb0ELi128EEEEEEEEEvNT_6ParamsE,@"STO_CUDA_ENTRY STV_DEFAULT"
_ZN7cutlass13device_kernelIN5flash19enable_sm80_to_sm89INS1_16FlashAttnBwdSm80INS1_25CollectiveMainloopBwdSm80ILi2ELi2EN4cute5tupleIJNS5_1CILi64EEENS7_ILi128EEENS7_ILi96EEEEEENS_6half_tEfNS_4arch4Sm80ELb0ELb0ELb1ELb0ELb1ELb0ELb0ELb0ELi2ELi2ELi4ELi2ELb0EEENS1_21CollectiveEpilogueBwdISB_SC_SE_Li256ELb0ELb0ELi2EEENS1_19SingleTileSchedulerILb0ELb0ELb0ELi128EEEEEEEEEvNT_6ParamsE:
[----:B------:R-:W-:Y:S01]  /*0000*/  LDC R1, c[0x0][0x28] ;  /* 0x00000a00ff017b82 */ /* 0x000fe20000000800 */
[----:B------:R-:W-:Y:S05]  /*0010*/  EXIT ;  /* 0x000000000000794d */ /* 0x000fea0003800000 */
.L_x_25:
        /* <DEDUP_REMOVED lines=14> */
.L_x_102:


//--------------------- .text._ZN7cutlass13device_kernelIN5flash19enable_sm80_to_sm89INS1_16FlashAttnBwdSm80INS1_25CollectiveMainloopBwdSm80ILi2ELi2EN4cute5tupleIJNS5_1CILi64EEENS7_ILi128EEENS7_ILi96EEEEEENS_6half_tEfNS_4arch4Sm80ELb0ELb0ELb1ELb0ELb0ELb0ELb0ELb0ELi2ELi2ELi4ELi2ELb0EEENS1_24CollectiveEpilogueBwdGQAISB_fSE_Li256ELb0ELb0EEENS1_19SingleTileSchedulerILb0ELb0ELb0ELi128EEEEEEEEEvNT_6ParamsE --------------------------
	.section	.text._ZN7cutlass13device_kernelIN5flash19enable_sm80_to_sm89INS1_16FlashAttnBwdSm80INS1_25CollectiveMainloopBwdSm80ILi2ELi2EN4cute5tupleIJNS5_1CILi64EEENS7_ILi128EEENS7_ILi96EEEEEENS_6half_tEfNS_4arch4Sm80ELb0ELb0ELb1ELb0ELb0ELb0ELb0ELb0ELi2ELi2ELi4ELi2ELb0EEENS1_24CollectiveEpilogueBwdGQAISB_fSE_Li256ELb0ELb0EEENS1_19SingleTileSchedulerILb0ELb0ELb0ELi128EEEEEEEEEvNT_6ParamsE,"ax",@progbits
	.align	128
.text._ZN7cutlass13device_kernelIN5flash19enable_sm80_to_sm89INS1_16FlashAttnBwdSm80INS1_25CollectiveMainloopBwdSm80ILi2ELi2EN4cute5tupleIJNS5_1CILi64EEENS7_ILi128EEENS7_ILi96EEEEEENS_6half_tEfNS_4arch4Sm80ELb0ELb0ELb1ELb0ELb0ELb0ELb0ELb0ELi2ELi2ELi4ELi2ELb0EEENS1_24CollectiveEpilogueBwdGQAISB_fSE_Li256ELb0ELb0EEENS1_19SingleTileSchedulerILb0ELb0ELb0ELi128EEEEEEEEEvNT_6ParamsE:
        .type           _ZN7cutlass13device_kernelIN5flash19enable_sm80_to_sm89INS1_16FlashAttnBwdSm80INS1_25CollectiveMainloopBwdSm80ILi2ELi2EN4cute5tupleIJNS5_1CILi64EEENS7_ILi128EEENS7_ILi96EEEEEENS_6half_tEfNS_4arch4Sm80ELb0ELb0ELb1ELb0ELb0ELb0ELb0ELb0ELi2ELi2ELi4ELi2ELb0EEENS1_24CollectiveEpilogueBwdGQAISB_fSE_Li256ELb0ELb0EEENS1_19SingleTileSchedulerILb0ELb0ELb0ELi128EEEEEEEEEvNT_6ParamsE,@function
        .size           _ZN7cutlass13device_kernelIN5flash19enable_sm80_to_sm89INS1_16FlashAttnBwdSm80INS1_25CollectiveMainloopBwdSm80ILi2ELi2EN4cute5tupleIJNS5_1CILi64EEENS7_ILi128EEENS7_ILi96EEEEEENS_6half_tEfNS_4arch4Sm80ELb0ELb0ELb1ELb0ELb0ELb0ELb0ELb0ELi2ELi2ELi4ELi2ELb0EEENS1_24CollectiveEpilogueBwdGQAISB_fSE_Li256ELb0ELb0EEENS1_19SingleTileSchedulerILb0ELb0ELb0ELi128EEEEEEEEEvNT_6ParamsE,(.L_x_103 - _ZN7cutlass13device_kernelIN5flash19enable_sm80_to_sm89INS1_16FlashAttnBwdSm80INS1_25CollectiveMainloopBwdSm80ILi2ELi2EN4cute5tupleIJNS5_1CILi64EEENS7_ILi128EEENS7_ILi96EEEEEENS_6half_tEfNS_4arch4Sm80ELb0ELb0ELb1ELb0ELb0ELb0ELb0ELb0ELi2ELi2ELi4ELi2ELb0EEENS1_24CollectiveEpilogueBwdGQAISB_fSE_Li256ELb0ELb0EEENS1_19SingleTileSchedulerILb0ELb0ELb0ELi128EEEEEEEEEvNT_6ParamsE)
        .other          _ZN7cutlass13device_kernelIN5flash19enable_sm80_to_sm89INS1_16FlashAttnBwdSm80INS1_25CollectiveMainloopBwdSm80ILi2ELi2EN4cute5tupleIJNS5_1CILi64EEENS7_ILi128EEENS7_ILi96EEEEEENS_6half_tEfNS_4arch4Sm80ELb0ELb0ELb1ELb0ELb0ELb0ELb0ELb0ELi2ELi2ELi4ELi2ELb0EEENS1_24CollectiveEpilogueBwdGQAISB_fSE_Li256ELb0ELb0EEENS1_19SingleTileSchedulerILb0ELb0ELb0ELi128EEEEEEEEEvNT_6ParamsE,@"STO_CUDA_ENTRY STV_DEFAULT"
_ZN7cutlass13device_kernelIN5flash19enable_sm80_to_sm89INS1_16FlashAttnBwdSm80INS1_25CollectiveMainloopBwdSm80ILi2ELi2EN4cute5tupleIJNS5_1CILi64EEENS7_ILi128EEENS7_ILi96EEEEEENS_6half_tEfNS_4arch4Sm80ELb0ELb0ELb1ELb0ELb0ELb0ELb0ELb0ELi2ELi2ELi4ELi2ELb0EEENS1_24CollectiveEpilogueBwdGQAISB_fSE_Li256ELb0ELb0EEENS1_19SingleTileSchedulerILb0ELb0ELb0ELi128EEEEEEEEEvNT_6ParamsE:
[----:B------:R-:W-:Y:S01]  /*0000*/  LDC R1, c[0x0][0x28] ;  /* 0x00000a00ff017b82 */ /* 0x000fe20000000800 */
[----:B------:R-:W-:Y:S05]  /*0010*/  EXIT ;  /* 0x000000000000794d */ /* 0x000fea0003800000 */
.L_x_26:
        /* <DEDUP_REMOVED lines=14> */
.L_x_103:


//--------------------- .text._ZN7cutlass13device_kernelIN5flash19enable_sm80_to_sm89INS1_16FlashAttnBwdSm80INS1_25CollectiveMainloopBwdSm80ILi2ELi2EN4cute5tupleIJNS5_1CILi64EEENS7_ILi128EEENS7_ILi96EEEEEENS_6half_tEfNS_4arch4Sm80ELb0ELb0ELb1ELb0ELb1ELb0ELb0ELb0ELi2ELi2ELi4ELi2ELb0EEENS1_24CollectiveEpilogueBwdGQAISB_fSE_Li256ELb0ELb1EEENS1_19SingleTileSchedulerILb0ELb0ELb0ELi128EEEEEEEEEvNT_6ParamsE --------------------------
	.section	.text._ZN7cutlass13device_kernelIN5flash19enable_sm80_to_sm89INS1_16FlashAttnBwdSm80INS1_25CollectiveMainloopBwdSm80ILi2ELi2EN4cute5tupleIJNS5_1CILi64EEENS7_ILi128EEENS7_ILi96EEEEEENS_6half_tEfNS_4arch4Sm80ELb0ELb0ELb1ELb0ELb1ELb0ELb0ELb0ELi2ELi2ELi4ELi2ELb0EEENS1_24CollectiveEpilogueBwdGQAISB_fSE_Li256ELb0ELb1EEENS1_19SingleTileSchedulerILb0ELb0ELb0ELi128EEEEEEEEEvNT_6ParamsE,"ax",@progbits
	.align	128
.text._ZN7cutlass13device_kernelIN5flash19enable_sm80_to_sm89INS1_16FlashAttnBwdSm80INS1_25CollectiveMainloopBwdSm80ILi2ELi2EN4cute5tupleIJNS5_1CILi64EEENS7_ILi128EEENS7_ILi96EEEEEENS_6half_tEfNS_4arch4Sm80ELb0ELb0ELb1ELb0ELb1ELb0ELb0ELb0ELi2ELi2ELi4ELi2ELb0EEENS1_24CollectiveEpilogueBwdGQAISB_fSE_Li256ELb0ELb1EEENS1_19SingleTileSchedulerILb0ELb0ELb0ELi128EEEEEEEEEvNT_6ParamsE:
        .type           _ZN7cutlass13device_kernelIN5flash19enable_sm80_to_sm89INS1_16FlashAttnBwdSm80INS1_25CollectiveMainloopBwdSm80ILi2ELi2EN4cute5tupleIJNS5_1CILi64EEENS7_ILi128EEENS7_ILi96EEEEEENS_6half_tEfNS_4arch4Sm80ELb0ELb0ELb1ELb0ELb1ELb0ELb0ELb0ELi2ELi2ELi4ELi2ELb0EEENS1_24CollectiveEpilogueBwdGQAISB_fSE_Li256ELb0ELb1EEENS1_19SingleTileSchedulerILb0ELb0ELb0ELi128EEEEEEEEEvNT_6ParamsE,@function
        .size           _ZN7cutlass13device_kernelIN5flash19enable_sm80_to_sm89INS1_16FlashAttnBwdSm80INS1_25CollectiveMainloopBwdSm80ILi2ELi2EN4cute5tupleIJNS5_1CILi64EEENS7_ILi128EEENS7_ILi96EEEEEENS_6half_tEfNS_4arch4Sm80ELb0ELb0ELb1ELb0ELb1ELb0ELb0ELb0ELi2ELi2ELi4ELi2ELb0EEENS1_24CollectiveEpilogueBwdGQAISB_fSE_Li256ELb0ELb1EEENS1_19SingleTileSchedulerILb0ELb0ELb0ELi128EEEEEEEEEvNT_6ParamsE,(.L_x_104 - _ZN7cutlass13device_kernelIN5flash19enable_sm80_to_sm89INS1_16FlashAttnBwdSm80INS1_25CollectiveMainloopBwdSm80ILi2ELi2EN4cute5tupleIJNS5_1CILi64EEENS7_ILi128EEENS7_ILi96EEEEEENS_6half_tEfNS_4arch4Sm80ELb0ELb0ELb1ELb0ELb1ELb0ELb0ELb0ELi2ELi2ELi4ELi2ELb0EEENS1_24CollectiveEpilogueBwdGQAISB_fSE_Li256ELb0ELb1EEENS1_19SingleTileSchedulerILb0ELb0ELb0ELi128EEEEEEEEEvNT_6ParamsE)
        .other          _ZN7cutlass13device_kernelIN5flash19enable_sm80_to_sm89INS1_16FlashAttnBwdSm80INS1_25CollectiveMainloopBwdSm80ILi2ELi2EN4cute5tupleIJNS5_1CILi64EEENS7_ILi128EEENS7_ILi96EEEEEENS_6half_tEfNS_4arch4Sm80ELb0ELb0ELb1ELb0ELb1ELb0ELb0ELb0ELi2ELi2ELi4ELi2ELb0EEENS1_24CollectiveEpilogueBwdGQAISB_fSE_Li256ELb0ELb1EEENS1_19SingleTileSchedulerILb0ELb0ELb0ELi128EEEEEEEEEvNT_6ParamsE,@"STO_CUDA_ENTRY STV_DEFAULT"
_ZN7cutlass13device_kernelIN5flash19enable_sm80_to_sm89INS1_16FlashAttnBwdSm80INS1_25CollectiveMainloopBwdSm80ILi2ELi2EN4cute5tupleIJNS5_1CILi64EEENS7_ILi128EEENS7_ILi96EEEEEENS_6half_tEfNS_4arch4Sm80ELb0ELb0ELb1ELb0ELb1ELb0ELb0ELb0ELi2ELi2ELi4ELi2ELb0EEENS1_24CollectiveEpilogueBwdGQAISB_fSE_Li256ELb0ELb1EEENS1_19SingleTileSchedulerILb0ELb0ELb0ELi128EEEEEEEEEvNT_6ParamsE:
[----:B------:R-:W-:Y:S01]  /*0000*/  LDC R1, c[0x0][0x28] ;  /* 0x00000a00ff017b82 */ /* 0x000fe20000000800 */
[----:B------:R-:W-:Y:S05]  /*0010*/  EXIT ;  /* 0x000000000000794d */ /* 0x000fea0003800000 */
.L_x_27:
        /* <DEDUP_REMOVED lines=14> */
.L_x_104:


//--------------------- .text._ZN7cutlass13device_kernelIN5flash19enable_sm80_to_sm89INS1_16FlashAttnBwdSm80INS1_25CollectiveMainloopBwdSm80ILi2ELi2EN4cute5tupleIJNS5_1CILi64EEENS7_ILi128EEENS7_ILi96EEEEEENS_6half_tEfNS_4arch4Sm80ELb0ELb0ELb1ELb1ELb0ELb0ELb0ELb0ELi2ELi2ELi4ELi2ELb0EEENS1_21CollectiveEpilogueBwdISB_SC_SE_Li256ELb1ELb0ELi2EEENS1_19SingleTileSchedulerILb1ELb0ELb0ELi128EEEEEEEEEvNT_6ParamsE --------------------------
	.section	.text._ZN7cutlass13device_kernelIN5flash19enable_sm80_to_sm89INS1_16FlashAttnBwdSm80INS1_25CollectiveMainloopBwdSm80ILi2ELi2EN4cute5tupleIJNS5_1CILi64EEENS7_ILi128EEENS7_ILi96EEEEEENS_6half_tEfNS_4arch4Sm80ELb0ELb0ELb1ELb1ELb0ELb0ELb0ELb0ELi2ELi2ELi4ELi2ELb0EEENS1_21CollectiveEpilogueBwdISB_SC_SE_Li256ELb1ELb0ELi2EEENS1_19SingleTileSchedulerILb1ELb0ELb0ELi128EEEEEEEEEvNT_6ParamsE,"ax",@progbits
	.align	128
.text._ZN7cutlass13device_kernelIN5flash19enable_sm80_to_sm89INS1_16FlashAttnBwdSm80INS1_25CollectiveMainloopBwdSm80ILi2ELi2EN4cute5tupleIJNS5_1CILi64EEENS7_ILi128EEENS7_ILi96EEEEEENS_6half_tEfNS_4arch4Sm80ELb0ELb0ELb1ELb1ELb0ELb0ELb0ELb0ELi2ELi2ELi4ELi2ELb0EEENS1_21CollectiveEpilogueBwdISB_SC_SE_Li256ELb1ELb0ELi2EEENS1_19SingleTileSchedulerILb1ELb0ELb0ELi128EEEEEEEEEvNT_6ParamsE:
        .type           _ZN7cutlass13device_kernelIN5flash19enable_sm80_to_sm89INS1_16FlashAttnBwdSm80INS1_25CollectiveMainloopBwdSm80ILi2ELi2EN4cute5tupleIJNS5_1CILi64EEENS7_ILi128EEENS7_ILi96EEEEEENS_6half_tEfNS_4arch4Sm80ELb0ELb0ELb1ELb1ELb0ELb0ELb0ELb0ELi2ELi2ELi4ELi2ELb0EEENS1_21CollectiveEpilogueBwdISB_SC_SE_Li256ELb1ELb0ELi2EEENS1_19SingleTileSchedulerILb1ELb0ELb0ELi128EEEEEEEEEvNT_6ParamsE,@function
        .size           _ZN7cutlass13device_kernelIN5flash19enable_sm80_to_sm89INS1_16FlashAttnBwdSm80INS1_25CollectiveMainloopBwdSm80ILi2ELi2EN4cute5tupleIJNS5_1CILi64EEENS7_ILi128EEENS7_ILi96EEEEEENS_6half_tEfNS_4arch4Sm80ELb0ELb0ELb1ELb1ELb0ELb0ELb0ELb0ELi2ELi2ELi4ELi2ELb0EEENS1_21CollectiveEpilogueBwdISB_SC_SE_Li256ELb1ELb0ELi2EEENS1_19SingleTileSchedulerILb1ELb0ELb0ELi128EEEEEEEEEvNT_6ParamsE,(.L_x_105 - _ZN7cutlass13device_kernelIN5flash19enable_sm80_to_sm89INS1_16FlashAttnBwdSm80INS1_25CollectiveMainloopBwdSm80ILi2ELi2EN4cute5tupleIJNS5_1CILi64EEENS7_ILi128EEENS7_ILi96EEEEEENS_6half_tEfNS_4arch4Sm80ELb0ELb0ELb1ELb1ELb0ELb0ELb0ELb0ELi2ELi2ELi4ELi2ELb0EEENS1_21CollectiveEpilogueBwdISB_SC_SE_Li256ELb1ELb0ELi2EEENS1_19SingleTileSchedulerILb1ELb0ELb0ELi128EEEEEEEEEvNT_6ParamsE)
        .other          _ZN7cutlass13device_kernelIN5flash19enable_sm80_to_sm89INS1_16FlashAttnBwdSm80INS1_25CollectiveMainloopBwdSm80ILi2ELi2EN4cute5tupleIJNS5_1CILi64EEENS7_ILi128EEENS7_ILi96EEEEEENS_6half_tEfNS_4arch4Sm80ELb0ELb0ELb1ELb1ELb0ELb0ELb0ELb0ELi2ELi2ELi4ELi2ELb0EEENS1_21CollectiveEpilogueBwdISB_SC_SE_Li256ELb1ELb0ELi2EEENS1_19SingleTileSchedulerILb1ELb0ELb0ELi128EEEEEEEEEvNT_6ParamsE,@"STO_CUDA_ENTRY STV_DEFAULT"
_ZN7cutlass13device_kernelIN5flash19enable_sm80_to_sm89INS1_16FlashAttnBwdSm80INS1_25CollectiveMainloopBwdSm80ILi2ELi2EN4cute5tupleIJNS5_1CILi64EEENS7_ILi128EEENS7_ILi96EEEEEENS_6half_tEfNS_4arch4Sm80ELb0ELb0ELb1ELb1ELb0ELb0ELb0ELb0ELi2ELi2ELi4ELi2ELb0EEENS1_21CollectiveEpilogueBwdISB_SC_SE_Li256ELb1ELb0ELi2EEENS1_19SingleTileSchedulerILb1ELb0ELb0ELi128EEEEEEEEEvNT_6ParamsE:
[----:B------:R-:W-:Y:S01]  /*0000*/  LDC R1, c[0x0][0x28] ;  /* 0x00000a00ff017b82 */ /* 0x000fe20000000800 */
[----:B------:R-:W-:Y:S05]  /*0010*/  EXIT ;  /* 0x000000000000794d */ /* 0x000fea0003800000 */
.L_x_28:
        /* <DEDUP_REMOVED lines=14> */
.L_x_105:


//--------------------- .text._ZN7cutlass13device_kernelIN5flash19enable_sm80_to_sm89INS1_16FlashAttnBwdSm80INS1_25CollectiveMainloopBwdSm80ILi2ELi2EN4cute5tupleIJNS5_1CILi64EEENS7_ILi128EEENS7_ILi96EEEEEENS_6half_tEfNS_4arch4Sm80ELb0ELb0ELb1ELb1ELb1ELb0ELb0ELb0ELi2ELi2ELi4ELi2ELb0EEENS1_21CollectiveEpilogueBwdISB_SC_SE_Li256ELb1ELb0ELi2EEENS1_19SingleTileSchedulerILb1ELb0ELb0ELi128EEEEEEEEEvNT_6ParamsE --------------------------
	.section	.text._ZN7cutlass13device_kernelIN5flash19enable_sm80_to_sm89INS1_16FlashAttnBwdSm80INS1_25CollectiveMainloopBwdSm80ILi2ELi2EN4cute5tupleIJNS5_1CILi64EEENS7_ILi128EEENS7_ILi96EEEEEENS_6half_tEfNS_4arch4Sm80ELb0ELb0ELb1ELb1ELb1ELb0ELb0ELb0ELi2ELi2ELi4ELi2ELb0EEENS1_21CollectiveEpilogueBwdISB_SC_SE_Li256ELb1ELb0ELi2EEENS1_19SingleTileSchedulerILb1ELb0ELb0ELi128EEEEEEEEEvNT_6ParamsE,"ax",@progbits
	.align	128
.text._ZN7cutlass13device_kernelIN5flash19enable_sm80_to_sm89INS1_16FlashAttnBwdSm80INS1_25CollectiveMainloopBwdSm80ILi2ELi2EN4cute5tupleIJNS5_1CILi64EEENS7_ILi128EEENS7_ILi96EEEEEENS_6half_tEfNS_4arch4Sm80ELb0ELb0ELb1ELb1ELb1ELb0ELb0ELb0ELi2ELi2ELi4ELi2ELb0EEENS1_21CollectiveEpilogueBwdISB_SC_SE_Li256ELb1ELb0ELi2EEENS1_19SingleTileSchedulerILb1ELb0ELb0ELi128EEEEEEEEEvNT_6ParamsE:
        .type           _ZN7cutlass13device_kernelIN5flash19enable_sm80_to_sm89INS1_16FlashAttnBwdSm80INS1_25CollectiveMainloopBwdSm80ILi2ELi2EN4cute5tupleIJNS5_1CILi64EEENS7_ILi128EEENS7_ILi96EEEEEENS_6half_tEfNS_4arch4Sm80ELb0ELb0ELb1ELb1ELb1ELb0ELb0ELb0ELi2ELi2ELi4ELi2ELb0EEENS1_21CollectiveEpilogueBwdISB_SC_SE_Li256ELb1ELb0ELi2EEENS1_19SingleTileSchedulerILb1ELb0ELb0ELi128EEEEEEEEEvNT_6ParamsE,@function
        .size           _ZN7cutlass13device_kernelIN5flash19enable_sm80_to_sm89INS1_16FlashAttnBwdSm80INS1_25CollectiveMainloopBwdSm80ILi2ELi2EN4cute5tupleIJNS5_1CILi64EEENS7_ILi128EEENS7_ILi96EEEEEENS_6half_tEfNS_4arch4Sm80ELb0ELb0ELb1ELb1ELb1ELb0ELb0ELb0ELi2ELi2ELi4ELi2ELb0EEENS1_21CollectiveEpilogueBwdISB_SC_SE_Li256ELb1ELb0ELi2EEENS1_19SingleTileSchedulerILb1ELb0ELb0ELi128EEEEEEEEEvNT_6ParamsE,(.L_x_106 - _ZN7cutlass13device_kernelIN5flash19enable_sm80_to_sm89INS1_16FlashAttnBwdSm80INS1_25CollectiveMainloopBwdSm80ILi2ELi2EN4cute5tupleIJNS5_1CILi64EEENS7_ILi128EEENS7_ILi96EEEEEENS_6half_tEfNS_4arch4Sm80ELb0ELb0ELb1ELb1ELb1ELb0ELb0ELb0ELi2ELi2ELi4ELi2ELb0EEENS1_21CollectiveEpilogueBwdISB_SC_SE_Li256ELb1ELb0ELi2EEENS1_19SingleTileSchedulerILb1ELb0ELb0ELi128EEEEEEEEEvNT_6ParamsE)
        .other          _ZN7cutlass13device_kernelIN5flash19enable_sm80_to_sm89INS1_16FlashAttnBwdSm80INS1_25CollectiveMainloopBwdSm80ILi2ELi2EN4cute5tupleIJNS5_1CILi64EEENS7_ILi128EEENS7_ILi96EEEEEENS_6half_tEfNS_4arch4Sm80ELb0ELb0ELb1ELb1ELb1ELb0ELb0ELb0ELi2ELi2ELi4ELi2ELb0EEENS1_21CollectiveEpilogueBwdISB_SC_SE_Li256ELb1ELb0ELi2EEENS1_19SingleTileSchedulerILb1ELb0ELb0ELi128EEEEEEEEEvNT_6ParamsE,@"STO_CUDA_ENTRY STV_DEFAULT"
_ZN7cutlass13device_kernelIN5flash19enable_sm80_to_sm89INS1_16FlashAttnBwdSm80INS1_25CollectiveMainloopBwdSm80ILi2ELi2EN4cute5tupleIJNS5_1CILi64EEENS7_ILi128EEENS7_ILi96EEEEEENS_6half_tEfNS_4arch4Sm80ELb0ELb0ELb1ELb1ELb1ELb0ELb0ELb0ELi2ELi2ELi4ELi2ELb0EEENS1_21CollectiveEpilogueBwdISB_SC_SE_Li256ELb1ELb0ELi2EEENS1_19SingleTileSchedulerILb1ELb0ELb0ELi128EEEEEEEEEvNT_6ParamsE:
[----:B------:R-:W-:Y:S01]  /*0000*/  LDC R1, c[0x0][0x28] ;  /* 0x00000a00ff017b82 */ /* 0x000fe20000000800 */
[----:B------:R-:W-:Y:S05]  /*0010*/  EXIT ;  /* 0x000000000000794d */ /* 0x000fea0003800000 */
.L_x_29:
        /* <DEDUP_REMOVED lines=14> */
.L_x_106:


//--------------------- .text._ZN7cutlass13device_kernelIN5flash19enable_sm80_to_sm89INS1_16FlashAttnBwdSm80INS1_25CollectiveMainloopBwdSm80ILi2ELi2EN4cute5tupleIJNS5_1CILi64EEENS7_ILi128EEENS7_ILi96EEEEEENS_6half_tEfNS_4arch4Sm80ELb0ELb0ELb1ELb1ELb0ELb0ELb0ELb0ELi2ELi2ELi4ELi2ELb0EEENS1_24CollectiveEpilogueBwdGQAISB_fSE_Li256ELb1ELb0EEENS1_19SingleTileSchedulerILb1ELb0ELb0ELi128EEEEEEEEEvNT_6ParamsE --------------------------
	.section	.text._ZN7cutlass13device_kernelIN5flash19enable_sm80_to_sm89INS1_16FlashAttnBwdSm80INS1_25CollectiveMainloopBwdSm80ILi2ELi2EN4cute5tupleIJNS5_1CILi64EEENS7_ILi128EEENS7_ILi96EEEEEENS_6half_tEfNS_4arch4Sm80ELb0ELb0ELb1ELb1ELb0ELb0ELb0ELb0ELi2ELi2ELi4ELi2ELb0EEENS1_24CollectiveEpilogueBwdGQAISB_fSE_Li256ELb1ELb0EEENS1_19SingleTileSchedulerILb1ELb0ELb0ELi128EEEEEEEEEvNT_6ParamsE,"ax",@progbits
	.align	128
.text._ZN7cutlass13device_kernelIN5flash19enable_sm80_to_sm89INS1_16FlashAttnBwdSm80INS1_25CollectiveMainloopBwdSm80ILi2ELi2EN4cute5tupleIJNS5_1CILi64EEENS7_ILi128EEENS7_ILi96EEEEEENS_6half_tEfNS_4arch4Sm80ELb0ELb0ELb1ELb1ELb0ELb0ELb0ELb0ELi2ELi2ELi4ELi2ELb0EEENS1_24CollectiveEpilogueBwdGQAISB_fSE_Li256ELb1ELb0EEENS1_19SingleTileSchedulerILb1ELb0ELb0ELi128EEEEEEEEEvNT_6ParamsE:
        .type           _ZN7cutlass13device_kernelIN5flash19enable_sm80_to_sm89INS1_16FlashAttnBwdSm80INS1_25CollectiveMainloopBwdSm80ILi2ELi2EN4cute5tupleIJNS5_1CILi64EEENS7_ILi128EEENS7_ILi96EEEEEENS_6half_tEfNS_4arch4Sm80ELb0ELb0ELb1ELb1ELb0ELb0ELb0ELb0ELi2ELi2ELi4ELi2ELb0EEENS1_24CollectiveEpilogueBwdGQAISB_fSE_Li256ELb1ELb0EEENS1_19SingleTileSchedulerILb1ELb0ELb0ELi128EEEEEEEEEvNT_6ParamsE,@function
        .size           _ZN7cutlass13device_kernelIN5flash19enable_sm80_to_sm89INS1_16FlashAttnBwdSm80INS1_25CollectiveMainloopBwdSm80ILi2ELi2EN4cute5tupleIJNS5_1CILi64EEENS7_ILi128EEENS7_ILi96EEEEEENS_6half_tEfNS_4arch4Sm80ELb0ELb0ELb1ELb1ELb0ELb0ELb0ELb0ELi2ELi2ELi4ELi2ELb0EEENS1_24CollectiveEpilogueBwdGQAISB_fSE_Li256ELb1ELb0EEENS1_19SingleTileSchedulerILb1ELb0ELb0ELi128EEEEEEEEEvNT_6ParamsE,(.L_x_107 - _ZN7cutlass13device_kernelIN5flash19enable_sm80_to_sm89INS1_16FlashAttnBwdSm80INS1_25CollectiveMainloopBwdSm80ILi2ELi2EN4cute5tupleIJNS5_1CILi64EEENS7_ILi128EEENS7_ILi96EEEEEENS_6half_tEfNS_4arch4Sm80ELb0ELb0ELb1ELb1ELb0ELb0ELb0ELb0ELi2ELi2ELi4ELi2ELb0EEENS1_24CollectiveEpilogueBwdGQAISB_fSE_Li256ELb1ELb0EEENS1_19SingleTileSchedulerILb1ELb0ELb0ELi128EEEEEEEEEvNT_6ParamsE)
        .other          _ZN7cutlass13device_kernelIN5flash19enable_sm80_to_sm89INS1_16FlashAttnBwdSm80INS1_25CollectiveMainloopBwdSm80ILi2ELi2EN4cute5tupleIJNS5_1CILi64EEENS7_ILi128EEENS7_ILi96EEEEEENS_6half_tEfNS_4arch4Sm80ELb0ELb0ELb1ELb1ELb0ELb0ELb0ELb0ELi2ELi2ELi4ELi2ELb0EEENS1_24CollectiveEpilogueBwdGQAISB_fSE_Li256ELb1ELb0EEENS1_19SingleTileSchedulerILb1ELb0ELb0ELi128EEEEEEEEEvNT_6ParamsE,@"STO_CUDA_ENTRY STV_DEFAULT"
_ZN7cutlass13device_kernelIN5flash19enable_sm80_to_sm89INS1_16FlashAttnBwdSm80INS1_25CollectiveMainloopBwdSm80ILi2ELi2EN4cute5tupleIJNS5_1CILi64EEENS7_ILi128EEENS7_ILi96EEEEEENS_6half_tEfNS_4arch4Sm80ELb0ELb0ELb1ELb1ELb0ELb0ELb0ELb0ELi2ELi2ELi4ELi2ELb0EEENS1_24CollectiveEpilogueBwdGQAISB_fSE_Li256ELb1ELb0EEENS1_19SingleTileSchedulerILb1ELb0ELb0ELi128EEEEEEEEEvNT_6ParamsE:
[----:B------:R-:W-:Y:S01]  /*0000*/  LDC R1, c[0x0][0x28] ;  /* 0x00000a00ff017b82 */ /* 0x000fe20000000800 */
[----:B------:R-:W-:Y:S05]  /*0010*/  EXIT ;  /* 0x000000000000794d */ /* 0x000fea0003800000 */
.L_x_30:
        /* <DEDUP_REMOVED lines=14> */
.L_x_107:


//--------------------- .text._ZN7cutlass13device_kernelIN5flash19enable_sm80_to_sm89INS1_16FlashAttnBwdSm80INS1_25CollectiveMainloopBwdSm80ILi2ELi2EN4cute5tupleIJNS5_1CILi64EEENS7_ILi128EEENS7_ILi96EEEEEENS_6half_tEfNS_4arch4Sm80ELb0ELb0ELb1ELb1ELb1ELb0ELb0ELb0ELi2ELi2ELi4ELi2ELb0EEENS1_24CollectiveEpilogueBwdGQAISB_fSE_Li256ELb1ELb1EEENS1_19SingleTileSchedulerILb1ELb0ELb0ELi128EEEEEEEEEvNT_6ParamsE --------------------------
	.section	.text._ZN7cutlass13device_kernelIN5flash19enable_sm80_to_sm89INS1_16FlashAttnBwdSm80INS1_25CollectiveMainloopBwdSm80ILi2ELi2EN4cute5tupleIJNS5_1CILi64EEENS7_ILi128EEENS7_ILi96EEEEEENS_6half_tEfNS_4arch4Sm80ELb0ELb0ELb1ELb1ELb1ELb0ELb0ELb0ELi2ELi2ELi4ELi2ELb0EEENS1_24CollectiveEpilogueBwdGQAISB_fSE_Li256ELb1ELb1EEENS1_19SingleTileSchedulerILb1ELb0ELb0ELi128EEEEEEEEEvNT_6ParamsE,"ax",@progbits
	.align	128
.text._ZN7cutlass13device_kernelIN5flash19enable_sm80_to_sm89INS1_16FlashAttnBwdSm80INS1_25CollectiveMainloopBwdSm80ILi2ELi2EN4cute5tupleIJNS5_1CILi64EEENS7_ILi128EEENS7_ILi96EEEEEENS_6half_tEfNS_4arch4Sm80ELb0ELb0ELb1ELb1ELb1ELb0ELb0ELb0ELi2ELi2ELi4ELi2ELb0EEENS1_24CollectiveEpilogueBwdGQAISB_fSE_Li256ELb1ELb1EEENS1_19SingleTileSchedulerILb1ELb0ELb0ELi128EEEEEEEEEvNT_6ParamsE:
        .type           _ZN7cutlass13device_kernelIN5flash19enable_sm80_to_sm89INS1_16FlashAttnBwdSm80INS1_25CollectiveMainloopBwdSm80ILi2ELi2EN4cute5tupleIJNS5_1CILi64EEENS7_ILi128EEENS7_ILi96EEEEEENS_6half_tEfNS_4arch4Sm80ELb0ELb0ELb1ELb1ELb1ELb0ELb0ELb0ELi2ELi2ELi4ELi2ELb0EEENS1_24CollectiveEpilogueBwdGQAISB_fSE_Li256ELb1ELb1EEENS1_19SingleTileSchedulerILb1ELb0ELb0ELi128EEEEEEEEEvNT_6ParamsE,@function
        .size           _ZN7cutlass13device_kernelIN5flash19enable_sm80_to_sm89INS1_16FlashAttnBwdSm80INS1_25CollectiveMainloopBwdSm80ILi2ELi2EN4cute5tupleIJNS5_1CILi64EEENS7_ILi128EEENS7_ILi96EEEEEENS_6half_tEfNS_4arch4Sm80ELb0ELb0ELb1ELb1ELb1ELb0ELb0ELb0ELi2ELi2ELi4ELi2ELb0EEENS1_24CollectiveEpilogueBwdGQAISB_fSE_Li256ELb1ELb1EEENS1_19SingleTileSchedulerILb1ELb0ELb0ELi128EEEEEEEEEvNT_6ParamsE,(.L_x_108 - _ZN7cutlass13device_kernelIN5flash19enable_sm80_to_sm89INS1_16FlashAttnBwdSm80INS1_25CollectiveMainloopBwdSm80ILi2ELi2EN4cute5tupleIJNS5_1CILi64EEENS7_ILi128EEENS7_ILi96EEEEEENS_6half_tEfNS_4arch4Sm80ELb0ELb0ELb1ELb1ELb1ELb0ELb0ELb0ELi2ELi2ELi4ELi2ELb0EEENS1_24CollectiveEpilogueBwdGQAISB_fSE_Li256ELb1ELb1EEENS1_19SingleTileSchedulerILb1ELb0ELb0ELi128EEEEEEEEEvNT_6ParamsE)
        .other          _ZN7cutlass13device_kernelIN5flash19enable_sm80_to_sm89INS1_16FlashAttnBwdSm80INS1_25CollectiveMainloopBwdSm80ILi2ELi2EN4cute5tupleIJNS5_1CILi64EEENS7_ILi128EEENS7_ILi96EEEEEENS_6half_tEfNS_4arch4Sm80ELb0ELb0ELb1ELb1ELb1ELb0ELb0ELb0ELi2ELi2ELi4ELi2ELb0EEENS1_24CollectiveEpilogueBwdGQAISB_fSE_Li256ELb1ELb1EEENS1_19SingleTileSchedulerILb1ELb0ELb0ELi128EEEEEEEEEvNT_6ParamsE,@"STO_CUDA_ENTRY STV_DEFAULT"
_ZN7cutlass13device_kernelIN5flash19enable_sm80_to_sm89INS1_16FlashAttnBwdSm80INS1_25CollectiveMainloopBwdSm80ILi2ELi2EN4cute5tupleIJNS5_1CILi64EEENS7_ILi128EEENS7_ILi96EEEEEENS_6half_tEfNS_4arch4Sm80ELb0ELb0ELb1ELb1ELb1ELb0ELb0ELb0ELi2ELi2ELi4ELi2ELb0EEENS1_24CollectiveEpilogueBwdGQAISB_fSE_Li256ELb1ELb1EEENS1_19SingleTileSchedulerILb1ELb0ELb0ELi128EEEEEEEEEvNT_6ParamsE:
[----:B------:R-:W-:Y:S01]  /*0000*/  LDC R1, c[0x0][0x28] ;  /* 0x00000a00ff017b82 */ /* 0x000fe20000000800 */
[----:B------:R-:W-:Y:S05]  /*0010*/  EXIT ;  /* 0x000000000000794d */ /* 0x000fea0003800000 */
.L_x_31:
        /* <DEDUP_REMOVED lines=14> */
.L_x_108:


//--------------------- .text._ZN7cutlass13device_kernelIN5flash19enable_sm80_to_sm89INS1_16FlashAttnBwdSm80INS1_25CollectiveMainloopBwdSm80ILi2ELi2EN4cute5tupleIJNS5_1CILi64EEENS7_ILi128EEENS7_ILi96EEEEEENS_6half_tEfNS_4arch4Sm80ELb0ELb1ELb1ELb0ELb0ELb0ELb0ELb0ELi2ELi2ELi4ELi2ELb0EEENS1_21CollectiveEpilogueBwdISB_SC_SE_Li256ELb0ELb0ELi2EEENS1_19SingleTileSchedulerILb0ELb0ELb0ELi128EEEEEEEEEvNT_6ParamsE --------------------------
	.section	.text._ZN7cutlass13device_kernelIN5flash19enable_sm80_to_sm89INS1_16FlashAttnBwdSm80INS1_25CollectiveMainloopBwdSm80ILi2ELi2EN4cute5tupleIJNS5_1CILi64EEENS7_ILi128EEENS7_ILi96EEEEEENS_6half_tEfNS_4arch4Sm80ELb0ELb1ELb1ELb0ELb0ELb0ELb0ELb0ELi2ELi2ELi4ELi2ELb0EEENS1_21CollectiveEpilogueBwdISB_SC_SE_Li256ELb0ELb0ELi2EEENS1_19SingleTileSchedulerILb0ELb0ELb0ELi128EEEEEEEEEvNT_6ParamsE,"ax",@progbits
	.align	128
.text._ZN7cutlass13device_kernelIN5flash19enable_sm80_to_sm89INS1_16FlashAttnBwdSm80INS1_25CollectiveMainloopBwdSm80ILi2ELi2EN4cute5tupleIJNS5_1CILi64EEENS7_ILi128EEENS7_ILi96EEEEEENS_6half_tEfNS_4arch4Sm80ELb0ELb1ELb1ELb0ELb0ELb0ELb0ELb0ELi2ELi2ELi4ELi2ELb0EEENS1_21CollectiveEpilogueBwdISB_SC_SE_Li256ELb0ELb0ELi2EEENS1_19SingleTileSchedulerILb0ELb0ELb0ELi128EEEEEEEEEvNT_6ParamsE:
        .type           _ZN7cutlass13device_kernelIN5flash19enable_sm80_to_sm89INS1_16FlashAttnBwdSm80INS1_25CollectiveMainloopBwdSm80ILi2ELi2EN4cute5tupleIJNS5_1CILi64EEENS7_ILi128EEENS7_ILi96EEEEEENS_6half_tEfNS_4arch4Sm80ELb0ELb1ELb1ELb0ELb0ELb0ELb0ELb0ELi2ELi2ELi4ELi2ELb0EEENS1_21CollectiveEpilogueBwdISB_SC_SE_Li256ELb0ELb0ELi2EEENS1_19SingleTileSchedulerILb0ELb0ELb0ELi128EEEEEEEEEvNT_6ParamsE,@function
        .size           _ZN7cutlass13device_kernelIN5flash19enable_sm80_to_sm89INS1_16FlashAttnBwdSm80INS1_25CollectiveMainloopBwdSm80ILi2ELi2EN4cute5tupleIJNS5_1CILi64EEENS7_ILi128EEENS7_ILi96EEEEEENS_6half_tEfNS_4arch4Sm80ELb0ELb1ELb1ELb0ELb0ELb0ELb0ELb0ELi2ELi2ELi4ELi2ELb0EEENS1_21CollectiveEpilogueBwdISB_SC_SE_Li256ELb0ELb0ELi2EEENS1_19SingleTileSchedulerILb0ELb0ELb0ELi128EEEEEEEEEvNT_6ParamsE,(.L_x_109 - _ZN7cutlass13device_kernelIN5flash19enable_sm80_to_sm89INS1_16FlashAttnBwdSm80INS1_25CollectiveMainloopBwdSm80ILi2ELi2EN4cute5tupleIJNS5_1CILi64EEENS7_ILi128EEENS7_ILi96EEEEEENS_6half_tEfNS_4arch4Sm80ELb0ELb1ELb1ELb0ELb0ELb0ELb0ELb0ELi2ELi2ELi4ELi2ELb0EEENS1_21CollectiveEpilogueBwdISB_SC_SE_Li256ELb0ELb0ELi2EEENS1_19SingleTileSchedulerILb0ELb0ELb0ELi128EEEEEEEEEvNT_6ParamsE)
        .other          _ZN7cutlass13device_kernelIN5flash19enable_sm80_to_sm89INS1_16FlashAttnBwdSm80INS1_25CollectiveMainloopBwdSm80ILi2ELi2EN4cute5tupleIJNS5_1CILi64EEENS7_ILi128EEENS7_ILi96EEEEEENS_6half_tEfNS_4arch4Sm80ELb0ELb1ELb1ELb0ELb0ELb0ELb0ELb0ELi2ELi2ELi4ELi2ELb0EEENS1_21CollectiveEpilogueBwdISB_SC_SE_Li256ELb0ELb0ELi2EEENS1_19SingleTileSchedulerILb0ELb0ELb0ELi128EEEEEEEEEvNT_6ParamsE,@"STO_CUDA_ENTRY STV_DEFAULT"
_ZN7cutlass13device_kernelIN5flash19enable_sm80_to_sm89INS1_16FlashAttnBwdSm80INS1_25CollectiveMainloopBwdSm80ILi2ELi2EN4cute5tupleIJNS5_1CILi64EEENS7_ILi128EEENS7_ILi96EEEEEENS_6half_tEfNS_4arch4Sm80ELb0ELb1ELb1ELb0ELb0ELb0ELb0ELb0ELi2ELi2ELi4ELi2ELb0EEENS1_21CollectiveEpilogueBwdISB_SC_SE_Li256ELb0ELb0ELi2EEENS1_19SingleTileSchedulerILb0ELb0ELb0ELi128EEEEEEEEEvNT_6ParamsE:
[----:B------:R-:W-:Y:S01]  /*0000*/  LDC R1, c[0x0][0x28] ;  /* 0x00000a00ff017b82 */ /* 0x000fe20000000800 */
[----:B------:R-:W-:Y:S05]  /*0010*/  EXIT ;  /* 0x000000000000794d */ /* 0x000fea0003800000 */
.L_x_32:
        /* <DEDUP_REMOVED lines=14> */
.L_x_109:


//--------------------- .text._ZN7cutlass13device_kernelIN5flash19enable_sm80_to_sm89INS1_16FlashAttnBwdSm80INS1_25CollectiveMainloopBwdSm80ILi2ELi2EN4cute5tupleIJNS5_1CILi64EEENS7_ILi128EEENS7_ILi96EEEEEENS_6half_tEfNS_4arch4Sm80ELb0ELb1ELb1ELb0ELb1ELb0ELb0ELb0ELi2ELi2ELi4ELi2ELb0EEENS1_21CollectiveEpilogueBwdISB_SC_SE_Li256ELb0ELb0ELi2EEENS1_19SingleTileSchedulerILb0ELb0ELb0ELi128EEEEEEEEEvNT_6ParamsE --------------------------
	.section	.text._ZN7cutlass13device_kernelIN5flash19enable_sm80_to_sm89INS1_16FlashAttnBwdSm80INS1_25CollectiveMainloopBwdSm80ILi2ELi2EN4cute5tupleIJNS5_1CILi64EEENS7_ILi128EEENS7_ILi96EEEEEENS_6half_tEfNS_4arch4Sm80ELb0ELb1ELb1ELb0ELb1ELb0ELb0ELb0ELi2ELi2ELi4ELi2ELb0EEENS1_21CollectiveEpilogueBwdISB_SC_SE_Li256ELb0ELb0ELi2EEENS1_19SingleTileSchedulerILb0ELb0ELb0ELi128EEEEEEEEEvNT_6ParamsE,"ax",@progbits
	.align	128
.text._ZN7cutlass13device_kernelIN5flash19enable_sm80_to_sm89INS1_16FlashAttnBwdSm80INS1_25CollectiveMainloopBwdSm80ILi2ELi2EN4cute5tupleIJNS5_1CILi64EEENS7_ILi128EEENS7_ILi96EEEEEENS_6half_tEfNS_4arch4Sm80ELb0ELb1ELb1ELb0ELb1ELb0ELb0ELb0ELi2ELi2ELi4ELi2ELb0EEENS1_21CollectiveEpilogueBwdISB_SC_SE_Li256ELb0ELb0ELi2EEENS1_19SingleTileSchedulerILb0ELb0ELb0ELi128EEEEEEEEEvNT_6ParamsE:
        .type           _ZN7cutlass13device_kernelIN5flash19enable_sm80_to_sm89INS1_16FlashAttnBwdSm80INS1_25CollectiveMainloopBwdSm80ILi2ELi2EN4cute5tupleIJNS5_1CILi64EEENS7_ILi128EEENS7_ILi96EEEEEENS_6half_tEfNS_4arch4Sm80ELb0ELb1ELb1ELb0ELb1ELb0ELb0ELb0ELi2ELi2ELi4ELi2ELb0EEENS1_21CollectiveEpilogueBwdISB_SC_SE_Li256ELb0ELb0ELi2EEENS1_19SingleTileSchedulerILb0ELb0ELb0ELi128EEEEEEEEEvNT_6ParamsE,@function
        .size           _ZN7cutlass13device_kernelIN5flash19enable_sm80_to_sm89INS1_16FlashAttnBwdSm80INS1_25CollectiveMainloopBwdSm80ILi2ELi2EN4cute5tupleIJNS5_1CILi64EEENS7_ILi128EEENS7_ILi96EEEEEENS_6half_tEfNS_4arch4Sm80ELb0ELb1ELb1ELb0ELb1ELb0ELb0ELb0ELi2ELi2ELi4ELi2ELb0EEENS1_21CollectiveEpilogueBwdISB_SC_SE_Li256ELb0ELb0ELi2EEENS1_19SingleTileSchedulerILb0ELb0ELb0ELi128EEEEEEEEEvNT_6ParamsE,(.L_x_110 - _ZN7cutlass13device_kernelIN5flash19enable_sm80_to_sm89INS1_16FlashAttnBwdSm80INS1_25CollectiveMainloopBwdSm80ILi2ELi2EN4cute5tupleIJNS5_1CILi64EEENS7_ILi128EEENS7_ILi96EEEEEENS_6half_tEfNS_4arch4Sm80ELb0ELb1ELb1ELb0ELb1ELb0ELb0ELb0ELi2ELi2ELi4ELi2ELb0EEENS1_21CollectiveEpilogueBwdISB_SC_SE_Li256ELb0ELb0ELi2EEENS1_19SingleTileSchedulerILb0ELb0ELb0ELi128EEEEEEEEEvNT_6ParamsE)
        .other          _ZN7cutlass13device_kernelIN5flash19enable_sm80_to_sm89INS1_16FlashAttnBwdSm80INS1_25CollectiveMainloopBwdSm80ILi2ELi2EN4cute5tupleIJNS5_1CILi64EEENS7_ILi128EEENS7_ILi96EEEEEENS_6half_tEfNS_4arch4Sm80ELb0ELb1ELb1ELb0ELb1ELb0ELb0ELb0ELi2ELi2ELi4ELi2ELb0EEENS1_21CollectiveEpilogueBwdISB_SC_SE_Li256ELb0ELb0ELi2EEENS1_19SingleTileSchedulerILb0ELb0ELb0ELi128EEEEEEEEEvNT_6ParamsE,@"STO_CUDA_ENTRY STV_DEFAULT"
_ZN7cutlass13device_kernelIN5flash19enable_sm80_to_sm89INS1_16FlashAttnBwdSm80INS1_25CollectiveMainloopBwdSm80ILi2ELi2EN4cute5tupleIJNS5_1CILi64EEENS7_ILi128EEENS7_ILi96EEEEEENS_6half_tEfNS_4arch4Sm80ELb0ELb1ELb1ELb0ELb1ELb0ELb0ELb0ELi2ELi2ELi4ELi2ELb0EEENS1_21CollectiveEpilogueBwdISB_SC_SE_Li256ELb0ELb0ELi2EEENS1_19SingleTileSchedulerILb0ELb0ELb0ELi128EEEEEEEEEvNT_6ParamsE:
[----:B------:R-:W-:Y:S01]  /*0000*/  LDC R1, c[0x0][0x28] ;  /* 0x00000a00ff017b82 */ /* 0x000fe20000000800 */
[----:B------:R-:W-:Y:S05]  /*0010*/  EXIT ;  /* 0x000000000000794d */ /* 0x000fea0003800000 */
.L_x_33:
        /* <DEDUP_REMOVED lines=14> */
.L_x_110:


//--------------------- .text._ZN7cutlass13device_kernelIN5flash19enable_sm80_to_sm89INS1_16FlashAttnBwdSm80INS1_25CollectiveMainloopBwdSm80ILi2ELi2EN4cute5tupleIJNS5_1CILi64EEENS7_ILi128EEENS7_ILi96EEEEEENS_6half_tEfNS_4arch4Sm80ELb0ELb1ELb1ELb0ELb0ELb0ELb0ELb0ELi2ELi2ELi4ELi2ELb0EEENS1_24CollectiveEpilogueBwdGQAISB_fSE_Li256ELb0ELb0EEENS1_19SingleTileSchedulerILb0ELb0ELb0ELi128EEEEEEEEEvNT_6ParamsE --------------------------
	.section	.text._ZN7cutlass13device_kernelIN5flash19enable_sm80_to_sm89INS1_16FlashAttnBwdSm80INS1_25CollectiveMainloopBwdSm80ILi2ELi2EN4cute5tupleIJNS5_1CILi64EEENS7_ILi128EEENS7_ILi96EEEEEENS_6half_tEfNS_4arch4Sm80ELb0ELb1ELb1ELb0ELb0ELb0ELb0ELb0ELi2ELi2ELi4ELi2ELb0EEENS1_24CollectiveEpilogueBwdGQAISB_fSE_Li256ELb0ELb0EEENS1_19SingleTileSchedulerILb0ELb0ELb0ELi128EEEEEEEEEvNT_6ParamsE,"ax",@progbits
	.align	128
.text._ZN7cutlass13device_kernelIN5flash19enable_sm80_to_sm89INS1_16FlashAttnBwdSm80INS1_25CollectiveMainloopBwdSm80ILi2ELi2EN4cute5tupleIJNS5_1CILi64EEENS7_ILi128EEENS7_ILi96EEEEEENS_6half_tEfNS_4arch4Sm80ELb0ELb1ELb1ELb0ELb0ELb0ELb0ELb0ELi2ELi2ELi4ELi2ELb0EEENS1_24CollectiveEpilogueBwdGQAISB_fSE_Li256ELb0ELb0EEENS1_19SingleTileSchedulerILb0ELb0ELb0ELi128EEEEEEEEEvNT_6ParamsE:
        .type           _ZN7cutlass13device_kernelIN5flash19enable_sm80_to_sm89INS1_16FlashAttnBwdSm80INS1_25CollectiveMainloopBwdSm80ILi2ELi2EN4cute5tupleIJNS5_1CILi64EEENS7_ILi128EEENS7_ILi96EEEEEENS_6half_tEfNS_4arch4Sm80ELb0ELb1ELb1ELb0ELb0ELb0ELb0ELb0ELi2ELi2ELi4ELi2ELb0EEENS1_24CollectiveEpilogueBwdGQAISB_fSE_Li256ELb0ELb0EEENS1_19SingleTileSchedulerILb0ELb0ELb0ELi128EEEEEEEEEvNT_6ParamsE,@function
        .size           _ZN7cutlass13device_kernelIN5flash19enable_sm80_to_sm89INS1_16FlashAttnBwdSm80INS1_25CollectiveMainloopBwdSm80ILi2ELi2EN4cute5tupleIJNS5_1CILi64EEENS7_ILi128EEENS7_ILi96EEEEEENS_6half_tEfNS_4arch4Sm80ELb0ELb1ELb1ELb0ELb0ELb0ELb0ELb0ELi2ELi2ELi4ELi2ELb0EEENS1_24CollectiveEpilogueBwdGQAISB_fSE_Li256ELb0ELb0EEENS1_19SingleTileSchedulerILb0ELb0ELb0ELi128EEEEEEEEEvNT_6ParamsE,(.L_x_111 - _ZN7cutlass13device_kernelIN5flash19enable_sm80_to_sm89INS1_16FlashAttnBwdSm80INS1_25CollectiveMainloopBwdSm80ILi2ELi2EN4cute5tupleIJNS5_1CILi64EEENS7_ILi128EEENS7_ILi96EEEEEENS_6half_tEfNS_4arch4Sm80ELb0ELb1ELb1ELb0ELb0ELb0ELb0ELb0ELi2ELi2ELi4ELi2ELb0EEENS1_24CollectiveEpilogueBwdGQAISB_fSE_Li256ELb0ELb0EEENS1_19SingleTileSchedulerILb0ELb0ELb0ELi128EEEEEEEEEvNT_6ParamsE)
        .other          _ZN7cutlass13device_kernelIN5flash19enable_sm80_to_sm89INS1_16FlashAttnBwdSm80INS1_25CollectiveMainloopBwdSm80ILi2ELi2EN4cute5tupleIJNS5_1CILi64EEENS7_ILi128EEENS7_ILi96EEEEEENS_6half_tEfNS_4arch4Sm80ELb0ELb1ELb1ELb0ELb0ELb0ELb0ELb0ELi2ELi2ELi4ELi2ELb0EEENS1_24CollectiveEpilogueBwdGQAISB_fSE_Li256ELb0ELb0EEENS1_19SingleTileSchedulerILb0ELb0ELb0ELi128EEEEEEEEEvNT_6ParamsE,@"STO_CUDA_ENTRY STV_DEFAULT"
_ZN7cutlass13device_kernelIN5flash19enable_sm80_to_sm89INS1_16FlashAttnBwdSm80INS1_25CollectiveMainloopBwdSm80ILi2ELi2EN4cute5tupleIJNS5_1CILi64EEENS7_ILi128EEENS7_ILi96EEEEEENS_6half_tEfNS_4arch4Sm80ELb0ELb1ELb1ELb0ELb0ELb0ELb0ELb0ELi2ELi2ELi4ELi2ELb0EEENS1_24CollectiveEpilogueBwdGQAISB_fSE_Li256ELb0ELb0EEENS1_19SingleTileSchedulerILb0ELb0ELb0ELi128EEEEEEEEEvNT_6ParamsE:
[----:B------:R-:W-:Y:S01]  /*0000*/  LDC R1, c[0x0][0x28] ;  /* 0x00000a00ff017b82 */ /* 0x000fe20000000800 */
[----:B------:R-:W-:Y:S05]  /*0010*/  EXIT ;  /* 0x000000000000794d */ /* 0x000fea0003800000 */
.L_x_34:
        /* <DEDUP_REMOVED lines=14> */
.L_x_111:


//--------------------- .text._ZN7cutlass13device_kernelIN5flash19enable_sm80_to_sm89INS1_16FlashAttnBwdSm80INS1_25CollectiveMainloopBwdSm80ILi2ELi2EN4cute5tupleIJNS5_1CILi64EEENS7_ILi128EEENS7_ILi96EEEEEENS_6half_tEfNS_4arch4Sm80ELb0ELb1ELb1ELb0ELb1ELb0ELb0ELb0ELi2ELi2ELi4ELi2ELb0EEENS1_24CollectiveEpilogueBwdGQAISB_fSE_Li256ELb0ELb1EEENS1_19SingleTileSchedulerILb0ELb0ELb0ELi128EEEEEEEEEvNT_6ParamsE --------------------------
	.section	.text._ZN7cutlass13device_kernelIN5flash19enable_sm80_to_sm89INS1_16FlashAttnBwdSm80INS1_25CollectiveMainloopBwdSm80ILi2ELi2EN4cute5tupleIJNS5_1CILi64EEENS7_ILi128EEENS7_ILi96EEEEEENS_6half_tEfNS_4arch4Sm80ELb0ELb1ELb1ELb0ELb1ELb0ELb0ELb0ELi2ELi2ELi4ELi2ELb0EEENS1_24CollectiveEpilogueBwdGQAISB_fSE_Li256ELb0ELb1EEENS1_19SingleTileSchedulerILb0ELb0ELb0ELi128EEEEEEEEEvNT_6ParamsE,"ax",@progbits
	.align	128
.text._ZN7cutlass13device_kernelIN5flash19enable_sm80_to_sm89INS1_16FlashAttnBwdSm80INS1_25CollectiveMainloopBwdSm80ILi2ELi2EN4cute5tupleIJNS5_1CILi64EEENS7_ILi128EEENS7_ILi96EEEEEENS_6half_tEfNS_4arch4Sm80ELb0ELb1ELb1ELb0ELb1ELb0ELb0ELb0ELi2ELi2ELi4ELi2ELb0EEENS1_24CollectiveEpilogueBwdGQAISB_fSE_Li256ELb0ELb1EEENS1_19SingleTileSchedulerILb0ELb0ELb0ELi128EEEEEEEEEvNT_6ParamsE:
        .type           _ZN7cutlass13device_kernelIN5flash19enable_sm80_to_sm89INS1_16FlashAttnBwdSm80INS1_25CollectiveMainloopBwdSm80ILi2ELi2EN4cute5tupleIJNS5_1CILi64EEENS7_ILi128EEENS7_ILi96EEEEEENS_6half_tEfNS_4arch4Sm80ELb0ELb1ELb1ELb0ELb1ELb0ELb0ELb0ELi2ELi2ELi4ELi2ELb0EEENS1_24CollectiveEpilogueBwdGQAISB_fSE_Li256ELb0ELb1EEENS1_19SingleTileSchedulerILb0ELb0ELb0ELi128EEEEEEEEEvNT_6ParamsE,@function
        .size           _ZN7cutlass13device_kernelIN5flash19enable_sm80_to_sm89INS1_16FlashAttnBwdSm80INS1_25CollectiveMainloopBwdSm80ILi2ELi2EN4cute5tupleIJNS5_1CILi64EEENS7_ILi128EEENS7_ILi96EEEEEENS_6half_tEfNS_4arch4Sm80ELb0ELb1ELb1ELb0ELb1ELb0ELb0ELb0ELi2ELi2ELi4ELi2ELb0EEENS1_24CollectiveEpilogueBwdGQAISB_fSE_Li256ELb0ELb1EEENS1_19SingleTileSchedulerILb0ELb0ELb0ELi128EEEEEEEEEvNT_6ParamsE,(.L_x_112 - _ZN7cutlass13device_kernelIN5flash19enable_sm80_to_sm89INS1_16FlashAttnBwdSm80INS1_25CollectiveMainloopBwdSm80ILi2ELi2EN4cute5tupleIJNS5_1CILi64EEENS7_ILi128EEENS7_ILi96EEEEEENS_6half_tEfNS_4arch4Sm80ELb0ELb1ELb1ELb0ELb1ELb0ELb0ELb0ELi2ELi2ELi4ELi2ELb0EEENS1_24CollectiveEpilogueBwdGQAISB_fSE_Li256ELb0ELb1EEENS1_19SingleTileSchedulerILb0ELb0ELb0ELi128EEEEEEEEEvNT_6ParamsE)
        .other          _ZN7cutlass13device_kernelIN5flash19enable_sm80_to_sm89INS1_16FlashAttnBwdSm80INS1_25CollectiveMainloopBwdSm80ILi2ELi2EN4cute5tupleIJNS5_1CILi64EEENS7_ILi128EEENS7_ILi96EEEEEENS_6half_tEfNS_4arch4Sm80ELb0ELb1ELb1ELb0ELb1ELb0ELb0ELb0ELi2ELi2ELi4ELi2ELb0EEENS1_24CollectiveEpilogueBwdGQAISB_fSE_Li256ELb0ELb1EEENS1_19SingleTileSchedulerILb0ELb0ELb0ELi128EEEEEEEEEvNT_6ParamsE,@"STO_CUDA_ENTRY STV_DEFAULT"
_ZN7cutlass13device_kernelIN5flash19enable_sm80_to_sm89INS1_16FlashAttnBwdSm80INS1_25CollectiveMainloopBwdSm80ILi2ELi2EN4cute5tupleIJNS5_1CILi64EEENS7_ILi128EEENS7_ILi96EEEEEENS_6half_tEfNS_4arch4Sm80ELb0ELb1ELb1ELb0ELb1ELb0ELb0ELb0ELi2ELi2ELi4ELi2ELb0EEENS1_24CollectiveEpilogueBwdGQAISB_fSE_Li256ELb0ELb1EEENS1_19SingleTileSchedulerILb0ELb0ELb0ELi128EEEEEEEEEvNT_6ParamsE:
[----:B------:R-:W-:Y:S01]  /*0000*/  LDC R1, c[0x0][0x28] ;  /* 0x00000a00ff017b82 */ /* 0x000fe20000000800 */
[----:B------:R-:W-:Y:S05]  /*0010*/  EXIT ;  /* 0x000000000000794d */ /* 0x000fea0003800000 */
.L_x_35:
        /* <DEDUP_REMOVED lines=14> */
.L_x_112:


//--------------------- .text._ZN7cutlass13device_kernelIN5flash19enable_sm80_to_sm89INS1_16FlashAttnBwdSm80INS1_25CollectiveMainloopBwdSm80ILi2ELi2EN4cute5tupleIJNS5_1CILi64EEENS7_ILi128EEENS7_ILi96EEEEEENS_6half_tEfNS_4arch4Sm80ELb0ELb1ELb1ELb1ELb0ELb0ELb0ELb0ELi2ELi2ELi4ELi2ELb0EEENS1_21CollectiveEpilogueBwdISB_SC_SE_Li256ELb1ELb0ELi2EEENS1_19SingleTileSchedulerILb1ELb0ELb0ELi128EEEEEEEEEvNT_6ParamsE --------------------------
	.section	.text._ZN7cutlass13device_kernelIN5flash19enable_sm80_to_sm89INS1_16FlashAttnBwdSm80INS1_25CollectiveMainloopBwdSm80ILi2ELi2EN4cute5tupleIJNS5_1CILi64EEENS7_ILi128EEENS7_ILi96EEEEEENS_6half_tEfNS_4arch4Sm80ELb0ELb1ELb1ELb1ELb0ELb0ELb0ELb0ELi2ELi2ELi4ELi2ELb0EEENS1_21CollectiveEpilogueBwdISB_SC_SE_Li256ELb1ELb0ELi2EEENS1_19SingleTileSchedulerILb1ELb0ELb0ELi128EEEEEEEEEvNT_6ParamsE,"ax",@progbits
	.align	128
.text._ZN7cutlass13device_kernelIN5flash19enable_sm80_to_sm89INS1_16FlashAttnBwdSm80INS1_25CollectiveMainloopBwdSm80ILi2ELi2EN4cute5tupleIJNS5_1CILi64EEENS7_ILi128EEENS7_ILi96EEEEEENS_6half_tEfNS_4arch4Sm80ELb0ELb1ELb1ELb1ELb0ELb0ELb0ELb0ELi2ELi2ELi4ELi2ELb0EEENS1_21CollectiveEpilogueBwdISB_SC_SE_Li256ELb1ELb0ELi2EEENS1_19SingleTileSchedulerILb1ELb0ELb0ELi128EEEEEEEEEvNT_6ParamsE:
        .type           _ZN7cutlass13device_kernelIN5flash19enable_sm80_to_sm89INS1_16FlashAttnBwdSm80INS1_25CollectiveMainloopBwdSm80ILi2ELi2EN4cute5tupleIJNS5_1CILi64EEENS7_ILi128EEENS7_ILi96EEEEEENS_6half_tEfNS_4arch4Sm80ELb0ELb1ELb1ELb1ELb0ELb0ELb0ELb0ELi2ELi2ELi4ELi2ELb0EEENS1_21CollectiveEpilogueBwdISB_SC_SE_Li256ELb1ELb0ELi2EEENS1_19SingleTileSchedulerILb1ELb0ELb0ELi128EEEEEEEEEvNT_6ParamsE,@function
        .size           _ZN7cutlass13device_kernelIN5flash19enable_sm80_to_sm89INS1_16FlashAttnBwdSm80INS1_25CollectiveMainloopBwdSm80ILi2ELi2EN4cute5tupleIJNS5_1CILi64EEENS7_ILi128EEENS7_ILi96EEEEEENS_6half_tEfNS_4arch4Sm80ELb0ELb1ELb1ELb1ELb0ELb0ELb0ELb0ELi2ELi2ELi4ELi2ELb0EEENS1_21CollectiveEpilogueBwdISB_SC_SE_Li256ELb1ELb0ELi2EEENS1_19SingleTileSchedulerILb1ELb0ELb0ELi128EEEEEEEEEvNT_6ParamsE,(.L_x_113 - _ZN7cutlass13device_kernelIN5flash19enable_sm80_to_sm89INS1_16FlashAttnBwdSm80INS1_25CollectiveMainloopBwdSm80ILi2ELi2EN4cute5tupleIJNS5_1CILi64EEENS7_ILi128EEENS7_ILi96EEEEEENS_6half_tEfNS_4arch4Sm80ELb0ELb1ELb1ELb1ELb0ELb0ELb0ELb0ELi2ELi2ELi4ELi2ELb0EEENS1_21CollectiveEpilogueBwdISB_SC_SE_Li256ELb1ELb0ELi2EEENS1_19SingleTileSchedulerILb1ELb0ELb0ELi128EEEEEEEEEvNT_6ParamsE)
        .other          _ZN7cutlass13device_kernelIN5flash19enable_sm80_to_sm89INS1_16FlashAttnBwdSm80INS1_25CollectiveMainloopBwdSm80ILi2ELi2EN4cute5tupleIJNS5_1CILi64EEENS7_ILi128EEENS7_ILi96EEEEEENS_6half_tEfNS_4arch4Sm80ELb0ELb1ELb1ELb1ELb0ELb0ELb0ELb0ELi2ELi2ELi4ELi2ELb0EEENS1_21CollectiveEpilogueBwdISB_SC_SE_Li256ELb1ELb0ELi2EEENS1_19SingleTileSchedulerILb1ELb0ELb0ELi128EEEEEEEEEvNT_6ParamsE,@"STO_CUDA_ENTRY STV_DEFAULT"
_ZN7cutlass13device_kernelIN5flash19enable_sm80_to_sm89INS1_16FlashAttnBwdSm80INS1_25CollectiveMainloopBwdSm80ILi2ELi2EN4cute5tupleIJNS5_1CILi64EEENS7_ILi128EEENS7_ILi96EEEEEENS_6half_tEfNS_4arch4Sm80ELb0ELb1ELb1ELb1ELb0ELb0ELb0ELb0ELi2ELi2ELi4ELi2ELb0EEENS1_21CollectiveEpilogueBwdISB_SC_SE_Li256ELb1ELb0ELi2EEENS1_19SingleTileSchedulerILb1ELb0ELb0ELi128EEEEEEEEEvNT_6ParamsE:
[----:B------:R-:W-:Y:S01]  /*0000*/  LDC R1, c[0x0][0x28] ;  /* 0x00000a00ff017b82 */ /* 0x000fe20000000800 */
[----:B------:R-:W-:Y:S05]  /*0010*/  EXIT ;  /* 0x000000000000794d */ /* 0x000fea0003800000 */
.L_x_36:
        /* <DEDUP_REMOVED lines=14> */
.L_x_113:


//--------------------- .text._ZN7cutlass13device_kernelIN5flash19enable_sm80_to_sm89INS1_16FlashAttnBwdSm80INS1_25CollectiveMainloopBwdSm80ILi2ELi2EN4cute5tupleIJNS5_1CILi64EEENS7_ILi128EEENS7_ILi96EEEEEENS_6half_tEfNS_4arch4Sm80ELb0ELb1ELb1ELb1ELb1ELb0ELb0ELb0ELi2ELi2ELi4ELi2ELb0EEENS1_21CollectiveEpilogueBwdISB_SC_SE_Li256ELb1ELb0ELi2EEENS1_19SingleTileSchedulerILb1ELb0ELb0ELi128EEEEEEEEEvNT_6ParamsE --------------------------
	.section	.text._ZN7cutlass13device_kernelIN5flash19enable_sm80_to_sm89INS1_16FlashAttnBwdSm80INS1_25CollectiveMainloopBwdSm80ILi2ELi2EN4cute5tupleIJNS5_1CILi64EEENS7_ILi128EEENS7_ILi96EEEEEENS_6half_tEfNS_4arch4Sm80ELb0ELb1ELb1ELb1ELb1ELb0ELb0ELb0ELi2ELi2ELi4ELi2ELb0EEENS1_21CollectiveEpilogueBwdISB_SC_SE_Li256ELb1ELb0ELi2EEENS1_19SingleTileSchedulerILb1ELb0ELb0ELi128EEEEEEEEEvNT_6ParamsE,"ax",@progbits
	.align	128
.text._ZN7cutlass13device_kernelIN5flash19enable_sm80_to_sm89INS1_16FlashAttnBwdSm80INS1_25CollectiveMainloopBwdSm80ILi2ELi2EN4cute5tupleIJNS5_1CILi64EEENS7_ILi128EEENS7_ILi96EEEEEENS_6half_tEfNS_4arch4Sm80ELb0ELb1ELb1ELb1ELb1ELb0ELb0ELb0ELi2ELi2ELi4ELi2ELb0EEENS1_21CollectiveEpilogueBwdISB_SC_SE_Li256ELb1ELb0ELi2EEENS1_19SingleTileSchedulerILb1ELb0ELb0ELi128EEEEEEEEEvNT_6ParamsE:
        .type           _ZN7cutlass13device_kernelIN5flash19enable_sm80_to_sm89INS1_16FlashAttnBwdSm80INS1_25CollectiveMainloopBwdSm80ILi2ELi2EN4cute5tupleIJNS5_1CILi64EEENS7_ILi128EEENS7_ILi96EEEEEENS_6half_tEfNS_4arch4Sm80ELb0ELb1ELb1ELb1ELb1ELb0ELb0ELb0ELi2ELi2ELi4ELi2ELb0EEENS1_21CollectiveEpilogueBwdISB_SC_SE_Li256ELb1ELb0ELi2EEENS1_19SingleTileSchedulerILb1ELb0ELb0ELi128EEEEEEEEEvNT_6ParamsE,@function
        .size           _ZN7cutlass13device_kernelIN5flash19enable_sm80_to_sm89INS1_16FlashAttnBwdSm80INS1_25CollectiveMainloopBwdSm80ILi2ELi2EN4cute5tupleIJNS5_1CILi64EEENS7_ILi128EEENS7_ILi96EEEEEENS_6half_tEfNS_4arch4Sm80ELb0ELb1ELb1ELb1ELb1ELb0ELb0ELb0ELi2ELi2ELi4ELi2ELb0EEENS1_21CollectiveEpilogueBwdISB_SC_SE_Li256ELb1ELb0ELi2EEENS1_19SingleTileSchedulerILb1ELb0ELb0ELi128EEEEEEEEEvNT_6ParamsE,(.L_x_114 - _ZN7cutlass13device_kernelIN5flash19enable_sm80_to_sm89INS1_16FlashAttnBwdSm80INS1_25CollectiveMainloopBwdSm80ILi2ELi2EN4cute5tupleIJNS5_1CILi64EEENS7_ILi128EEENS7_ILi96EEEEEENS_6half_tEfNS_4arch4Sm80ELb0ELb1ELb1ELb1ELb1ELb0ELb0ELb0ELi2ELi2ELi4ELi2ELb0EEENS1_21CollectiveEpilogueBwdISB_SC_SE_Li256ELb1ELb0ELi2EEENS1_19SingleTileSchedulerILb1ELb0ELb0ELi128EEEEEEEEEvNT_6ParamsE)
        .other          _ZN7cutlass13device_kernelIN5flash19enable_sm80_to_sm89INS1_16FlashAttnBwdSm80INS1_25CollectiveMainloopBwdSm80ILi2ELi2EN4cute5tupleIJNS5_1CILi64EEENS7_ILi128EEENS7_ILi96EEEEEENS_6half_tEfNS_4arch4Sm80ELb0ELb1ELb1ELb1ELb1ELb0ELb0ELb0ELi2ELi2ELi4ELi2ELb0EEENS1_21CollectiveEpilogueBwdISB_SC_SE_Li256ELb1ELb0ELi2EEENS1_19SingleTileSchedulerILb1ELb0ELb0ELi128EEEEEEEEEvNT_6ParamsE,@"STO_CUDA_ENTRY STV_DEFAULT"
_ZN7cutlass13device_kernelIN5flash19enable_sm80_to_sm89INS1_16FlashAttnBwdSm80INS1_25CollectiveMainloopBwdSm80ILi2ELi2EN4cute5tupleIJNS5_1CILi64EEENS7_ILi128EEENS7_ILi96EEEEEENS_6half_tEfNS_4arch4Sm80ELb0ELb1ELb1ELb1ELb1ELb0ELb0ELb0ELi2ELi2ELi4ELi2ELb0EEENS1_21CollectiveEpilogueBwdISB_SC_SE_Li256ELb1ELb0ELi2EEENS1_19SingleTileSchedulerILb1ELb0ELb0ELi128EEEEEEEEEvNT_6ParamsE:
[----:B------:R-:W-:Y:S01]  /*0000*/  LDC R1, c[0x0][0x28] ;  /* 0x00000a00ff017b82 */ /* 0x000fe20000000800 */
[----:B------:R-:W-:Y:S05]  /*0010*/  EXIT ;  /* 0x000000000000794d */ /* 0x000fea0003800000 */
.L_x_37:
        /* <DEDUP_REMOVED lines=14> */
.L_x_114:


//--------------------- .text._ZN7cutlass13device_kernelIN5flash19enable_sm80_to_sm89INS1_16FlashAttnBwdSm80INS1_25CollectiveMainloopBwdSm80ILi2ELi2EN4cute5tupleIJNS5_1CILi64EEENS7_ILi128EEENS7_ILi96EEEEEENS_6half_tEfNS_4arch4Sm80ELb0ELb1ELb1ELb1ELb0ELb0ELb0ELb0ELi2ELi2ELi4ELi2ELb0EEENS1_24CollectiveEpilogueBwdGQAISB_fSE_Li256ELb1ELb0EEENS1_19SingleTileSchedulerILb1ELb0ELb0ELi128EEEEEEEEEvNT_6ParamsE --------------------------
	.section	.text._ZN7cutlass13device_kernelIN5flash19enable_sm80_to_sm89INS1_16FlashAttnBwdSm80INS1_25CollectiveMainloopBwdSm80ILi2ELi2EN4cute5tupleIJNS5_1CILi64EEENS7_ILi128EEENS7_ILi96EEEEEENS_6half_tEfNS_4arch4Sm80ELb0ELb1ELb1ELb1ELb0ELb0ELb0ELb0ELi2ELi2ELi4ELi2ELb0EEENS1_24CollectiveEpilogueBwdGQAISB_fSE_Li256ELb1ELb0EEENS1_19SingleTileSchedulerILb1ELb0ELb0ELi128EEEEEEEEEvNT_6ParamsE,"ax",@progbits
	.align	128
.text._ZN7cutlass13device_kernelIN5flash19enable_sm80_to_sm89INS1_16FlashAttnBwdSm80INS1_25CollectiveMainloopBwdSm80ILi2ELi2EN4cute5tupleIJNS5_1CILi64EEENS7_ILi128EEENS7_ILi96EEEEEENS_6half_tEfNS_4arch4Sm80ELb0ELb1ELb1ELb1ELb0ELb0ELb0ELb0ELi2ELi2ELi4ELi2ELb0EEENS1_24CollectiveEpilogueBwdGQAISB_fSE_Li256ELb1ELb0EEENS1_19SingleTileSchedulerILb1ELb0ELb0ELi128EEEEEEEEEvNT_6ParamsE:
        .type           _ZN7cutlass13device_kernelIN5flash19enable_sm80_to_sm89INS1_16FlashAttnBwdSm80INS1_25CollectiveMainloopBwdSm80ILi2ELi2EN4cute5tupleIJNS5_1CILi64EEENS7_ILi128EEENS7_ILi96EEEEEENS_6half_tEfNS_4arch4Sm80ELb0ELb1ELb1ELb1ELb0ELb0ELb0ELb0ELi2ELi2ELi4ELi2ELb0EEENS1_24CollectiveEpilogueBwdGQAISB_fSE_Li256ELb1ELb0EEENS1_19SingleTileSchedulerILb1ELb0ELb0ELi128EEEEEEEEEvNT_6ParamsE,@function
        .size           _ZN7cutlass13device_kernelIN5flash19enable_sm80_to_sm89INS1_16FlashAttnBwdSm80INS1_25CollectiveMainloopBwdSm80ILi2ELi2EN4cute5tupleIJNS5_1CILi64EEENS7_ILi128EEENS7_ILi96EEEEEENS_6half_tEfNS_4arch4Sm80ELb0ELb1ELb1ELb1ELb0ELb0ELb0ELb0ELi2ELi2ELi4ELi2ELb0EEENS1_24CollectiveEpilogueBwdGQAISB_fSE_Li256ELb1ELb0EEENS1_19SingleTileSchedulerILb1ELb0ELb0ELi128EEEEEEEEEvNT_6ParamsE,(.L_x_115 - _ZN7cutlass13device_kernelIN5flash19enable_sm80_to_sm89INS1_16FlashAttnBwdSm80INS1_25CollectiveMainloopBwdSm80ILi2ELi2EN4cute5tupleIJNS5_1CILi64EEENS7_ILi128EEENS7_ILi96EEEEEENS_6half_tEfNS_4arch4Sm80ELb0ELb1ELb1ELb1ELb0ELb0ELb0ELb0ELi2ELi2ELi4ELi2ELb0EEENS1_24CollectiveEpilogueBwdGQAISB_fSE_Li256ELb1ELb0EEENS1_19SingleTileSchedulerILb1ELb0ELb0ELi128EEEEEEEEEvNT_6ParamsE)
        .other          _ZN7cutlass13device_kernelIN5flash19enable_sm80_to_sm89INS1_16FlashAttnBwdSm80INS1_25CollectiveMainloopBwdSm80ILi2ELi2EN4cute5tupleIJNS5_1CILi64EEENS7_ILi128EEENS7_ILi96EEEEEENS_6half_tEfNS_4arch4Sm80ELb0ELb1ELb1ELb1ELb0ELb0ELb0ELb0ELi2ELi2ELi4ELi2ELb0EEENS1_24CollectiveEpilogueBwdGQAISB_fSE_Li256ELb1ELb0EEENS1_19SingleTileSchedulerILb1ELb0ELb0ELi128EEEEEEEEEvNT_6ParamsE,@"STO_CUDA_ENTRY STV_DEFAULT"
_ZN7cutlass13device_kernelIN5flash19enable_sm80_to_sm89INS1_16FlashAttnBwdSm80INS1_25CollectiveMainloopBwdSm80ILi2ELi2EN4cute5tupleIJNS5_1CILi64EEENS7_ILi128EEENS7_ILi96EEEEEENS_6half_tEfNS_4arch4Sm80ELb0ELb1ELb1ELb1ELb0ELb0ELb0ELb0ELi2ELi2ELi4ELi2ELb0EEENS1_24CollectiveEpilogueBwdGQAISB_fSE_Li256ELb1ELb0EEENS1_19SingleTileSchedulerILb1ELb0ELb0ELi128EEEEEEEEEvNT_6ParamsE:
[----:B------:R-:W-:Y:S01]  /*0000*/  LDC R1, c[0x0][0x28] ;  /* 0x00000a00ff017b82 */ /* 0x000fe20000000800 */
[----:B------:R-:W-:Y:S05]  /*0010*/  EXIT ;  /* 0x000000000000794d */ /* 0x000fea0003800000 */
.L_x_38:
        /* <DEDUP_REMOVED lines=14> */
.L_x_115:


//--------------------- .text._ZN7cutlass13device_kernelIN5flash19enable_sm80_to_sm89INS1_16FlashAttnBwdSm80INS1_25CollectiveMainloopBwdSm80ILi2ELi2EN4cute5tupleIJNS5_1CILi64EEENS7_ILi128EEENS7_ILi96EEEEEENS_6half_tEfNS_4arch4Sm80ELb0ELb1ELb1ELb1ELb1ELb0ELb0ELb0ELi2ELi2ELi4ELi2ELb0EEENS1_24CollectiveEpilogueBwdGQAISB_fSE_Li256ELb1ELb1EEENS1_19SingleTileSchedulerILb1ELb0ELb0ELi128EEEEEEEEEvNT_6ParamsE --------------------------
	.section	.text._ZN7cutlass13device_kernelIN5flash19enable_sm80_to_sm89INS1_16FlashAttnBwdSm80INS1_25CollectiveMainloopBwdSm80ILi2ELi2EN4cute5tupleIJNS5_1CILi64EEENS7_ILi128EEENS7_ILi96EEEEEENS_6half_tEfNS_4arch4Sm80ELb0ELb1ELb1ELb1ELb1ELb0ELb0ELb0ELi2ELi2ELi4ELi2ELb0EEENS1_24CollectiveEpilogueBwdGQAISB_fSE_Li256ELb1ELb1EEENS1_19SingleTileSchedulerILb1ELb0ELb0ELi128EEEEEEEEEvNT_6ParamsE,"ax",@progbits
	.align	128
.text._ZN7cutlass13device_kernelIN5flash19enable_sm80_to_sm89INS1_16FlashAttnBwdSm80INS1_25CollectiveMainloopBwdSm80ILi2ELi2EN4cute5tupleIJNS5_1CILi64EEENS7_ILi128EEENS7_ILi96EEEEEENS_6half_tEfNS_4arch4Sm80ELb0ELb1ELb1ELb1ELb1ELb0ELb0ELb0ELi2ELi2ELi4ELi2ELb0EEENS1_24CollectiveEpilogueBwdGQAISB_fSE_Li256ELb1ELb1EEENS1_19SingleTileSchedulerILb1ELb0ELb0ELi128EEEEEEEEEvNT_6ParamsE:
        .type           _ZN7cutlass13device_kernelIN5flash19enable_sm80_to_sm89INS1_16FlashAttnBwdSm80INS1_25CollectiveMainloopBwdSm80ILi2ELi2EN4cute5tupleIJNS5_1CILi64EEENS7_ILi128EEENS7_ILi96EEEEEENS_6half_tEfNS_4arch4Sm80ELb0ELb1ELb1ELb1ELb1ELb0ELb0ELb0ELi2ELi2ELi4ELi2ELb0EEENS1_24CollectiveEpilogueBwdGQAISB_fSE_Li256ELb1ELb1EEENS1_19SingleTileSchedulerILb1ELb0ELb0ELi128EEEEEEEEEvNT_6ParamsE,@function
        .size           _ZN7cutlass13device_kernelIN5flash19enable_sm80_to_sm89INS1_16FlashAttnBwdSm80INS1_25CollectiveMainloopBwdSm80ILi2ELi2EN4cute5tupleIJNS5_1CILi64EEENS7_ILi128EEENS7_ILi96EEEEEENS_6half_tEfNS_4arch4Sm80ELb0ELb1ELb1ELb1ELb1ELb0ELb0ELb0ELi2ELi2ELi4ELi2ELb0EEENS1_24CollectiveEpilogueBwdGQAISB_fSE_Li256ELb1ELb1EEENS1_19SingleTileSchedulerILb1ELb0ELb0ELi128EEEEEEEEEvNT_6ParamsE,(.L_x_116 - _ZN7cutlass13device_kernelIN5flash19enable_sm80_to_sm89INS1_16FlashAttnBwdSm80INS1_25CollectiveMainloopBwdSm80ILi2ELi2EN4cute5tupleIJNS5_1CILi64EEENS7_ILi128EEENS7_ILi96EEEEEENS_6half_tEfNS_4arch4Sm80ELb0ELb1ELb1ELb1ELb1ELb0ELb0ELb0ELi2ELi2ELi4ELi2ELb0EEENS1_24CollectiveEpilogueBwdGQAISB_fSE_Li256ELb1ELb1EEENS1_19SingleTileSchedulerILb1ELb0ELb0ELi128EEEEEEEEEvNT_6ParamsE)
        .other          _ZN7cutlass13device_kernelIN5flash19enable_sm80_to_sm89INS1_16FlashAttnBwdSm80INS1_25CollectiveMainloopBwdSm80ILi2ELi2EN4cute5tupleIJNS5_1CILi64EEENS7_ILi128EEENS7_ILi96EEEEEENS_6half_tEfNS_4arch4Sm80ELb0ELb1ELb1ELb1ELb1ELb0ELb0ELb0ELi2ELi2ELi4ELi2ELb0EEENS1_24CollectiveEpilogueBwdGQAISB_fSE_Li256ELb1ELb1EEENS1_19SingleTileSchedulerILb1ELb0ELb0ELi128EEEEEEEEEvNT_6ParamsE,@"STO_CUDA_ENTRY STV_DEFAULT"
_ZN7cutlass13device_kernelIN5flash19enable_sm80_to_sm89INS1_16FlashAttnBwdSm80INS1_25CollectiveMainloopBwdSm80ILi2ELi2EN4cute5tupleIJNS5_1CILi64EEENS7_ILi128EEENS7_ILi96EEEEEENS_6half_tEfNS_4arch4Sm80ELb0ELb1ELb1ELb1ELb1ELb0ELb0ELb0ELi2ELi2ELi4ELi2ELb0EEENS1_24CollectiveEpilogueBwdGQAISB_fSE_Li256ELb1ELb1EEENS1_19SingleTileSchedulerILb1ELb0ELb0ELi128EEEEEEEEEvNT_6ParamsE:
[----:B------:R-:W-:Y:S01]  /*0000*/  LDC R1, c[0x0][0x28] ;  /* 0x00000a00ff017b82 */ /* 0x000fe20000000800 */
[----:B------:R-:W-:Y:S05]  /*0010*/  EXIT ;  /* 0x000000000000794d */ /* 0x000fea0003800000 */
.L_x_39:
        /* <DEDUP_REMOVED lines=14> */
.L_x_116:


//--------------------- .text._ZN7cutlass13device_kernelIN5flash19enable_sm80_to_sm89INS1_16FlashAttnBwdSm80INS1_25CollectiveMainloopBwdSm80ILi2ELi2EN4cute5tupleIJNS5_1CILi64EEENS7_ILi128EEENS7_ILi96EEEEEENS_6half_tEfNS_4arch4Sm80ELb1ELb0ELb1ELb0ELb0ELb0ELb0ELb0ELi2ELi2ELi4ELi2ELb0EEENS1_21CollectiveEpilogueBwdISB_SC_SE_Li256ELb0ELb0ELi2EEENS1_25SingleTileBwdLPTSchedulerILb0ELi128ELb0EEEEEEEEEvNT_6ParamsE --------------------------
	.section	.text._ZN7cutlass13device_kernelIN5flash19enable_sm80_to_sm89INS1_16FlashAttnBwdSm80INS1_25CollectiveMainloopBwdSm80ILi2ELi2EN4cute5tupleIJNS5_1CILi64EEENS7_ILi128EEENS7_ILi96EEEEEENS_6half_tEfNS_4arch4Sm80ELb1ELb0ELb1ELb0ELb0ELb0ELb0ELb0ELi2ELi2ELi4ELi2ELb0EEENS1_21CollectiveEpilogueBwdISB_SC_SE_Li256ELb0ELb0ELi2EEENS1_25SingleTileBwdLPTSchedulerILb0ELi128ELb0EEEEEEEEEvNT_6ParamsE,"ax",@progbits
	.align	128
.text._ZN7cutlass13device_kernelIN5flash19enable_sm80_to_sm89INS1_16FlashAttnBwdSm80INS1_25CollectiveMainloopBwdSm80ILi2ELi2EN4cute5tupleIJNS5_1CILi64EEENS7_ILi128EEENS7_ILi96EEEEEENS_6half_tEfNS_4arch4Sm80ELb1ELb0ELb1ELb0ELb0ELb0ELb0ELb0ELi2ELi2ELi4ELi2ELb0EEENS1_21CollectiveEpilogueBwdISB_SC_SE_Li256ELb0ELb0ELi2EEENS1_25SingleTileBwdLPTSchedulerILb0ELi128ELb0EEEEEEEEEvNT_6ParamsE:
        .type           _ZN7cutlass13device_kernelIN5flash19enable_sm80_to_sm89INS1_16FlashAttnBwdSm80INS1_25CollectiveMainloopBwdSm80ILi2ELi2EN4cute5tupleIJNS5_1CILi64EEENS7_ILi128EEENS7_ILi96EEEEEENS_6half_tEfNS_4arch4Sm80ELb1ELb0ELb1ELb0ELb0ELb0ELb0ELb0ELi2ELi2ELi4ELi2ELb0EEENS1_21CollectiveEpilogueBwdISB_SC_SE_Li256ELb0ELb0ELi2EEENS1_25SingleTileBwdLPTSchedulerILb0ELi128ELb0EEEEEEEEEvNT_6ParamsE,@function
        .size           _ZN7cutlass13device_kernelIN5flash19enable_sm80_to_sm89INS1_16FlashAttnBwdSm80INS1_25CollectiveMainloopBwdSm80ILi2ELi2EN4cute5tupleIJNS5_1CILi64EEENS7_ILi128EEENS7_ILi96EEEEEENS_6half_tEfNS_4arch4Sm80ELb1ELb0ELb1ELb0ELb0ELb0ELb0ELb0ELi2ELi2ELi4ELi2ELb0EEENS1_21CollectiveEpilogueBwdISB_SC_SE_Li256ELb0ELb0ELi2EEENS1_25SingleTileBwdLPTSchedulerILb0ELi128ELb0EEEEEEEEEvNT_6ParamsE,(.L_x_117 - _ZN7cutlass13device_kernelIN5flash19enable_sm80_to_sm89INS1_16FlashAttnBwdSm80INS1_25CollectiveMainloopBwdSm80ILi2ELi2EN4cute5tupleIJNS5_1CILi64EEENS7_ILi128EEENS7_ILi96EEEEEENS_6half_tEfNS_4arch4Sm80ELb1ELb0ELb1ELb0ELb0ELb0ELb0ELb0ELi2ELi2ELi4ELi2ELb0EEENS1_21CollectiveEpilogueBwdISB_SC_SE_Li256ELb0ELb0ELi2EEENS1_25SingleTileBwdLPTSchedulerILb0ELi128ELb0EEEEEEEEEvNT_6ParamsE)
        .other          _ZN7cutlass13device_kernelIN5flash19enable_sm80_to_sm89INS1_16FlashAttnBwdSm80INS1_25CollectiveMainloopBwdSm80ILi2ELi2EN4cute5tupleIJNS5_1CILi64EEENS7_ILi128EEENS7_ILi96EEEEEENS_6half_tEfNS_4arch4Sm80ELb1ELb0ELb1ELb0ELb0ELb0ELb0ELb0ELi2ELi2ELi4ELi2ELb0EEENS1_21CollectiveEpilogueBwdISB_SC_SE_Li256ELb0ELb0ELi2EEENS1_25SingleTileBwdLPTSchedulerILb0ELi128ELb0EEEEEEEEEvNT_6ParamsE,@"STO_CUDA_ENTRY STV_DEFAULT"
_ZN7cutlass13device_kernelIN5flash19enable_sm80_to_sm89INS1_16FlashAttnBwdSm80INS1_25CollectiveMainloopBwdSm80ILi2ELi2EN4cute5tupleIJNS5_1CILi64EEENS7_ILi128EEENS7_ILi96EEEEEENS_6half_tEfNS_4arch4Sm80ELb1ELb0ELb1ELb0ELb0ELb0ELb0ELb0ELi2ELi2ELi4ELi2ELb0EEENS1_21CollectiveEpilogueBwdISB_SC_SE_Li256ELb0ELb0ELi2EEENS1_25SingleTileBwdLPTSchedulerILb0ELi128ELb0EEEEEEEEEvNT_6ParamsE:
[----:B------:R-:W-:Y:S01]  /*0000*/  LDC R1, c[0x0][0x28] ;  /* 0x00000a00ff017b82 */ /* 0x000fe20000000800 */
[----:B------:R-:W-:Y:S05]  /*0010*/  EXIT ;  /* 0x000000000000794d */ /* 0x000fea0003800000 */
.L_x_40:
        /* <DEDUP_REMOVED lines=14> */
.L_x_117:


//--------------------- .text._ZN7cutlass13device_kernelIN5flash19enable_sm80_to_sm89INS1_16FlashAttnBwdSm80INS1_25CollectiveMainloopBwdSm80ILi2ELi2EN4cute5tupleIJNS5_1CILi64EEENS7_ILi128EEENS7_ILi96EEEEEENS_6half_tEfNS_4arch4Sm80ELb1ELb0ELb1ELb0ELb1ELb0ELb0ELb0ELi2ELi2ELi4ELi2ELb0EEENS1_21CollectiveEpilogueBwdISB_SC_SE_Li256ELb0ELb0ELi2EEENS1_25SingleTileBwdLPTSchedulerILb0ELi128ELb1EEEEEEEEEvNT_6ParamsE --------------------------
	.section	.text._ZN7cutlass13device_kernelIN5flash19enable_sm80_to_sm89INS1_16FlashAttnBwdSm80INS1_25CollectiveMainloopBwdSm80ILi2ELi2EN4cute5tupleIJNS5_1CILi64EEENS7_ILi128EEENS7_ILi96EEEEEENS_6half_tEfNS_4arch4Sm80ELb1ELb0ELb1ELb0ELb1ELb0ELb0ELb0ELi2ELi2ELi4ELi2ELb0EEENS1_21CollectiveEpilogueBwdISB_SC_SE_Li256ELb0ELb0ELi2EEENS1_25SingleTileBwdLPTSchedulerILb0ELi128ELb1EEEEEEEEEvNT_6ParamsE,"ax",@progbits
	.align	128
.text._ZN7cutlass13device_kernelIN5flash19enable_sm80_to_sm89INS1_16FlashAttnBwdSm80INS1_25CollectiveMainloopBwdSm80ILi2ELi2EN4cute5tupleIJNS5_1CILi64EEENS7_ILi128EEENS7_ILi96EEEEEENS_6half_tEfNS_4arch4Sm80ELb1ELb0ELb1ELb0ELb1ELb0ELb0ELb0ELi2ELi2ELi4ELi2ELb0EEENS1_21CollectiveEpilogueBwdISB_SC_SE_Li256ELb0ELb0ELi2EEENS1_25SingleTileBwdLPTSchedulerILb0ELi128ELb1EEEEEEEEEvNT_6ParamsE:
        .type           _ZN7cutlass13device_kernelIN5flash19enable_sm80_to_sm89INS1_16FlashAttnBwdSm80INS1_25CollectiveMainloopBwdSm80ILi2ELi2EN4cute5tupleIJNS5_1CILi64EEENS7_ILi128EEENS7_ILi96EEEEEENS_6half_tEfNS_4arch4Sm80ELb1ELb0ELb1ELb0ELb1ELb0ELb0ELb0ELi2ELi2ELi4ELi2ELb0EEENS1_21CollectiveEpilogueBwdISB_SC_SE_Li256ELb0ELb0ELi2EEENS1_25SingleTileBwdLPTSchedulerILb0ELi128ELb1EEEEEEEEEvNT_6ParamsE,@function
        .size           _ZN7cutlass13device_kernelIN5flash19enable_sm80_to_sm89INS1_16FlashAttnBwdSm80INS1_25CollectiveMainloopBwdSm80ILi2ELi2EN4cute5tupleIJNS5_1CILi64EEENS7_ILi128EEENS7_ILi96EEEEEENS_6half_tEfNS_4arch4Sm80ELb1ELb0ELb1ELb0ELb1ELb0ELb0ELb0ELi2ELi2ELi4ELi2ELb0EEENS1_21CollectiveEpilogueBwdISB_SC_SE_Li256ELb0ELb0ELi2EEENS1_25SingleTileBwdLPTSchedulerILb0ELi128ELb1EEEEEEEEEvNT_6ParamsE,(.L_x_118 - _ZN7cutlass13device_kernelIN5flash19enable_sm80_to_sm89INS1_16FlashAttnBwdSm80INS1_25CollectiveMainloopBwdSm80ILi2ELi2EN4cute5tupleIJNS5_1CILi64EEENS7_ILi128EEENS7_ILi96EEEEEENS_6half_tEfNS_4arch4Sm80ELb1ELb0ELb1ELb0ELb1ELb0ELb0ELb0ELi2ELi2ELi4ELi2ELb0EEENS1_21CollectiveEpilogueBwdISB_SC_SE_Li256ELb0ELb0ELi2EEENS1_25SingleTileBwdLPTSchedulerILb0ELi128ELb1EEEEEEEEEvNT_6ParamsE)
        .other          _ZN7cutlass13device_kernelIN5flash19enable_sm80_to_sm89INS1_16FlashAttnBwdSm80INS1_25CollectiveMainloopBwdSm80ILi2ELi2EN4cute5tupleIJNS5_1CILi64EEENS7_ILi128EEENS7_ILi96EEEEEENS_6half_tEfNS_4arch4Sm80ELb1ELb0ELb1ELb0ELb1ELb0ELb0ELb0ELi2ELi2ELi4ELi2ELb0EEENS1_21CollectiveEpilogueBwdISB_SC_SE_Li256ELb0ELb0ELi2EEENS1_25SingleTileBwdLPTSchedulerILb0ELi128ELb1EEEEEEEEEvNT_6ParamsE,@"STO_CUDA_ENTRY STV_DEFAULT"
_ZN7cutlass13device_kernelIN5flash19enable_sm80_to_sm89INS1_16FlashAttnBwdSm80INS1_25CollectiveMainloopBwdSm80ILi2ELi2EN4cute5tupleIJNS5_1CILi64EEENS7_ILi128EEENS7_ILi96EEEEEENS_6half_tEfNS_4arch4Sm80ELb1ELb0ELb1ELb0ELb1ELb0ELb0ELb0ELi2ELi2ELi4ELi2ELb0EEENS1_21CollectiveEpilogueBwdISB_SC_SE_Li256ELb0ELb0ELi2EEENS1_25SingleTileBwdLPTSchedulerILb0ELi128ELb1EEEEEEEEEvNT_6ParamsE:
[----:B------:R-:W-:Y:S01]  /*0000*/  LDC R1, c[0x0][0x28] ;  /* 0x00000a00ff017b82 */ /* 0x000fe20000000800 */
[----:B------:R-:W-:Y:S05]  /*0010*/  EXIT ;  /* 0x000000000000794d */ /* 0x000fea0003800000 */
.L_x_41:
        /* <DEDUP_REMOVED lines=14> */
.L_x_118:


//--------------------- .text._ZN7cutlass13device_kernelIN5flash19enable_sm80_to_sm89INS1_16FlashAttnBwdSm80INS1_25CollectiveMainloopBwdSm80ILi2ELi2EN4cute5tupleIJNS5_1CILi64EEENS7_ILi128EEENS7_ILi96EEEEEENS_6half_tEfNS_4arch4Sm80ELb1ELb0ELb1ELb0ELb0ELb0ELb0ELb0ELi2ELi2ELi4ELi2ELb0EEENS1_24CollectiveEpilogueBwdGQAISB_fSE_Li256ELb0ELb0EEENS1_25SingleTileBwdLPTSchedulerILb0ELi128ELb0EEEEEEEEEvNT_6ParamsE --------------------------
	.section	.text._ZN7cutlass13device_kernelIN5flash19enable_sm80_to_sm89INS1_16FlashAttnBwdSm80INS1_25CollectiveMainloopBwdSm80ILi2ELi2EN4cute5tupleIJNS5_1CILi64EEENS7_ILi128EEENS7_ILi96EEEEEENS_6half_tEfNS_4arch4Sm80ELb1ELb0ELb1ELb0ELb0ELb0ELb0ELb0ELi2ELi2ELi4ELi2ELb0EEENS1_24CollectiveEpilogueBwdGQAISB_fSE_Li256ELb0ELb0EEENS1_25SingleTileBwdLPTSchedulerILb0ELi128ELb0EEEEEEEEEvNT_6ParamsE,"ax",@progbits
	.align	128
.text._ZN7cutlass13device_kernelIN5flash19enable_sm80_to_sm89INS1_16FlashAttnBwdSm80INS1_25CollectiveMainloopBwdSm80ILi2ELi2EN4cute5tupleIJNS5_1CILi64EEENS7_ILi128EEENS7_ILi96EEEEEENS_6half_tEfNS_4arch4Sm80ELb1ELb0ELb1ELb0ELb0ELb0ELb0ELb0ELi2ELi2ELi4ELi2ELb0EEENS1_24CollectiveEpilogueBwdGQAISB_fSE_Li256ELb0ELb0EEENS1_25SingleTileBwdLPTSchedulerILb0ELi128ELb0EEEEEEEEEvNT_6ParamsE:
        .type           _ZN7cutlass13device_kernelIN5flash19enable_sm80_to_sm89INS1_16FlashAttnBwdSm80INS1_25CollectiveMainloopBwdSm80ILi2ELi2EN4cute5tupleIJNS5_1CILi64EEENS7_ILi128EEENS7_ILi96EEEEEENS_6half_tEfNS_4arch4Sm80ELb1ELb0ELb1ELb0ELb0ELb0ELb0ELb0ELi2ELi2ELi4ELi2ELb0EEENS1_24CollectiveEpilogueBwdGQAISB_fSE_Li256ELb0ELb0EEENS1_25SingleTileBwdLPTSchedulerILb0ELi128ELb0EEEEEEEEEvNT_6ParamsE,@function
        .size           _ZN7cutlass13device_kernelIN5flash19enable_sm80_to_sm89INS1_16FlashAttnBwdSm80INS1_25CollectiveMainloopBwdSm80ILi2ELi2EN4cute5tupleIJNS5_1CILi64EEENS7_ILi128EEENS7_ILi96EEEEEENS_6half_tEfNS_4arch4Sm80ELb1ELb0ELb1ELb0ELb0ELb0ELb0ELb0ELi2ELi2ELi4ELi2ELb0EEENS1_24CollectiveEpilogueBwdGQAISB_fSE_Li256ELb0ELb0EEENS1_25SingleTileBwdLPTSchedulerILb0ELi128ELb0EEEEEEEEEvNT_6ParamsE,(.L_x_119 - _ZN7cutlass13device_kernelIN5flash19enable_sm80_to_sm89INS1_16FlashAttnBwdSm80INS1_25CollectiveMainloopBwdSm80ILi2ELi2EN4cute5tupleIJNS5_1CILi64EEENS7_ILi128EEENS7_ILi96EEEEEENS_6half_tEfNS_4arch4Sm80ELb1ELb0ELb1ELb0ELb0ELb0ELb0ELb0ELi2ELi2ELi4ELi2ELb0EEENS1_24CollectiveEpilogueBwdGQAISB_fSE_Li256ELb0ELb0EEENS1_25SingleTileBwdLPTSchedulerILb0ELi128ELb0EEEEEEEEEvNT_6ParamsE)
        .other          _ZN7cutlass13device_kernelIN5flash19enable_sm80_to_sm89INS1_16FlashAttnBwdSm80INS1_25CollectiveMainloopBwdSm80ILi2ELi2EN4cute5tupleIJNS5_1CILi64EEENS7_ILi128EEENS7_ILi96EEEEEENS_6half_tEfNS_4arch4Sm80ELb1ELb0ELb1ELb0ELb0ELb0ELb0ELb0ELi2ELi2ELi4ELi2ELb0EEENS1_24CollectiveEpilogueBwdGQAISB_fSE_Li256ELb0ELb0EEENS1_25SingleTileBwdLPTSchedulerILb0ELi128ELb0EEEEEEEEEvNT_6ParamsE,@"STO_CUDA_ENTRY STV_DEFAULT"
_ZN7cutlass13device_kernelIN5flash19enable_sm80_to_sm89INS1_16FlashAttnBwdSm80INS1_25CollectiveMainloopBwdSm80ILi2ELi2EN4cute5tupleIJNS5_1CILi64EEENS7_ILi128EEENS7_ILi96EEEEEENS_6half_tEfNS_4arch4Sm80ELb1ELb0ELb1ELb0ELb0ELb0ELb0ELb0ELi2ELi2ELi4ELi2ELb0EEENS1_24CollectiveEpilogueBwdGQAISB_fSE_Li256ELb0ELb0EEENS1_25SingleTileBwdLPTSchedulerILb0ELi128ELb0EEEEEEEEEvNT_6ParamsE:
[----:B------:R-:W-:Y:S01]  /*0000*/  LDC R1, c[0x0][0x28] ;  /* 0x00000a00ff017b82 */ /* 0x000fe20000000800 */
[----:B------:R-:W-:Y:S05]  /*0010*/  EXIT ;  /* 0x000000000000794d */ /* 0x000fea0003800000 */
.L_x_42:
        /* <DEDUP_REMOVED lines=14> */
.L_x_119:


//--------------------- .text._ZN7cutlass13device_kernelIN5flash19enable_sm80_to_sm89INS1_16FlashAttnBwdSm80INS1_25CollectiveMainloopBwdSm80ILi2ELi2EN4cute5tupleIJNS5_1CILi64EEENS7_ILi128EEENS7_ILi96EEEEEENS_6half_tEfNS_4arch4Sm80ELb1ELb0ELb1ELb0ELb1ELb0ELb0ELb0ELi2ELi2ELi4ELi2ELb0EEENS1_24CollectiveEpilogueBwdGQAISB_fSE_Li256ELb0ELb1EEENS1_25SingleTileBwdLPTSchedulerILb0ELi128ELb1EEEEEEEEEvNT_6ParamsE --------------------------
	.section	.text._ZN7cutlass13device_kernelIN5flash19enable_sm80_to_sm89INS1_16FlashAttnBwdSm80INS1_25CollectiveMainloopBwdSm80ILi2ELi2EN4cute5tupleIJNS5_1CILi64EEENS7_ILi128EEENS7_ILi96EEEEEENS_6half_tEfNS_4arch4Sm80ELb1ELb0ELb1ELb0ELb1ELb0ELb0ELb0ELi2ELi2ELi4ELi2ELb0EEENS1_24CollectiveEpilogueBwdGQAISB_fSE_Li256ELb0ELb1EEENS1_25SingleTileBwdLPTSchedulerILb0ELi128ELb1EEEEEEEEEvNT_6ParamsE,"ax",@progbits
	.align	128
.text._ZN7cutlass13device_kernelIN5flash19enable_sm80_to_sm89INS1_16FlashAttnBwdSm80INS1_25CollectiveMainloopBwdSm80ILi2ELi2EN4cute5tupleIJNS5_1CILi64EEENS7_ILi128EEENS7_ILi96EEEEEENS_6half_tEfNS_4arch4Sm80ELb1ELb0ELb1ELb0ELb1ELb0ELb0ELb0ELi2ELi2ELi4ELi2ELb0EEENS1_24CollectiveEpilogueBwdGQAISB_fSE_Li256ELb0ELb1EEENS1_25SingleTileBwdLPTSchedulerILb0ELi128ELb1EEEEEEEEEvNT_6ParamsE:
        .type           _ZN7cutlass13device_kernelIN5flash19enable_sm80_to_sm89INS1_16FlashAttnBwdSm80INS1_25CollectiveMainloopBwdSm80ILi2ELi2EN4cute5tupleIJNS5_1CILi64EEENS7_ILi128EEENS7_ILi96EEEEEENS_6half_tEfNS_4arch4Sm80ELb1ELb0ELb1ELb0ELb1ELb0ELb0ELb0ELi2ELi2ELi4ELi2ELb0EEENS1_24CollectiveEpilogueBwdGQAISB_fSE_Li256ELb0ELb1EEENS1_25SingleTileBwdLPTSchedulerILb0ELi128ELb1EEEEEEEEEvNT_6ParamsE,@function
        .size           _ZN7cutlass13device_kernelIN5flash19enable_sm80_to_sm89INS1_16FlashAttnBwdSm80INS1_25CollectiveMainloopBwdSm80ILi2ELi2EN4cute5tupleIJNS5_1CILi64EEENS7_ILi128EEENS7_ILi96EEEEEENS_6half_tEfNS_4arch4Sm80ELb1ELb0ELb1ELb0ELb1ELb0ELb0ELb0ELi2ELi2ELi4ELi2ELb0EEENS1_24CollectiveEpilogueBwdGQAISB_fSE_Li256ELb0ELb1EEENS1_25SingleTileBwdLPTSchedulerILb0ELi128ELb1EEEEEEEEEvNT_6ParamsE,(.L_x_120 - _ZN7cutlass13device_kernelIN5flash19enable_sm80_to_sm89INS1_16FlashAttnBwdSm80INS1_25CollectiveMainloopBwdSm80ILi2ELi2EN4cute5tupleIJNS5_1CILi64EEENS7_ILi128EEENS7_ILi96EEEEEENS_6half_tEfNS_4arch4Sm80ELb1ELb0ELb1ELb0ELb1ELb0ELb0ELb0ELi2ELi2ELi4ELi2ELb0EEENS1_24CollectiveEpilogueBwdGQAISB_fSE_Li256ELb0ELb1EEENS1_25SingleTileBwdLPTSchedulerILb0ELi128ELb1EEEEEEEEEvNT_6ParamsE)
        .other          _ZN7cutlass13device_kernelIN5flash19enable_sm80_to_sm89INS1_16FlashAttnBwdSm80INS1_25CollectiveMainloopBwdSm80ILi2ELi2EN4cute5tupleIJNS5_1CILi64EEENS7_ILi128EEENS7_ILi96EEEEEENS_6half_tEfNS_4arch4Sm80ELb1ELb0ELb1ELb0ELb1ELb0ELb0ELb0ELi2ELi2ELi4ELi2ELb0EEENS1_24CollectiveEpilogueBwdGQAISB_fSE_Li256ELb0ELb1EEENS1_25SingleTileBwdLPTSchedulerILb0ELi128ELb1EEEEEEEEEvNT_6ParamsE,@"STO_CUDA_ENTRY STV_DEFAULT"
_ZN7cutlass13device_kernelIN5flash19enable_sm80_to_sm89INS1_16FlashAttnBwdSm80INS1_25CollectiveMainloopBwdSm80ILi2ELi2EN4cute5tupleIJNS5_1CILi64EEENS7_ILi128EEENS7_ILi96EEEEEENS_6half_tEfNS_4arch4Sm80ELb1ELb0ELb1ELb0ELb1ELb0ELb0ELb0ELi2ELi2ELi4ELi2ELb0EEENS1_24CollectiveEpilogueBwdGQAISB_fSE_Li256ELb0ELb1EEENS1_25SingleTileBwdLPTSchedulerILb0ELi128ELb1EEEEEEEEEvNT_6ParamsE:
[----:B------:R-:W-:Y:S01]  /*0000*/  LDC R1, c[0x0][0x28] ;  /* 0x00000a00ff017b82 */ /* 0x000fe20000000800 */
[----:B------:R-:W-:Y:S05]  /*0010*/  EXIT ;  /* 0x000000000000794d */ /* 0x000fea0003800000 */
.L_x_43:
        /* <DEDUP_REMOVED lines=14> */
.L_x_120:


//--------------------- .text._ZN7cutlass13device_kernelIN5flash22FlashAttnBwdPreprocessIN4cute5tupleIJNS3_1CILi64EEENS5_ILi96EEEEEENS_6half_tEfNS_4arch4Sm80ELb1ELb0EEEEEvNT_6ParamsE --------------------------
	.section	.text._ZN7cutlass13device_kernelIN5flash22FlashAttnBwdPreprocessIN4cute5tupleIJNS3_1CILi64EEENS5_ILi96EEEEEENS_6half_tEfNS_4arch4Sm80ELb1ELb0EEEEEvNT_6ParamsE,"ax",@progbits
	.align	128
.text._ZN7cutlass13device_kernelIN5flash22FlashAttnBwdPreprocessIN4cute5tupleIJNS3_1CILi64EEENS5_ILi96EEEEEENS_6half_tEfNS_4arch4Sm80ELb1ELb0EEEEEvNT_6ParamsE:
        .type           _ZN7cutlass13device_kernelIN5flash22FlashAttnBwdPreprocessIN4cute5tupleIJNS3_1CILi64EEENS5_ILi96EEEEEENS_6half_tEfNS_4arch4Sm80ELb1ELb0EEEEEvNT_6ParamsE,@function
        .size           _ZN7cutlass13device_kernelIN5flash22FlashAttnBwdPreprocessIN4cute5tupleIJNS3_1CILi64EEENS5_ILi96EEEEEENS_6half_tEfNS_4arch4Sm80ELb1ELb0EEEEEvNT_6ParamsE,(.L_x_121 - _ZN7cutlass13device_kernelIN5flash22FlashAttnBwdPreprocessIN4cute5tupleIJNS3_1CILi64EEENS5_ILi96EEEEEENS_6half_tEfNS_4arch4Sm80ELb1ELb0EEEEEvNT_6ParamsE)
        .other          _ZN7cutlass13device_kernelIN5flash22FlashAttnBwdPreprocessIN4cute5tupleIJNS3_1CILi64EEENS5_ILi96EEEEEENS_6half_tEfNS_4arch4Sm80ELb1ELb0EEEEEvNT_6ParamsE,@"STO_CUDA_ENTRY STV_DEFAULT"
_ZN7cutlass13device_kernelIN5flash22FlashAttnBwdPreprocessIN4cute5tupleIJNS3_1CILi64EEENS5_ILi96EEEEEENS_6half_tEfNS_4arch4Sm80ELb1ELb0EEEEEvNT_6ParamsE:
[----:B------:R-:W-:Y:S01]  /*0000*/  LDC R1, c[0x0][0x28] ;  /* 0x00000a00ff017b82 */ /* 0x000fe20000000800 */
[----:B------:R-:W0:Y:S07]  /*0010*/  S2R R0, SR_TID.X ;  /* 0x0000000000007919 */ /* 0x000e2e0000002100 */
[----:B------:R-:W1:Y:S01]  /*0020*/  S2UR UR8, SR_CTAID.Z ;  /* 0x00000000000879c3 */ /* 0x000e620000002700 */
[----:B------:R-:W-:Y:S01]  /*0030*/  ULDC UR4, c[0x0][0x218] ;  /* 0x0000860000047ab9 */ /* 0x000fe20000000800 */
[----:B------:R-:W-:Y:S01]  /*0040*/  ULDC.64 UR6, c[0x0][0x208] ;  /* 0x0000820000067ab9 */ /* 0x000fe20000000a00 */
[----:B------:R-:W2:Y:S01]  /*0050*/  S2R R2, SR_CTAID.X ;  /* 0x0000000000027919 */ /* 0x000ea20000002500 */
[----:B------:R-:W-:Y:S01]  /*0060*/  BSSY B0, `(.L_x_44) ;  /* 0x000002e000007945 */ /* 0x000fe20003800000 */
[----:B------:R-:W-:Y:S01]  /*0070*/  HFMA2.MMA R30, -RZ, RZ, 0, 0 ;  /* 0x00000000ff1e7435 */ /* 0x000fe200000001ff */
[----:B------:R-:W-:-:S02]  /*0080*/  MOV R3, 0x7f800000 ;  /* 0x7f80000000037802 */ /* 0x000fc40000000f00 */
[----:B------:R-:W-:Y:S02]  /*0090*/  CS2R R20, SRZ ;  /* 0x0000000000147805 */ /* 0x000fe4000001ff00 */
[----:B------:R-:W-:Y:S02]  /*00a0*/  CS2R R16, SRZ ;  /* 0x0000000000107805 */ /* 0x000fe4000001ff00 */
[----:B------:R-:W-:Y:S02]  /*00b0*/  CS2R R18, SRZ ;  /* 0x0000000000127805 */ /* 0x000fe4000001ff00 */
[----:B------:R-:W-:Y:S02]  /*00c0*/  CS2R R12, SRZ ;  /* 0x00000000000c7805 */ /* 0x000fe4000001ff00 */
[----:B------:R-:W-:Y:S02]  /*00d0*/  CS2R R14, SRZ ;  /* 0x00000000000e7805 */ /* 0x000fe4000001ff00 */
[----:B------:R-:W-:-:S02]  /*00e0*/  CS2R R22, SRZ ;  /* 0x0000000000167805 */ /* 0x000fc4000001ff00 */
[----:B------:R-:W-:Y:S02]  /*00f0*/  CS2R R8, SRZ ;  /* 0x0000000000087805 */ /* 0x000fe4000001ff00 */
[----:B------:R-:W-:Y:S02]  /*0100*/  CS2R R10, SRZ ;  /* 0x00000000000a7805 */ /* 0x000fe4000001ff00 */
[----:B------:R-:W-:Y:S02]  /*0110*/  CS2R R28, SRZ ;  /* 0x00000000001c7805 */ /* 0x000fe4000001ff00 */
[----:B------:R-:W-:Y:S02]  /*0120*/  CS2R R24, SRZ ;  /* 0x0000000000187805 */ /* 0x000fe4000001ff00 */
[----:B------:R-:W-:Y:S01]  /*0130*/  CS2R R26, SRZ ;  /* 0x00000000001a7805 */ /* 0x000fe2000001ff00 */
[----:B-1----:R-:W-:Y:S01]  /*0140*/  USHF.R.S32.HI UR9, URZ, 0x1f, UR8 ;  /* 0x0000001f3f097899 */ /* 0x002fe20008011408 */
[----:B0-----:R-:W-:-:S02]  /*0150*/  SHF.R.S32.HI R7, RZ, 0x1f, R0 ;  /* 0x0000001fff077819 */ /* 0x001fc40000011400 */
[----:B------:R-:W-:Y:S02]  /*0160*/  ISETP.GT.AND P0, PT, R0, 0x3f, PT ;  /* 0x0000003f0000780c */ /* 0x000fe40003f04270 */
[----:B--2---:R-:W-:Y:S02]  /*0170*/  SHF.L.U32 R5, R2, 0x6, RZ ;  /* 0x0000000602057819 */ /* 0x004fe400000006ff */
[----:B------:R-:W-:Y:S02]  /*0180*/  LEA.HI R4, R7, R0, RZ, 0x2 ;  /* 0x0000000007047211 */ /* 0x000fe400078f10ff */
[----:B------:R-:W-:Y:S02]  /*0190*/  IADD3 R7, -R5, UR4, RZ ;  /* 0x0000000405077c10 */ /* 0x000fe4000fffe1ff */
[----:B------:R-:W-:Y:S02]  /*01a0*/  SHF.R.S32.HI R32, RZ, 0x2, R4 ;  /* 0x00000002ff207819 */ /* 0x000fe40000011404 */
[----:B------:R-:W-:-:S02]  /*01b0*/  ISETP.GE.OR P2, PT, R0, R7, P0 ;  /* 0x000000070000720c */ /* 0x000fc40000746670 */
[----:B------:R-:W-:Y:S02]  /*01c0*/  LOP3.LUT R31, R4, 0xfffffffc, RZ, 0xc0, !PT ;  /* 0xfffffffc041f7812 */ /* 0x000fe400078ec0ff */
[----:B------:R-:W-:Y:S02]  /*01d0*/  ISETP.GE.AND P1, PT, R32, R7, PT ;  /* 0x000000072000720c */ /* 0x000fe40003f26270 */
[----:B------:R-:W-:Y:S02]  /*01e0*/  SHF.R.S32.HI R33, RZ, 0x1f, R32 ;  /* 0x0000001fff217819 */ /* 0x000fe40000011420 */
[----:B------:R-:W-:-:S05]  /*01f0*/  IADD3 R4, -R31, R0, RZ ;  /* 0x000000001f047210 */ /* 0x000fca0007ffe1ff */
[----:B------:R-:W-:Y:S05]  /*0200*/  @P2 BRA `(.L_x_45) ;  /* 0x00000000004c2947 */ /* 0x000fea0003800000 */
[----:B------:R-:W0:Y:S01]  /*0210*/  S2UR UR5, SR_CTAID.Y ;  /* 0x00000000000579c3 */ /* 0x000e220000002600 */
[----:B------:R-:W-:Y:S02]  /*0220*/  SHF.R.S32.HI R6, RZ, 0x1f, R0 ;  /* 0x0000001fff067819 */ /* 0x000fe40000011400 */
[----:B------:R-:W-:-:S04]  /*0230*/  IADD3 R38, P2, R5, R0, RZ ;  /* 0x0000000005267210 */ /* 0x000fc80007f5e0ff */
[----:B------:R-:W-:Y:S01]  /*0240*/  LEA.HI.X.SX32 R39, R5, R6, 0x1, P2 ;  /* 0x0000000605277211 */ /* 0x000fe200010f0eff */
[----:B------:R-:W1:Y:S08]  /*0250*/  LDC.64 R36, c[0x0][0x290] ;  /* 0x0000a400ff247b82 */ /* 0x000e700000000a00 */
[----:B------:R-:W2:Y:S01]  /*0260*/  LDC.64 R34, c[0x0][0x298] ;  /* 0x0000a600ff227b82 */ /* 0x000ea20000000a00 */
[----:B0-----:R-:W-:-:S06]  /*0270*/  USHF.R.S32.HI UR10, URZ, 0x1f, UR5 ;  /* 0x0000001f3f0a7899 */ /* 0x001fcc0008011405 */
[C---:B-1----:R-:W-:Y:S01]  /*0280*/  IMAD R6, R36.reuse, UR10, RZ ;  /* 0x0000000a24067c24 */ /* 0x042fe2000f8e02ff */
[----:B------:R-:W-:Y:S01]  /*0290*/  ULDC.64 UR10, c[0x0][0x288] ;  /* 0x0000a200000a7ab9 */ /* 0x000fe20000000a00 */
[----:B------:R-:W-:-:S04]  /*02a0*/  IMAD.WIDE.U32 R38, R36, UR5, R38 ;  /* 0x0000000524267c25 */ /* 0x000fc8000f8e0026 */
[----:B------:R-:W-:Y:S02]  /*02b0*/  IMAD R37, R37, UR5, R6 ;  /* 0x0000000525257c24 */ /* 0x000fe4000f8e0206 */
[----:B--2---:R-:W-:-:S03]  /*02c0*/  IMAD R6, R34, UR9, RZ ;  /* 0x0000000922067c24 */ /* 0x004fc6000f8e02ff */
[----:B------:R-:W-:Y:S01]  /*02d0*/  IADD3 R39, R39, R37, RZ ;  /* 0x0000002527277210 */ /* 0x000fe20007ffe0ff */
[----:B------:R-:W-:Y:S02]  /*02e0*/  IMAD R3, R35, UR8, R6 ;  /* 0x0000000823037c24 */ /* 0x000fe4000f8e0206 */
[----:B------:R-:W-:-:S05]  /*02f0*/  IMAD.WIDE.U32 R34, R34, UR8, R38 ;  /* 0x0000000822227c25 */ /* 0x000fca000f8e0026 */
[----:B------:R-:W-:Y:S02]  /*0300*/  IADD3 R3, R35, R3, RZ ;  /* 0x0000000323037210 */ /* 0x000fe40007ffe0ff */
[----:B------:R-:W-:-:S04]  /*0310*/  LEA R36, P2, R34, UR10, 0x2 ;  /* 0x0000000a22247c11 */ /* 0x000fc8000f8410ff */
[----:B------:R-:W-:-:S05]  /*0320*/  LEA.HI.X R37, R34, UR11, R3, 0x2, P2 ;  /* 0x0000000b22257c11 */ /* 0x000fca00090f1403 */
[----:B------:R0:W5:Y:S04]  /*0330*/  LDG.E R3, desc[UR6][R36.64] ;  /* 0x0000000624037981 */ /* 0x000168000c1e1900 */
.L_x_45:
[----:B------:R-:W-:Y:S05]  /*0340*/  BSYNC B0 ;  /* 0x0000000000007941 */ /* 0x000fea0003800000 */
.L_x_44:
[----:B------:R-:W-:Y:S04]  /*0350*/  BSSY B0, `(.L_x_46) ;  /* 0x0000022000007945 */ /* 0x000fe80003800000 */
[----:B------:R-:W-:Y:S05]  /*0360*/  @P1 BRA `(.L_x_47) ;  /* 0x0000000000801947 */ /* 0x000fea0003800000 */
[----:B------:R-:W1:Y:S01]  /*0370*/  S2UR UR5, SR_CTAID.Y ;  /* 0x00000000000579c3 */ /* 0x000e620000002600 */
[----:B------:R-:W-:-:S04]  /*0380*/  SHF.L.U32 R34, R4, 0x3, RZ ;  /* 0x0000000304227819 */ /* 0x000fc800000006ff */
[----:B------:R-:W-:-:S03]  /*0390*/  SHF.R.S32.HI R35, RZ, 0x1f, R34 ;  /* 0x0000001fff237819 */ /* 0x000fc60000011422 */
[----:B------:R-:W2:Y:S08]  /*03a0*/  LDC.64 R38, c[0x0][0x230] ;  /* 0x00008c00ff267b82 */ /* 0x000eb00000000a00 */
[----:B0-----:R-:W0:Y:S01]  /*03b0*/  LDC.64 R36, c[0x0][0x238] ;  /* 0x00008e00ff247b82 */ /* 0x001e220000000a00 */
[----:B-1----:R-:W-:-:S06]  /*03c0*/  USHF.R.S32.HI UR10, URZ, 0x1f, UR5 ;  /* 0x0000001f3f0a7899 */ /* 0x002fcc0008011405 */
[C---:B--2---:R-:W-:Y:S01]  /*03d0*/  IMAD R6, R38.reuse, UR10, RZ ;  /* 0x0000000a26067c24 */ /* 0x044fe2000f8e02ff */
[----:B------:R-:W-:Y:S01]  /*03e0*/  ULDC.64 UR10, c[0x0][0x228] ;  /* 0x00008a00000a7ab9 */ /* 0x000fe20000000a00 */
[----:B------:R-:W-:Y:S01]  /*03f0*/  IMAD.WIDE.U32 R40, R38, UR5, R34 ;  /* 0x0000000526287c25 */ /* 0x000fe2000f8e0022 */
[----:B------:R-:W-:-:S03]  /*0400*/  IADD3 R35, R34, 0x40, RZ ;  /* 0x0000004022237810 */ /* 0x000fc60007ffe0ff */
[----:B------:R-:W-:Y:S01]  /*0410*/  IMAD R39, R39, UR5, R6 ;  /* 0x0000000527277c24 */ /* 0x000fe2000f8e0206 */
[----:B------:R-:W-:Y:S01]  /*0420*/  ULDC UR5, c[0x0][0x21c] ;  /* 0x0000870000057ab9 */ /* 0x000fe20000000800 */
[----:B0-----:R-:W-:Y:S01]  /*0430*/  IMAD R6, R36, UR9, RZ ;  /* 0x0000000924067c24 */ /* 0x001fe2000f8e02ff */
[C---:B------:R-:W-:Y:S02]  /*0440*/  ISETP.GE.AND P2, PT, R34.reuse, UR5, PT ;  /* 0x0000000522007c0c */ /* 0x040fe4000bf46270 */
[----:B------:R-:W-:Y:S01]  /*0450*/  IADD3 R41, R41, R39, RZ ;  /* 0x0000002729297210 */ /* 0x000fe20007ffe0ff */
[----:B------:R-:W-:Y:S01]  /*0460*/  IMAD R31, R37, UR8, R6 ;  /* 0x00000008251f7c24 */ /* 0x000fe2000f8e0206 */
[----:B------:R-:W-:Y:S02]  /*0470*/  IADD3 R6, R34, 0x20, RZ ;  /* 0x0000002022067810 */ /* 0x000fe40007ffe0ff */
[----:B------:R-:W-:Y:S01]  /*0480*/  ISETP.GE.AND P4, PT, R35, UR5, PT ;  /* 0x0000000523007c0c */ /* 0x000fe2000bf86270 */
[----:B------:R-:W-:Y:S01]  /*0490*/  IMAD.WIDE.U32 R40, R36, UR8, R40 ;  /* 0x0000000824287c25 */ /* 0x000fe2000f8e0028 */
[----:B------:R-:W-:-:S03]  /*04a0*/  ISETP.GE.AND P3, PT, R6, UR5, PT ;  /* 0x0000000506007c0c */ /* 0x000fc6000bf66270 */
[----:B------:R-:W-:Y:S01]  /*04b0*/  IMAD.WIDE R36, R2, 0x40, R32 ;  /* 0x0000004002247825 */ /* 0x000fe200078e0220 */
[----:B------:R-:W-:-:S03]  /*04c0*/  IADD3 R41, R41, R31, RZ ;  /* 0x0000001f29297210 */ /* 0x000fc60007ffe0ff */
[----:B------:R-:W-:-:S04]  /*04d0*/  IMAD R31, R37, UR10, RZ ;  /* 0x0000000a251f7c24 */ /* 0x000fc8000f8e02ff */
[C---:B------:R-:W-:Y:S02]  /*04e0*/  IMAD R31, R36.reuse, UR11, R31 ;  /* 0x0000000b241f7c24 */ /* 0x040fe4000f8e021f */
[----:B------:R-:W-:Y:S01]  /*04f0*/  IMAD.WIDE.U32 R36, R36, UR10, R40 ;  /* 0x0000000a24247c25 */ /* 0x000fe2000f8e0028 */
[----:B------:R-:W-:-:S04]  /*0500*/  ULDC.64 UR10, c[0x0][0x210] ;  /* 0x00008400000a7ab9 */ /* 0x000fc80000000a00 */
[----:B------:R-:W-:Y:S02]  /*0510*/  IADD3 R31, R37, R31, RZ ;  /* 0x0000001f251f7210 */ /* 0x000fe40007ffe0ff */
[----:B------:R-:W-:-:S04]  /*0520*/  LEA R34, P5, R36, UR10, 0x1 ;  /* 0x0000000a24227c11 */ /* 0x000fc8000f8a08ff */
[----:B------:R-:W-:-:S05]  /*0530*/  LEA.HI.X R35, R36, UR11, R31, 0x1, P5 ;  /* 0x0000000b24237c11 */ /* 0x000fca000a8f0c1f */
[----:B------:R1:W5:Y:S04]  /*0540*/  @!P2 LDG.E.128 R16, desc[UR6][R34.64] ;  /* 0x000000062210a981 */ /* 0x000368000c1e1d00 */
[----:B------:R1:W5:Y:S04]  /*0550*/  @!P3 LDG.E.128 R12, desc[UR6][R34.64+0x40] ;  /* 0x00004006220cb981 */ /* 0x000368000c1e1d00 */
[----:B------:R1:W5:Y:S02]  /*0560*/  @!P4 LDG.E.128 R24, desc[UR6][R34.64+0x80] ;  /* 0x000080062218c981 */ /* 0x000364000c1e1d00 */
.L_x_47:
[----:B------:R-:W-:Y:S05]  /*0570*/  BSYNC B0 ;  /* 0x0000000000007941 */ /* 0x000fea0003800000 */
.L_x_46:
[----:B------:R-:W-:Y:S01]  /*0580*/  BSSY B0, `(.L_x_48) ;  /* 0x0000024000007945 */ /* 0x000fe20003800000 */
[----:B------:R-:W-:Y:S01]  /*0590*/  HFMA2.MMA R31, -RZ, RZ, 0, 0 ;  /* 0x00000000ff1f7435 */ /* 0x000fe200000001ff */
[----:B-----5:R-:W-:Y:S02]  /*05a0*/  MOV R6, R16 ;  /* 0x0000001000067202 */ /* 0x020fe40000000f00 */
[----:B------:R-:W-:Y:S08]  /*05b0*/  @P1 BRA `(.L_x_49) ;  /* 0x0000000000801947 */ /* 0x000ff00003800000 */
[----:B------:R-:W2:Y:S01]  /*05c0*/  S2UR UR5, SR_CTAID.Y ;  /* 0x00000000000579c3 */ /* 0x000ea20000002600 */
[----:B------:R-:W-:-:S04]  /*05d0*/  SHF.L.U32 R38, R4, 0x3, RZ ;  /* 0x0000000304267819 */ /* 0x000fc800000006ff */
[----:B------:R-:W-:-:S03]  /*05e0*/  SHF.R.S32.HI R39, RZ, 0x1f, R38 ;  /* 0x0000001fff277819 */ /* 0x000fc60000011426 */
[----:B-1----:R-:W1:Y:S08]  /*05f0*/  LDC.64 R34, c[0x0][0x250] ;  /* 0x00009400ff227b82 */ /* 0x002e700000000a00 */
[----:B0-----:R-:W0:Y:S01]  /*0600*/  LDC.64 R36, c[0x0][0x258] ;  /* 0x00009600ff247b82 */ /* 0x001e220000000a00 */
[----:B--2---:R-:W-:-:S06]  /*0610*/  USHF.R.S32.HI UR10, URZ, 0x1f, UR5 ;  /* 0x0000001f3f0a7899 */ /* 0x004fcc0008011405 */
[C---:B-1----:R-:W-:Y:S01]  /*0620*/  IMAD R42, R34.reuse, UR10, RZ ;  /* 0x0000000a222a7c24 */ /* 0x042fe2000f8e02ff */
[----:B------:R-:W-:Y:S01]  /*0630*/  ULDC.64 UR10, c[0x0][0x248] ;  /* 0x00009200000a7ab9 */ /* 0x000fe20000000a00 */
[----:B------:R-:W-:-:S04]  /*0640*/  IMAD.WIDE.U32 R40, R34, UR5, R38 ;  /* 0x0000000522287c25 */ /* 0x000fc8000f8e0026 */
[----:B------:R-:W-:Y:S01]  /*0650*/  IMAD R35, R35, UR5, R42 ;  /* 0x0000000523237c24 */ /* 0x000fe2000f8e022a */
[----:B------:R-:W-:Y:S01]  /*0660*/  ULDC UR5, c[0x0][0x21c] ;  /* 0x0000870000057ab9 */ /* 0x000fe20000000800 */
[----:B0-----:R-:W-:Y:S01]  /*0670*/  IMAD R34, R36, UR9, RZ ;  /* 0x0000000924227c24 */ /* 0x001fe2000f8e02ff */
[----:B------:R-:W-:Y:S02]  /*0680*/  ISETP.GE.AND P2, PT, R38, UR5, PT ;  /* 0x0000000526007c0c */ /* 0x000fe4000bf46270 */
[----:B------:R-:W-:Y:S01]  /*0690*/  IADD3 R41, R41, R35, RZ ;  /* 0x0000002329297210 */ /* 0x000fe20007ffe0ff */
[----:B------:R-:W-:Y:S02]  /*06a0*/  IMAD R39, R37, UR8, R34 ;  /* 0x0000000825277c24 */ /* 0x000fe4000f8e0222 */
[----:B------:R-:W-:-:S04]  /*06b0*/  IMAD.WIDE R34, R2, 0x40, R32 ;  /* 0x0000004002227825 */ /* 0x000fc800078e0220 */
[----:B------:R-:W-:Y:S01]  /*06c0*/  IMAD.WIDE.U32 R36, R36, UR8, R40 ;  /* 0x0000000824247c25 */ /* 0x000fe2000f8e0028 */
[C---:B------:R-:W-:Y:S02]  /*06d0*/  IADD3 R40, R38.reuse, 0x20, RZ ;  /* 0x0000002026287810 */ /* 0x040fe40007ffe0ff */
[----:B------:R-:W-:Y:S01]  /*06e0*/  IADD3 R41, R38, 0x40, RZ ;  /* 0x0000004026297810 */ /* 0x000fe20007ffe0ff */
[----:B------:R-:W-:Y:S01]  /*06f0*/  IMAD R35, R35, UR10, RZ ;  /* 0x0000000a23237c24 */ /* 0x000fe2000f8e02ff */
[----:B------:R-:W-:Y:S02]  /*0700*/  IADD3 R37, R37, R39, RZ ;  /* 0x0000002725257210 */ /* 0x000fe40007ffe0ff */
[----:B------:R-:W-:Y:S01]  /*0710*/  ISETP.GE.AND P3, PT, R40, UR5, PT ;  /* 0x0000000528007c0c */ /* 0x000fe2000bf66270 */
[C---:B------:R-:W-:Y:S01]  /*0720*/  IMAD R39, R34.reuse, UR11, R35 ;  /* 0x0000000b22277c24 */ /* 0x040fe2000f8e0223 */
[----:B------:R-:W-:Y:S01]  /*0730*/  ISETP.GE.AND P4, PT, R41, UR5, PT ;  /* 0x0000000529007c0c */ /* 0x000fe2000bf86270 */
        /* <DEDUP_REMOVED lines=8> */
.L_x_49:
[----:B------:R-:W-:Y:S05]  /*07c0*/  BSYNC B0 ;  /* 0x0000000000007941 */ /* 0x000fea0003800000 */
.L_x_48:
[----:B------:R-:W-:Y:S01]  /*07d0*/  HADD2.F32 R16, -RZ, R6.H1_H1 ;  /* 0x30000006ff107230 */ /* 0x000fe20000004100 */
[----:B0-2---:R-:W-:Y:S01]  /*07e0*/  MOV R36, R17 ;  /* 0x0000001100247202 */ /* 0x005fe20000000f00 */
[----:B-1---5:R-:W-:Y:S01]  /*07f0*/  HADD2.F32 R35, -RZ, R20.H1_H1 ;  /* 0x30000014ff237230 */ /* 0x022fe20000004100 */
[----:B------:R-:W-:Y:S01]  /*0800*/  MOV R34, R21 ;  /* 0x0000001500227202 */ /* 0x000fe20000000f00 */
[----:B------:R-:W-:Y:S01]  /*0810*/  HADD2.F32 R6, -RZ, R6.H0_H0 ;  /* 0x20000006ff067230 */ /* 0x000fe20000004100 */
[----:B------:R-:W-:Y:S01]  /*0820*/  ISETP.NE.AND P1, PT, R4, RZ, PT ;  /* 0x000000ff0400720c */ /* 0x000fe20003f25270 */
[----:B------:R-:W-:Y:S02]  /*0830*/  HADD2.F32 R17, -RZ, R20.H0_H0 ;  /* 0x20000014ff117230 */ /* 0x000fe40000004100 */
[----:B------:R-:W-:Y:S01]  /*0840*/  FMUL.FTZ R35, R16, R35 ;  /* 0x0000002310237220 */ /* 0x000fe20000410000 */
[----:B------:R-:W-:Y:S01]  /*0850*/  HADD2.F32 R16, -RZ, R36.H0_H0 ;  /* 0x20000024ff107230 */ /* 0x000fe20000004100 */
[----:B------:R-:W-:Y:S01]  /*0860*/  MOV R20, R19 ;  /* 0x0000001300147202 */ /* 0x000fe20000000f00 */
[----:B------:R-:W-:-:S02]  /*0870*/  HADD2.F32 R21, -RZ, R34.H0_H0 ;  /* 0x20000022ff157230 */ /* 0x000fc40000004100 */
[----:B------:R-:W-:Y:S01]  /*0880*/  FFMA.FTZ R35, R6, R17, R35 ;  /* 0x0000001106237223 */ /* 0x000fe20000010023 */
[----:B------:R-:W-:Y:S01]  /*0890*/  HADD2.F32 R6, -RZ, R36.H1_H1 ;  /* 0x30000024ff067230 */ /* 0x000fe20000004100 */
[----:B------:R-:W-:Y:S01]  /*08a0*/  BSSY B0, `(.L_x_50) ;  /* 0x000005e000007945 */ /* 0x000fe20003800000 */
[----:B------:R-:W-:Y:S02]  /*08b0*/  HADD2.F32 R17, -RZ, R34.H1_H1 ;  /* 0x30000022ff117230 */ /* 0x000fe40000004100 */
[----:B------:R-:W-:Y:S01]  /*08c0*/  FFMA.FTZ R21, R16, R21, R35 ;  /* 0x0000001510157223 */ /* 0x000fe20000010023 */
[----:B------:R-:W-:Y:S02]  /*08d0*/  HADD2.F32 R16, -RZ, R18.H0_H0 ;  /* 0x20000012ff107230 */ /* 0x000fe40000004100 */
[----:B------:R-:W-:Y:S02]  /*08e0*/  HADD2.F32 R19, -RZ, R22.H0_H0 ;  /* 0x20000016ff137230 */ /* 0x000fe40000004100 */
[----:B------:R-:W-:Y:S01]  /*08f0*/  FFMA.FTZ R21, R6, R17, R21 ;  /* 0x0000001106157223 */ /* 0x000fe20000010015 */
[----:B------:R-:W-:Y:S01]  /*0900*/  HADD2.F32 R6, -RZ, R18.H1_H1 ;  /* 0x30000012ff067230 */ /* 0x000fe20000004100 */
[----:B------:R-:W-:Y:S01]  /*0910*/  MOV R18, R12 ;  /* 0x0000000c00127202 */ /* 0x000fe20000000f00 */
[----:B------:R-:W-:-:S02]  /*0920*/  HADD2.F32 R17, -RZ, R22.H1_H1 ;  /* 0x30000016ff117230 */ /* 0x000fc40000004100 */
[----:B------:R-:W-:Y:S01]  /*0930*/  FFMA.FTZ R21, R16, R19, R21 ;  /* 0x0000001310157223 */ /* 0x000fe20000010015 */
[--C-:B------:R-:W-:Y:S01]  /*0940*/  HADD2.F32 R16, -RZ, R20.reuse.H0_H0 ;  /* 0x20000014ff107230 */ /* 0x100fe20000004100 */
[----:B------:R-:W-:Y:S01]  /*0950*/  MOV R12, R8 ;  /* 0x00000008000c7202 */ /* 0x000fe20000000f00 */
[--C-:B------:R-:W-:Y:S02]  /*0960*/  HADD2.F32 R19, -RZ, R23.reuse.H0_H0 ;  /* 0x20000017ff137230 */ /* 0x100fe40000004100 */
[----:B------:R-:W-:Y:S01]  /*0970*/  FFMA.FTZ R21, R6, R17, R21 ;  /* 0x0000001106157223 */ /* 0x000fe20000010015 */
[----:B------:R-:W-:Y:S01]  /*0980*/  HADD2.F32 R6, -RZ, R20.H1_H1 ;  /* 0x30000014ff067230 */ /* 0x000fe20000004100 */
[----:B------:R-:W-:Y:S01]  /*0990*/  MOV R20, R13 ;  /* 0x0000000d00147202 */ /* 0x000fe20000000f00 */
[----:B------:R-:W-:Y:S02]  /*09a0*/  HADD2.F32 R17, -RZ, R23.H1_H1 ;  /* 0x30000017ff117230 */ /* 0x000fe40000004100 */
[----:B------:R-:W-:Y:S01]  /*09b0*/  FFMA.FTZ R19, R16, R19, R21 ;  /* 0x0000001310137223 */ /* 0x000fe20000010015 */
[----:B------:R-:W-:Y:S01]  /*09c0*/  HADD2.F32 R8, -RZ, R18.H0_H0 ;  /* 0x20000012ff087230 */ /* 0x000fe20000004100 */
[----:B------:R-:W-:Y:S01]  /*09d0*/  MOV R16, R9 ;  /* 0x0000000900107202 */ /* 0x000fe20000000f00 */
[----:B------:R-:W-:-:S02]  /*09e0*/  HADD2.F32 R13, -RZ, R12.H0_H0 ;  /* 0x2000000cff0d7230 */ /* 0x000fc40000004100 */
[----:B------:R-:W-:Y:S01]  /*09f0*/  FFMA.FTZ R17, R6, R17, R19 ;  /* 0x0000001106117223 */ /* 0x000fe20000010013 */
[----:B------:R-:W-:Y:S02]  /*0a00*/  HADD2.F32 R6, -RZ, R18.H1_H1 ;  /* 0x30000012ff067230 */ /* 0x000fe40000004100 */
[----:B------:R-:W-:Y:S02]  /*0a10*/  HADD2.F32 R9, -RZ, R12.H1_H1 ;  /* 0x3000000cff097230 */ /* 0x000fe40000004100 */
[----:B------:R-:W-:Y:S01]  /*0a20*/  FFMA.FTZ R17, R8, R13, R17 ;  /* 0x0000000d08117223 */ /* 0x000fe20000010011 */
[----:B------:R-:W-:Y:S01]  /*0a30*/  HADD2.F32 R8, -RZ, R20.H0_H0 ;  /* 0x20000014ff087230 */ /* 0x000fe20000004100 */
[----:B------:R-:W-:Y:S01]  /*0a40*/  MOV R12, R11 ;  /* 0x0000000b000c7202 */ /* 0x000fe20000000f00 */
[----:B------:R-:W-:Y:S02]  /*0a50*/  HADD2.F32 R13, -RZ, R16.H0_H0 ;  /* 0x20000010ff0d7230 */ /* 0x000fe40000004100 */
[----:B------:R-:W-:Y:S01]  /*0a60*/  FFMA.FTZ R17, R6, R9, R17 ;  /* 0x0000000906117223 */ /* 0x000fe20000010011 */
[----:B------:R-:W-:-:S02]  /*0a70*/  HADD2.F32 R6, -RZ, R20.H1_H1 ;  /* 0x30000014ff067230 */ /* 0x000fc40000004100 */
[----:B------:R-:W-:Y:S02]  /*0a80*/  HADD2.F32 R9, -RZ, R16.H1_H1 ;  /* 0x30000010ff097230 */ /* 0x000fe40000004100 */
[----:B------:R-:W-:Y:S01]  /*0a90*/  FFMA.FTZ R17, R8, R13, R17 ;  /* 0x0000000d08117223 */ /* 0x000fe20000010011 */
[----:B------:R-:W-:Y:S02]  /*0aa0*/  HADD2.F32 R8, -RZ, R14.H0_H0 ;  /* 0x2000000eff087230 */ /* 0x000fe40000004100 */
[----:B------:R-:W-:Y:S02]  /*0ab0*/  HADD2.F32 R13, -RZ, R10.H0_H0 ;  /* 0x2000000aff0d7230 */ /* 0x000fe40000004100 */
[----:B------:R-:W-:Y:S01]  /*0ac0*/  FFMA.FTZ R17, R6, R9, R17 ;  /* 0x0000000906117223 */ /* 0x000fe20000010011 */
[----:B------:R-:W-:Y:S02]  /*0ad0*/  HADD2.F32 R6, -RZ, R14.H1_H1 ;  /* 0x3000000eff067230 */ /* 0x000fe40000004100 */
[----:B------:R-:W-:-:S02]  /*0ae0*/  HADD2.F32 R9, -RZ, R10.H1_H1 ;  /* 0x3000000aff097230 */ /* 0x000fc40000004100 */
[----:B------:R-:W-:Y:S01]  /*0af0*/  FFMA.FTZ R13, R8, R13, R17 ;  /* 0x0000000d080d7223 */ /* 0x000fe20000010011 */
[--C-:B------:R-:W-:Y:S02]  /*0b00*/  HADD2.F32 R8, -RZ, R15.reuse.H0_H0 ;  /* 0x2000000fff087230 */ /* 0x100fe40000004100 */
[--C-:B------:R-:W-:Y:S02]  /*0b10*/  HADD2.F32 R11, -RZ, R12.reuse.H0_H0 ;  /* 0x2000000cff0b7230 */ /* 0x100fe40000004100 */
[----:B------:R-:W-:Y:S01]  /*0b20*/  FFMA.FTZ R13, R6, R9, R13 ;  /* 0x00000009060d7223 */ /* 0x000fe2000001000d */
[----:B------:R-:W-:Y:S02]  /*0b30*/  HADD2.F32 R6, -RZ, R15.H1_H1 ;  /* 0x3000000fff067230 */ /* 0x000fe40000004100 */
[----:B------:R-:W-:Y:S02]  /*0b40*/  HADD2.F32 R9, -RZ, R12.H1_H1 ;  /* 0x3000000cff097230 */ /* 0x000fe40000004100 */
[----:B------:R-:W-:Y:S01]  /*0b50*/  FFMA.FTZ R13, R8, R11, R13 ;  /* 0x0000000b080d7223 */ /* 0x000fe2000001000d */
[----:B------:R-:W-:-:S02]  /*0b60*/  HADD2.F32 R8, -RZ, R24.H0_H0 ;  /* 0x20000018ff087230 */ /* 0x000fc40000004100 */
[----:B------:R-:W-:Y:S02]  /*0b70*/  HADD2.F32 R11, -RZ, R28.H0_H0 ;  /* 0x2000001cff0b7230 */ /* 0x000fe40000004100 */
[----:B------:R-:W-:Y:S01]  /*0b80*/  FFMA.FTZ R13, R6, R9, R13 ;  /* 0x00000009060d7223 */ /* 0x000fe2000001000d */
[----:B------:R-:W-:Y:S02]  /*0b90*/  HADD2.F32 R24, -RZ, R24.H1_H1 ;  /* 0x30000018ff187230 */ /* 0x000fe40000004100 */
[----:B------:R-:W-:Y:S02]  /*0ba0*/  HADD2.F32 R9, -RZ, R28.H1_H1 ;  /* 0x3000001cff097230 */ /* 0x000fe40000004100 */
[----:B------:R-:W-:Y:S01]  /*0bb0*/  FFMA.FTZ R13, R8, R11, R13 ;  /* 0x0000000b080d7223 */ /* 0x000fe2000001000d */
[----:B------:R-:W-:Y:S02]  /*0bc0*/  HADD2.F32 R6, -RZ, R25.H0_H0 ;  /* 0x20000019ff067230 */ /* 0x000fe40000004100 */
[----:B------:R-:W-:-:S02]  /*0bd0*/  HADD2.F32 R11, -RZ, R29.H0_H0 ;  /* 0x2000001dff0b7230 */ /* 0x000fc40000004100 */
[----:B------:R-:W-:Y:S01]  /*0be0*/  FFMA.FTZ R9, R24, R9, R13 ;  /* 0x0000000918097223 */ /* 0x000fe2000001000d */
[----:B------:R-:W-:Y:S02]  /*0bf0*/  HADD2.F32 R25, -RZ, R25.H1_H1 ;  /* 0x30000019ff197230 */ /* 0x000fe40000004100 */
[----:B------:R-:W-:Y:S02]  /*0c00*/  HADD2.F32 R8, -RZ, R29.H1_H1 ;  /* 0x3000001dff087230 */ /* 0x000fe40000004100 */
[----:B------:R-:W-:Y:S01]  /*0c10*/  FFMA.FTZ R10, R6, R11, R9 ;  /* 0x0000000b060a7223 */ /* 0x000fe20000010009 */
[----:B------:R-:W-:Y:S02]  /*0c20*/  HADD2.F32 R6, -RZ, R26.H0_H0 ;  /* 0x2000001aff067230 */ /* 0x000fe40000004100 */
        /* <DEDUP_REMOVED lines=10> */
[----:B------:R-:W-:-:S04]  /*0cd0*/  FFMA.FTZ R6, R6, R9, R11 ;  /* 0x0000000906067223 */ /* 0x000fc8000001000b */
[----:B------:R-:W-:-:S05]  /*0ce0*/  FFMA.FTZ R6, R27, R8, R6 ;  /* 0x000000081b067223 */ /* 0x000fca0000010006 */
[----:B------:R-:W0:Y:S02]  /*0cf0*/  SHFL.BFLY PT, R9, R6, 0x2, 0x1f ;  /* 0x0c401f0006097f89 */ /* 0x000e2400000e0000 */
[----:B0-----:R-:W-:-:S05]  /*0d00*/  FADD.FTZ R9, R6, R9 ;  /* 0x0000000906097221 */ /* 0x001fca0000010000 */
[----:B------:R-:W0:Y:S02]  /*0d10*/  SHFL.BFLY PT, R8, R9, 0x1, 0x1f ;  /* 0x0c201f0009087f89 */ /* 0x000e2400000e0000 */
[----:B0-----:R-:W-:Y:S01]  /*0d20*/  FADD.FTZ R14, R9, R8 ;  /* 0x00000008090e7221 */ /* 0x001fe20000010000 */
[----:B------:R-:W-:Y:S06]  /*0d30*/  @P1 BRA `(.L_x_51) ;  /* 0x0000000000501947 */ /* 0x000fec0003800000 */
[----:B------:R-:W0:Y:S01]  /*0d40*/  S2UR UR5, SR_CTAID.Y ;  /* 0x00000000000579c3 */ /* 0x000e220000002600 */
[----:B------:R-:W-:-:S04]  /*0d50*/  IADD3 R8, P1, R5, R32, RZ ;  /* 0x0000002005087210 */ /* 0x000fc80007f3e0ff */
[----:B------:R-:W-:Y:S02]  /*0d60*/  LEA.HI.X.SX32 R9, R5, R33, 0x1, P1 ;  /* 0x0000002105097211 */ /* 0x000fe400008f0eff */
[----:B------:R-:W-:Y:S01]  /*0d70*/  ISETP.GE.AND P1, PT, R32, R7, PT ;  /* 0x000000072000720c */ /* 0x000fe20003f26270 */
        /* <DEDUP_REMOVED lines=13> */
[----:B------:R-:W-:Y:S02]  /*0e50*/  LEA.HI.X R7, R8, UR11, R9, 0x2, P2 ;  /* 0x0000000b08077c11 */ /* 0x000fe400090f1409 */
[----:B------:R-:W-:-:S05]  /*0e60*/  FSEL R9, R14, RZ, !P1 ;  /* 0x000000ff0e097208 */ /* 0x000fca0004800000 */
[----:B------:R0:W-:Y:S02]  /*0e70*/  STG.E desc[UR6][R6.64], R9 ;  /* 0x0000000906007986 */ /* 0x0001e4000c101906 */
.L_x_51:
[----:B------:R-:W-:Y:S05]  /*0e80*/  BSYNC B0 ;  /* 0x0000000000007941 */ /* 0x000fea0003800000 */
.L_x_50:
[----:B------:R-:W-:Y:S01]  /*0e90*/  UIADD3 UR4, UR4, 0x3f, URZ ;  /* 0x0000003f04047890 */ /* 0x000fe2000fffe03f */
[----:B0-----:R-:W0:Y:S01]  /*0ea0*/  LDC.64 R8, c[0x0][0x2d0] ;  /* 0x0000b400ff087b82 */ /* 0x001e220000000a00 */
[----:B------:R-:W-:Y:S01]  /*0eb0*/  BSSY B0, `(.L_x_52) ;  /* 0x0000021000007945 */ /* 0x000fe20003800000 */
[----:B------:R-:W-:Y:S01]  /*0ec0*/  SHF.L.U32 R14, R0, 0x2, RZ ;  /* 0x00000002000e7819 */ /* 0x000fe200000006ff */
[----:B------:R-:W-:Y:S01]  /*0ed0*/  USHF.R.S32.HI UR5, URZ, 0x1f, UR4 ;  /* 0x0000001f3f057899 */ /* 0x000fe20008011404 */
[----:B------:R-:W-:-:S03]  /*0ee0*/  IMAD R13, R2, 0x1800, RZ ;  /* 0x00001800020d7824 */ /* 0x000fc600078e02ff */
[----:B------:R-:W-:Y:S01]  /*0ef0*/  ULEA.HI UR5, UR5, UR4, URZ, 0x6 ;  /* 0x0000000405057291 */ /* 0x000fe2000f8f303f */
[----:B------:R-:W1:Y:S03]  /*0f00*/  LDC.64 R6, c[0x0][0x2d8] ;  /* 0x0000b600ff067b82 */ /* 0x000e660000000a00 */
[----:B------:R-:W-:-:S05]  /*0f10*/  ULOP3.LUT UR5, UR5, 0xffffffc0, URZ, 0xc0, !UPT ;  /* 0xffffffc005057892 */ /* 0x000fca000f8ec03f */
[----:B------:R-:W2:Y:S01]  /*0f20*/  S2UR UR12, SR_CTAID.Y ;  /* 0x00000000000c79c3 */ /* 0x000ea20000002600 */
[----:B------:R-:W-:-:S04]  /*0f30*/  IADD3 R11, -R5, UR5, RZ ;  /* 0x00000005050b7c10 */ /* 0x000fc8000fffe1ff */
[----:B------:R-:W-:-:S13]  /*0f40*/  ISETP.GE.OR P0, PT, R0, R11, P0 ;  /* 0x0000000b0000720c */ /* 0x000fda0000706670 */
[----:B------:R-:W-:Y:S05]  /*0f50*/  @P0 BRA `(.L_x_53) ;  /* 0x0000000000580947 */ /* 0x000fea0003800000 */
[----:B------:R-:W3:Y:S01]  /*0f60*/  S2UR UR4, SR_CTAID.Y ;  /* 0x00000000000479c3 */ /* 0x000ee20000002600 */
[----:B------:R-:W-:Y:S01]  /*0f70*/  SHF.R.S32.HI R10, RZ, 0x1f, R0 ;  /* 0x0000001fff0a7819 */ /* 0x000fe20000011400 */
[----:B------:R-:W-:Y:S01]  /*0f80*/  FMUL.FTZ R12, R3, 1.4426950216293334961 ;  /* 0x3fb8aa3b030c7820 */ /* 0x000fe20000410000 */
[----:B------:R-:W-:-:S04]  /*0f90*/  IADD3 R4, P0, R5, R0, RZ ;  /* 0x0000000005047210 */ /* 0x000fc80007f1e0ff */
[----:B------:R-:W-:Y:S01]  /*0fa0*/  LEA.HI.X.SX32 R5, R5, R10, 0x1, P0 ;  /* 0x0000000a05057211 */ /* 0x000fe200000f0eff */
[----:B------:R-:W4:Y:S01]  /*0fb0*/  LDC.64 R16, c[0x0][0x2a8] ;  /* 0x0000aa00ff107b82 */ /* 0x000f220000000a00 */
[----:B------:R-:W-:-:S04]  /*0fc0*/  FSETP.NEU.FTZ.AND P0, PT, R3, -INF , PT ;  /* 0xff8000000300780b */ /* 0x000fc80003f1d000 */
[----:B------:R-:W-:-:S03]  /*0fd0*/  FSEL R3, R12, RZ, P0 ;  /* 0x000000ff0c037208 */ /* 0x000fc60000000000 */
[----:B------:R-:W5:Y:S01]  /*0fe0*/  LDC.64 R18, c[0x0][0x2b0] ;  /* 0x0000ac00ff127b82 */ /* 0x000f620000000a00 */
[----:B---3--:R-:W-:-:S06]  /*0ff0*/  USHF.R.S32.HI UR5, URZ, 0x1f, UR4 ;  /* 0x0000001f3f057899 */ /* 0x008fcc0008011404 */
[C---:B----4-:R-:W-:Y:S02]  /*1000*/  IMAD R10, R16.reuse, UR5, RZ ;  /* 0x00000005100a7c24 */ /* 0x050fe4000f8e02ff */
[----:B------:R-:W-:-:S04]  /*1010*/  IMAD.WIDE.U32 R4, R16, UR4, R4 ;  /* 0x0000000410047c25 */ /* 0x000fc8000f8e0004 */
[----:B------:R-:W-:Y:S01]  /*1020*/  IMAD R11, R17, UR4, R10 ;  /* 0x00000004110b7c24 */ /* 0x000fe2000f8e020a */
[----:B------:R-:W-:Y:S01]  /*1030*/  ULDC.64 UR4, c[0x0][0x2a0] ;  /* 0x0000a80000047ab9 */ /* 0x000fe20000000a00 */
[----:B-----5:R-:W-:-:S03]  /*1040*/  IMAD R10, R18, UR9, RZ ;  /* 0x00000009120a7c24 */ /* 0x020fc6000f8e02ff */
[----:B------:R-:W-:Y:S01]  /*1050*/  IADD3 R5, R5, R11, RZ ;  /* 0x0000000b05057210 */ /* 0x000fe20007ffe0ff */
[----:B------:R-:W-:Y:S02]  /*1060*/  IMAD R11, R19, UR8, R10 ;  /* 0x00000008130b7c24 */ /* 0x000fe4000f8e020a */
[----:B------:R-:W-:-:S05]  /*1070*/  IMAD.WIDE.U32 R4, R18, UR8, R4 ;  /* 0x0000000812047c25 */ /* 0x000fca000f8e0004 */
[----:B------:R-:W-:Y:S02]  /*1080*/  IADD3 R5, R5, R11, RZ ;  /* 0x0000000b05057210 */ /* 0x000fe40007ffe0ff */
[----:B------:R-:W-:-:S04]  /*1090*/  LEA R10, P1, R4, UR4, 0x2 ;  /* 0x00000004040a7c11 */ /* 0x000fc8000f8210ff */
[----:B------:R-:W-:-:S05]  /*10a0*/  LEA.HI.X R11, R4, UR5, R5, 0x2, P1 ;  /* 0x00000005040b7c11 */ /* 0x000fca00088f1405 */
[----:B------:R3:W-:Y:S04]  /*10b0*/  STG.E desc[UR6][R10.64], R3 ;  /* 0x000000030a007986 */ /* 0x0007e8000c101906 */
.L_x_53:
[----:B--2---:R-:W-:Y:S05]  /*10c0*/  BSYNC B0 ;  /* 0x0000000000007941 */ /* 0x004fea0003800000 */
.L_x_52:
[----:B------:R-:W-:Y:S01]  /*10d0*/  USHF.R.S32.HI UR4, URZ, 0x1f, UR12 ;  /* 0x0000001f3f047899 */ /* 0x000fe2000801140c */
[----:B---3--:R-:W-:Y:S01]  /*10e0*/  SHF.R.S32.HI R10, RZ, 0x1f, R14 ;  /* 0x0000001fff0a7819 */ /* 0x008fe2000001140e */
[----:B------:R-:W-:Y:S01]  /*10f0*/  ULDC.64 UR10, c[0x0][0x2e8] ;  /* 0x0000ba00000a7ab9 */ /* 0x000fe20000000a00 */
[----:B------:R-:W-:-:S04]  /*1100*/  IADD3 R4, P0, R13, R14, RZ ;  /* 0x0000000e0d047210 */ /* 0x000fc80007f1e0ff */
[----:B------:R-:W-:Y:S01]  /*1110*/  LEA.HI.X.SX32 R5, R13, R10, 0x1, P0 ;  /* 0x0000000a0d057211 */ /* 0x000fe200000f0eff */
[C---:B0-----:R-:W-:Y:S01]  /*1120*/  IMAD R10, R8.reuse, UR4, RZ ;  /* 0x00000004080a7c24 */ /* 0x041fe2000f8e02ff */
[----:B------:R-:W-:Y:S01]  /*1130*/  ISETP.NE.U32.AND P0, PT, RZ, UR10, PT ;  /* 0x0000000aff007c0c */ /* 0x000fe2000bf05070 */
[----:B------:R-:W-:Y:S01]  /*1140*/  ULDC.64 UR4, c[0x0][0x2b8] ;  /* 0x0000ae0000047ab9 */ /* 0x000fe20000000a00 */
[----:B------:R-:W-:Y:S02]  /*1150*/  IMAD.WIDE.U32 R4, R8, UR12, R4 ;  /* 0x0000000c08047c25 */ /* 0x000fe4000f8e0004 */
[----:B------:R-:W-:Y:S02]  /*1160*/  ISETP.NE.AND.EX P0, PT, RZ, UR11, PT, P0 ;  /* 0x0000000bff007c0c */ /* 0x000fe4000bf05300 */
[----:B------:R-:W-:Y:S02]  /*1170*/  IMAD R9, R9, UR12, R10 ;  /* 0x0000000c09097c24 */ /* 0x000fe4000f8e020a */
[----:B------:R-:W-:Y:S01]  /*1180*/  ISETP.NE.OR P0, PT, R0, RZ, !P0 ;  /* 0x000000ff0000720c */ /* 0x000fe20004705670 */
[----:B-1----:R-:W-:-:S02]  /*1190*/  IMAD R8, R6, UR9, RZ ;  /* 0x0000000906087c24 */ /* 0x002fc4000f8e02ff */
[----:B------:R-:W-:Y:S02]  /*11a0*/  IADD3 R5, R5, R9, RZ ;  /* 0x0000000905057210 */ /* 0x000fe40007ffe0ff */
[----:B------:R-:W-:Y:S02]  /*11b0*/  IMAD R3, R7, UR8, R8 ;  /* 0x0000000807037c24 */ /* 0x000fe4000f8e0208 */
[----:B------:R-:W-:-:S05]  /*11c0*/  IMAD.WIDE.U32 R6, R6, UR8, R4 ;  /* 0x0000000806067c25 */ /* 0x000fca000f8e0004 */
[----:B------:R-:W-:Y:S02]  /*11d0*/  IADD3 R3, R7, R3, RZ ;  /* 0x0000000307037210 */ /* 0x000fe40007ffe0ff */
[----:B------:R-:W-:-:S04]  /*11e0*/  LEA R4, P1, R6, UR4, 0x2 ;  /* 0x0000000406047c11 */ /* 0x000fc8000f8210ff */
[----:B------:R-:W-:-:S05]  /*11f0*/  LEA.HI.X R5, R6, UR5, R3, 0x2, P1 ;  /* 0x0000000506057c11 */ /* 0x000fca00088f1403 */
[----:B------:R0:W-:Y:S04]  /*1200*/  STG.E.128 desc[UR6][R4.64], RZ ;  /* 0x000000ff04007986 */ /* 0x0001e8000c101d06 */
[----:B------:R0:W-:Y:S04]  /*1210*/  STG.E.128 desc[UR6][R4.64+0x1000], RZ ;  /* 0x001000ff04007986 */ /* 0x0001e8000c101d06 */
[----:B------:R0:W-:Y:S04]  /*1220*/  STG.E.128 desc[UR6][R4.64+0x2000], RZ ;  /* 0x002000ff04007986 */ /* 0x0001e8000c101d06 */
[----:B------:R0:W-:Y:S04]  /*1230*/  STG.E.128 desc[UR6][R4.64+0x3000], RZ ;  /* 0x003000ff04007986 */ /* 0x0001e8000c101d06 */
[----:B------:R0:W-:Y:S04]  /*1240*/  STG.E.128 desc[UR6][R4.64+0x4000], RZ ;  /* 0x004000ff04007986 */ /* 0x0001e8000c101d06 */
[----:B------:R0:W-:Y:S01]  /*1250*/  STG.E.128 desc[UR6][R4.64+0x5000], RZ ;  /* 0x005000ff04007986 */ /* 0x0001e2000c101d06 */
[----:B------:R-:W-:Y:S05]  /*1260*/  @P0 EXIT ;  /* 0x000000000000094d */ /* 0x000fea0003800000 */
[----:B------:R-:W1:Y:S08]  /*1270*/  LDC R3, c[0x0][0x2e0] ;  /* 0x0000b800ff037b82 */ /* 0x000e700000000800 */
[----:B------:R-:W2:Y:S08]  /*1280*/  LDC R7, c[0x0][0x220] ;  /* 0x00008800ff077b82 */ /* 0x000eb00000000800 */
[----:B0-----:R-:W0:Y:S01]  /*1290*/  LDC.64 R4, c[0x0][0x2e8] ;  /* 0x0000ba00ff047b82 */ /* 0x001e220000000a00 */
[----:B-1----:R-:W-:-:S04]  /*12a0*/  IMAD R2, R2, R3, UR8 ;  /* 0x0000000802027e24 */ /* 0x002fc8000f8e0203 */
[----:B--2---:R-:W-:-:S04]  /*12b0*/  IMAD R3, R2, R7, UR12 ;  /* 0x0000000c02037e24 */ /* 0x004fc8000f8e0207 */
[----:B0-----:R-:W-:-:S05]  /*12c0*/  IMAD.WIDE R2, R3, 0x4, R4 ;  /* 0x0000000403027825 */ /* 0x001fca00078e0204 */
[----:B------:R-:W-:Y:S01]  /*12d0*/  STG.E desc[UR6][R2.64], RZ ;  /* 0x000000ff02007986 */ /* 0x000fe2000c101906 */
[----:B------:R-:W-:Y:S05]  /*12e0*/  EXIT ;  /* 0x000000000000794d */ /* 0x000fea0003800000 */
.L_x_54:
        /* <DEDUP_REMOVED lines=9> */
.L_x_121:


//--------------------- .text._ZN7cutlass13device_kernelIN5flash19enable_sm80_to_sm89INS1_16FlashAttnBwdSm80INS1_25CollectiveMainloopBwdSm80ILi2ELi2EN4cute5tupleIJNS5_1CILi64EEENS7_ILi128EEENS7_ILi96EEEEEENS_6half_tEfNS_4arch4Sm80ELb1ELb0ELb1ELb1ELb0ELb0ELb0ELb0ELi2ELi2ELi4ELi2ELb0EEENS1_21CollectiveEpilogueBwdISB_SC_SE_Li256ELb1ELb0ELi2EEENS1_25SingleTileBwdLPTSchedulerILb1ELi128ELb0EEEEEEEEEvNT_6ParamsE --------------------------
	.section	.text._ZN7cutlass13device_kernelIN5flash19enable_sm80_to_sm89INS1_16FlashAttnBwdSm80INS1_25CollectiveMainloopBwdSm80ILi2ELi2EN4cute5tupleIJNS5_1CILi64EEENS7_ILi128EEENS7_ILi96EEEEEENS_6half_tEfNS_4arch4Sm80ELb1ELb0ELb1ELb1ELb0ELb0ELb0ELb0ELi2ELi2ELi4ELi2ELb0EEENS1_21CollectiveEpilogueBwdISB_SC_SE_Li256ELb1ELb0ELi2EEENS1_25SingleTileBwdLPTSchedulerILb1ELi128ELb0EEEEEEEEEvNT_6ParamsE,"ax",@progbits
	.align	128
.text._ZN7cutlass13device_kernelIN5flash19enable_sm80_to_sm89INS1_16FlashAttnBwdSm80INS1_25CollectiveMainloopBwdSm80ILi2ELi2EN4cute5tupleIJNS5_1CILi64EEENS7_ILi128EEENS7_ILi96EEEEEENS_6half_tEfNS_4arch4Sm80ELb1ELb0ELb1ELb1ELb0ELb0ELb0ELb0ELi2ELi2ELi4ELi2ELb0EEENS1_21CollectiveEpilogueBwdISB_SC_SE_Li256ELb1ELb0ELi2EEENS1_25SingleTileBwdLPTSchedulerILb1ELi128ELb0EEEEEEEEEvNT_6ParamsE:
        .type           _ZN7cutlass13device_kernelIN5flash19enable_sm80_to_sm89INS1_16FlashAttnBwdSm80INS1_25CollectiveMainloopBwdSm80ILi2ELi2EN4cute5tupleIJNS5_1CILi64EEENS7_ILi128EEENS7_ILi96EEEEEENS_6half_tEfNS_4arch4Sm80ELb1ELb0ELb1ELb1ELb0ELb0ELb0ELb0ELi2ELi2ELi4ELi2ELb0EEENS1_21CollectiveEpilogueBwdISB_SC_SE_Li256ELb1ELb0ELi2EEENS1_25SingleTileBwdLPTSchedulerILb1ELi128ELb0EEEEEEEEEvNT_6ParamsE,@function
        .size           _ZN7cutlass13device_kernelIN5flash19enable_sm80_to_sm89INS1_16FlashAttnBwdSm80INS1_25CollectiveMainloopBwdSm80ILi2ELi2EN4cute5tupleIJNS5_1CILi64EEENS7_ILi128EEENS7_ILi96EEEEEENS_6half_tEfNS_4arch4Sm80ELb1ELb0ELb1ELb1ELb0ELb0ELb0ELb0ELi2ELi2ELi4ELi2ELb0EEENS1_21CollectiveEpilogueBwdISB_SC_SE_Li256ELb1ELb0ELi2EEENS1_25SingleTileBwdLPTSchedulerILb1ELi128ELb0EEEEEEEEEvNT_6ParamsE,(.L_x_122 - _ZN7cutlass13device_kernelIN5flash19enable_sm80_to_sm89INS1_16FlashAttnBwdSm80INS1_25CollectiveMainloopBwdSm80ILi2ELi2EN4cute5tupleIJNS5_1CILi64EEENS7_ILi128EEENS7_ILi96EEEEEENS_6half_tEfNS_4arch4Sm80ELb1ELb0ELb1ELb1ELb0ELb0ELb0ELb0ELi2ELi2ELi4ELi2ELb0EEENS1_21CollectiveEpilogueBwdISB_SC_SE_Li256ELb1ELb0ELi2EEENS1_25SingleTileBwdLPTSchedulerILb1ELi128ELb0EEEEEEEEEvNT_6ParamsE)
        .other          _ZN7cutlass13device_kernelIN5flash19enable_sm80_to_sm89INS1_16FlashAttnBwdSm80INS1_25CollectiveMainloopBwdSm80ILi2ELi2EN4cute5tupleIJNS5_1CILi64EEENS7_ILi128EEENS7_ILi96EEEEEENS_6half_tEfNS_4arch4Sm80ELb1ELb0ELb1ELb1ELb0ELb0ELb0ELb0ELi2ELi2ELi4ELi2ELb0EEENS1_21CollectiveEpilogueBwdISB_SC_SE_Li256ELb1ELb0ELi2EEENS1_25SingleTileBwdLPTSchedulerILb1ELi128ELb0EEEEEEEEEvNT_6ParamsE,@"STO_CUDA_ENTRY STV_DEFAULT"
_ZN7cutlass13device_kernelIN5flash19enable_sm80_to_sm89INS1_16FlashAttnBwdSm80INS1_25CollectiveMainloopBwdSm80ILi2ELi2EN4cute5tupleIJNS5_1CILi64EEENS7_ILi128EEENS7_ILi96EEEEEENS_6half_tEfNS_4arch4Sm80ELb1ELb0ELb1ELb1ELb0ELb0ELb0ELb0ELi2ELi2ELi4ELi2ELb0EEENS1_21CollectiveEpilogueBwdISB_SC_SE_Li256ELb1ELb0ELi2EEENS1_25SingleTileBwdLPTSchedulerILb1ELi128ELb0EEEEEEEEEvNT_6ParamsE:
[----:B------:R-:W-:Y:S01]  /*0000*/  LDC R1, c[0x0][0x28] ;  /* 0x00000a00ff017b82 */ /* 0x000fe20000000800 */
[----:B------:R-:W-:Y:S05]  /*0010*/  EXIT ;  /* 0x000000000000794d */ /* 0x000fea0003800000 */
.L_x_55:
        /* <DEDUP_REMOVED lines=14> */
.L_x_122:


//--------------------- .text._ZN7cutlass13device_kernelIN5flash19enable_sm80_to_sm89INS1_16FlashAttnBwdSm80INS1_25CollectiveMainloopBwdSm80ILi2ELi2EN4cute5tupleIJNS5_1CILi64EEENS7_ILi128EEENS7_ILi96EEEEEENS_6half_tEfNS_4arch4Sm80ELb1ELb0ELb1ELb1ELb1ELb0ELb0ELb0ELi2ELi2ELi4ELi2ELb0EEENS1_21CollectiveEpilogueBwdISB_SC_SE_Li256ELb1ELb0ELi2EEENS1_25SingleTileBwdLPTSchedulerILb1ELi128ELb1EEEEEEEEEvNT_6ParamsE --------------------------
	.section	.text._ZN7cutlass13device_kernelIN5flash19enable_sm80_to_sm89INS1_16FlashAttnBwdSm80INS1_25CollectiveMainloopBwdSm80ILi2ELi2EN4cute5tupleIJNS5_1CILi64EEENS7_ILi128EEENS7_ILi96EEEEEENS_6half_tEfNS_4arch4Sm80ELb1ELb0ELb1ELb1ELb1ELb0ELb0ELb0ELi2ELi2ELi4ELi2ELb0EEENS1_21CollectiveEpilogueBwdISB_SC_SE_Li256ELb1ELb0ELi2EEENS1_25SingleTileBwdLPTSchedulerILb1ELi128ELb1EEEEEEEEEvNT_6ParamsE,"ax",@progbits
	.align	128
.text._ZN7cutlass13device_kernelIN5flash19enable_sm80_to_sm89INS1_16FlashAttnBwdSm80INS1_25CollectiveMainloopBwdSm80ILi2ELi2EN4cute5tupleIJNS5_1CILi64EEENS7_ILi128EEENS7_ILi96EEEEEENS_6half_tEfNS_4arch4Sm80ELb1ELb0ELb1ELb1ELb1ELb0ELb0ELb0ELi2ELi2ELi4ELi2ELb0EEENS1_21CollectiveEpilogueBwdISB_SC_SE_Li256ELb1ELb0ELi2EEENS1_25SingleTileBwdLPTSchedulerILb1ELi128ELb1EEEEEEEEEvNT_6ParamsE:
        .type           _ZN7cutlass13device_kernelIN5flash19enable_sm80_to_sm89INS1_16FlashAttnBwdSm80INS1_25CollectiveMainloopBwdSm80ILi2ELi2EN4cute5tupleIJNS5_1CILi64EEENS7_ILi128EEENS7_ILi96EEEEEENS_6half_tEfNS_4arch4Sm80ELb1ELb0ELb1ELb1ELb1ELb0ELb0ELb0ELi2ELi2ELi4ELi2ELb0EEENS1_21CollectiveEpilogueBwdISB_SC_SE_Li256ELb1ELb0ELi2EEENS1_25SingleTileBwdLPTSchedulerILb1ELi128ELb1EEEEEEEEEvNT_6ParamsE,@function
        .size           _ZN7cutlass13device_kernelIN5flash19enable_sm80_to_sm89INS1_16FlashAttnBwdSm80INS1_25CollectiveMainloopBwdSm80ILi2ELi2EN4cute5tupleIJNS5_1CILi64EEENS7_ILi128EEENS7_ILi96EEEEEENS_6half_tEfNS_4arch4Sm80ELb1ELb0ELb1ELb1ELb1ELb0ELb0ELb0ELi2ELi2ELi4ELi2ELb0EEENS1_21CollectiveEpilogueBwdISB_SC_SE_Li256ELb1ELb0ELi2EEENS1_25SingleTileBwdLPTSchedulerILb1ELi128ELb1EEEEEEEEEvNT_6ParamsE,(.L_x_123 - _ZN7cutlass13device_kernelIN5flash19enable_sm80_to_sm89INS1_16FlashAttnBwdSm80INS1_25CollectiveMainloopBwdSm80ILi2ELi2EN4cute5tupleIJNS5_1CILi64EEENS7_ILi128EEENS7_ILi96EEEEEENS_6half_tEfNS_4arch4Sm80ELb1ELb0ELb1ELb1ELb1ELb0ELb0ELb0ELi2ELi2ELi4ELi2ELb0EEENS1_21CollectiveEpilogueBwdISB_SC_SE_Li256ELb1ELb0ELi2EEENS1_25SingleTileBwdLPTSchedulerILb1ELi128ELb1EEEEEEEEEvNT_6ParamsE)
        .other          _ZN7cutlass13device_kernelIN5flash19enable_sm80_to_sm89INS1_16FlashAttnBwdSm80INS1_25CollectiveMainloopBwdSm80ILi2ELi2EN4cute5tupleIJNS5_1CILi64EEENS7_ILi128EEENS7_ILi96EEEEEENS_6half_tEfNS_4arch4Sm80ELb1ELb0ELb1ELb1ELb1ELb0ELb0ELb0ELi2ELi2ELi4ELi2ELb0EEENS1_21CollectiveEpilogueBwdISB_SC_SE_Li256ELb1ELb0ELi2EEENS1_25SingleTileBwdLPTSchedulerILb1ELi128ELb1EEEEEEEEEvNT_6ParamsE,@"STO_CUDA_ENTRY STV_DEFAULT"
_ZN7cutlass13device_kernelIN5flash19enable_sm80_to_sm89INS1_16FlashAttnBwdSm80INS1_25CollectiveMainloopBwdSm80ILi2ELi2EN4cute5tupleIJNS5_1CILi64EEENS7_ILi128EEENS7_ILi96EEEEEENS_6half_tEfNS_4arch4Sm80ELb1ELb0ELb1ELb1ELb1ELb0ELb0ELb0ELi2ELi2ELi4ELi2ELb0EEENS1_21CollectiveEpilogueBwdISB_SC_SE_Li256ELb1ELb0ELi2EEENS1_25SingleTileBwdLPTSchedulerILb1ELi128ELb1EEEEEEEEEvNT_6ParamsE:
[----:B------:R-:W-:Y:S01]  /*0000*/  LDC R1, c[0x0][0x28] ;  /* 0x00000a00ff017b82 */ /* 0x000fe20000000800 */
[----:B------:R-:W-:Y:S05]  /*0010*/  EXIT ;  /* 0x000000000000794d */ /* 0x000fea0003800000 */
.L_x_56:
        /* <DEDUP_REMOVED lines=14> */
.L_x_123:


//--------------------- .text._ZN7cutlass13device_kernelIN5flash19enable_sm80_to_sm89INS1_16FlashAttnBwdSm80INS1_25CollectiveMainloopBwdSm80ILi2ELi2EN4cute5tupleIJNS5_1CILi64EEENS7_ILi128EEENS7_ILi96EEEEEENS_6half_tEfNS_4arch4Sm80ELb1ELb0ELb1ELb1ELb0ELb0ELb0ELb0ELi2ELi2ELi4ELi2ELb0EEENS1_24CollectiveEpilogueBwdGQAISB_fSE_Li256ELb1ELb0EEENS1_25SingleTileBwdLPTSchedulerILb1ELi128ELb0EEEEEEEEEvNT_6ParamsE --------------------------
	.section	.text._ZN7cutlass13device_kernelIN5flash19enable_sm80_to_sm89INS1_16FlashAttnBwdSm80INS1_25CollectiveMainloopBwdSm80ILi2ELi2EN4cute5tupleIJNS5_1CILi64EEENS7_ILi128EEENS7_ILi96EEEEEENS_6half_tEfNS_4arch4Sm80ELb1ELb0ELb1ELb1ELb0ELb0ELb0ELb0ELi2ELi2ELi4ELi2ELb0EEENS1_24CollectiveEpilogueBwdGQAISB_fSE_Li256ELb1ELb0EEENS1_25SingleTileBwdLPTSchedulerILb1ELi128ELb0EEEEEEEEEvNT_6ParamsE,"ax",@progbits
	.align	128
.text._ZN7cutlass13device_kernelIN5flash19enable_sm80_to_sm89INS1_16FlashAttnBwdSm80INS1_25CollectiveMainloopBwdSm80ILi2ELi2EN4cute5tupleIJNS5_1CILi64EEENS7_ILi128EEENS7_ILi96EEEEEENS_6half_tEfNS_4arch4Sm80ELb1ELb0ELb1ELb1ELb0ELb0ELb0ELb0ELi2ELi2ELi4ELi2ELb0EEENS1_24CollectiveEpilogueBwdGQAISB_fSE_Li256ELb1ELb0EEENS1_25SingleTileBwdLPTSchedulerILb1ELi128ELb0EEEEEEEEEvNT_6ParamsE:
        .type           _ZN7cutlass13device_kernelIN5flash19enable_sm80_to_sm89INS1_16FlashAttnBwdSm80INS1_25CollectiveMainloopBwdSm80ILi2ELi2EN4cute5tupleIJNS5_1CILi64EEENS7_ILi128EEENS7_ILi96EEEEEENS_6half_tEfNS_4arch4Sm80ELb1ELb0ELb1ELb1ELb0ELb0ELb0ELb0ELi2ELi2ELi4ELi2ELb0EEENS1_24CollectiveEpilogueBwdGQAISB_fSE_Li256ELb1ELb0EEENS1_25SingleTileBwdLPTSchedulerILb1ELi128ELb0EEEEEEEEEvNT_6ParamsE,@function
        .size           _ZN7cutlass13device_kernelIN5flash19enable_sm80_to_sm89INS1_16FlashAttnBwdSm80INS1_25CollectiveMainloopBwdSm80ILi2ELi2EN4cute5tupleIJNS5_1CILi64EEENS7_ILi128EEENS7_ILi96EEEEEENS_6half_tEfNS_4arch4Sm80ELb1ELb0ELb1ELb1ELb0ELb0ELb0ELb0ELi2ELi2ELi4ELi2ELb0EEENS1_24CollectiveEpilogueBwdGQAISB_fSE_Li256ELb1ELb0EEENS1_25SingleTileBwdLPTSchedulerILb1ELi128ELb0EEEEEEEEEvNT_6ParamsE,(.L_x_124 - _ZN7cutlass13device_kernelIN5flash19enable_sm80_to_sm89INS1_16FlashAttnBwdSm80INS1_25CollectiveMainloopBwdSm80ILi2ELi2EN4cute5tupleIJNS5_1CILi64EEENS7_ILi128EEENS7_ILi96EEEEEENS_6half_tEfNS_4arch4Sm80ELb1ELb0ELb1ELb1ELb0ELb0ELb0ELb0ELi2ELi2ELi4ELi2ELb0EEENS1_24CollectiveEpilogueBwdGQAISB_fSE_Li256ELb1ELb0EEENS1_25SingleTileBwdLPTSchedulerILb1ELi128ELb0EEEEEEEEEvNT_6ParamsE)
        .other          _ZN7cutlass13device_kernelIN5flash19enable_sm80_to_sm89INS1_16FlashAttnBwdSm80INS1_25CollectiveMainloopBwdSm80ILi2ELi2EN4cute5tupleIJNS5_1CILi64EEENS7_ILi128EEENS7_ILi96EEEEEENS_6half_tEfNS_4arch4Sm80ELb1ELb0ELb1ELb1ELb0ELb0ELb0ELb0ELi2ELi2ELi4ELi2ELb0EEENS1_24CollectiveEpilogueBwdGQAISB_fSE_Li256ELb1ELb0EEENS1_25SingleTileBwdLPTSchedulerILb1ELi128ELb0EEEEEEEEEvNT_6ParamsE,@"STO_CUDA_ENTRY STV_DEFAULT"
_ZN7cutlass13device_kernelIN5flash19enable_sm80_to_sm89INS1_16FlashAttnBwdSm80INS1_25CollectiveMainloopBwdSm80ILi2ELi2EN4cute5tupleIJNS5_1CILi64EEENS7_ILi128EEENS7_ILi96EEEEEENS_6half_tEfNS_4arch4Sm80ELb1ELb0ELb1ELb1ELb0ELb0ELb0ELb0ELi2ELi2ELi4ELi2ELb0EEENS1_24CollectiveEpilogueBwdGQAISB_fSE_Li256ELb1ELb0EEENS1_25SingleTileBwdLPTSchedulerILb1ELi128ELb0EEEEEEEEEvNT_6ParamsE:
[----:B------:R-:W-:Y:S01]  /*0000*/  LDC R1, c[0x0][0x28] ;  /* 0x00000a00ff017b82 */ /* 0x000fe20000000800 */
[----:B------:R-:W-:Y:S05]  /*0010*/  EXIT ;  /* 0x000000000000794d */ /* 0x000fea0003800000 */
.L_x_57:
        /* <DEDUP_REMOVED lines=14> */
.L_x_124:


//--------------------- .text._ZN7cutlass13device_kernelIN5flash32FlashAttnBwdPostprocessConvertdQIN4cute5tupleIJNS3_1CILi128EEENS5_ILi96EEEEEENS_6half_tEfNS_4arch4Sm80ELi256ENS3_8TiledMMAINS3_8MMA_AtomIJNS3_28SM80_16x8x16_F32F16F16F32_TNEEEENS3_6LayoutINS4_IJNS5_ILi4EEENS5_ILi2EEENS5_ILi1EEEEEENS4_IJSJ_SH_NS5_ILi0EEEEEEEENS4_IJNS5_ILi64EEENS5_ILi32EEENS5_ILi16EEEEEEEELb0EEEEEvNT_6ParamsE --------------------------
	.section	.text._ZN7cutlass13device_kernelIN5flash32FlashAttnBwdPostprocessConvertdQIN4cute5tupleIJNS3_1CILi128EEENS5_ILi96EEEEEENS_6half_tEfNS_4arch4Sm80ELi256ENS3_8TiledMMAINS3_8MMA_AtomIJNS3_28SM80_16x8x16_F32F16F16F32_TNEEEENS3_6LayoutINS4_IJNS5_ILi4EEENS5_ILi2EEENS5_ILi1EEEEEENS4_IJSJ_SH_NS5_ILi0EEEEEEEENS4_IJNS5_ILi64EEENS5_ILi32EEENS5_ILi16EEEEEEEELb0EEEEEvNT_6ParamsE,"ax",@progbits
	.align	128
.text._ZN7cutlass13device_kernelIN5flash32FlashAttnBwdPostprocessConvertdQIN4cute5tupleIJNS3_1CILi128EEENS5_ILi96EEEEEENS_6half_tEfNS_4arch4Sm80ELi256ENS3_8TiledMMAINS3_8MMA_AtomIJNS3_28SM80_16x8x16_F32F16F16F32_TNEEEENS3_6LayoutINS4_IJNS5_ILi4EEENS5_ILi2EEENS5_ILi1EEEEEENS4_IJSJ_SH_NS5_ILi0EEEEEEEENS4_IJNS5_ILi64EEENS5_ILi32EEENS5_ILi16EEEEEEEELb0EEEEEvNT_6ParamsE:
        .type           _ZN7cutlass13device_kernelIN5flash32FlashAttnBwdPostprocessConvertdQIN4cute5tupleIJNS3_1CILi128EEENS5_ILi96EEEEEENS_6half_tEfNS_4arch4Sm80ELi256ENS3_8TiledMMAINS3_8MMA_AtomIJNS3_28SM80_16x8x16_F32F16F16F32_TNEEEENS3_6LayoutINS4_IJNS5_ILi4EEENS5_ILi2EEENS5_ILi1EEEEEENS4_IJSJ_SH_NS5_ILi0EEEEEEEENS4_IJNS5_ILi64EEENS5_ILi32EEENS5_ILi16EEEEEEEELb0EEEEEvNT_6ParamsE,@function
        .size           _ZN7cutlass13device_kernelIN5flash32FlashAttnBwdPostprocessConvertdQIN4cute5tupleIJNS3_1CILi128EEENS5_ILi96EEEEEENS_6half_tEfNS_4arch4Sm80ELi256ENS3_8TiledMMAINS3_8MMA_AtomIJNS3_28SM80_16x8x16_F32F16F16F32_TNEEEENS3_6LayoutINS4_IJNS5_ILi4EEENS5_ILi2EEENS5_ILi1EEEEEENS4_IJSJ_SH_NS5_ILi0EEEEEEEENS4_IJNS5_ILi64EEENS5_ILi32EEENS5_ILi16EEEEEEEELb0EEEEEvNT_6ParamsE,(.L_x_125 - _ZN7cutlass13device_kernelIN5flash32FlashAttnBwdPostprocessConvertdQIN4cute5tupleIJNS3_1CILi128EEENS5_ILi96EEEEEENS_6half_tEfNS_4arch4Sm80ELi256ENS3_8TiledMMAINS3_8MMA_AtomIJNS3_28SM80_16x8x16_F32F16F16F32_TNEEEENS3_6LayoutINS4_IJNS5_ILi4EEENS5_ILi2EEENS5_ILi1EEEEEENS4_IJSJ_SH_NS5_ILi0EEEEEEEENS4_IJNS5_ILi64EEENS5_ILi32EEENS5_ILi16EEEEEEEELb0EEEEEvNT_6ParamsE)
        .other          _ZN7cutlass13device_kernelIN5flash32FlashAttnBwdPostprocessConvertdQIN4cute5tupleIJNS3_1CILi128EEENS5_ILi96EEEEEENS_6half_tEfNS_4arch4Sm80ELi256ENS3_8TiledMMAINS3_8MMA_AtomIJNS3_28SM80_16x8x16_F32F16F16F32_TNEEEENS3_6LayoutINS4_IJNS5_ILi4EEENS5_ILi2EEENS5_ILi1EEEEEENS4_IJSJ_SH_NS5_ILi0EEEEEEEENS4_IJNS5_ILi64EEENS5_ILi32EEENS5_ILi16EEEEEEEELb0EEEEEvNT_6ParamsE,@"STO_CUDA_ENTRY STV_DEFAULT"
_ZN7cutlass13device_kernelIN5flash32FlashAttnBwdPostprocessConvertdQIN4cute5tupleIJNS3_1CILi128EEENS5_ILi96EEEEEENS_6half_tEfNS_4arch4Sm80ELi256ENS3_8TiledMMAINS3_8MMA_AtomIJNS3_28SM80_16x8x16_F32F16F16F32_TNEEEENS3_6LayoutINS4_IJNS5_ILi4EEENS5_ILi2EEENS5_ILi1EEEEEENS4_IJSJ_SH_NS5_ILi0EEEEEEEENS4_IJNS5_ILi64EEENS5_ILi32EEENS5_ILi16EEEEEEEELb0EEEEEvNT_6ParamsE:
[----:B------:R-:W-:Y:S08]  /*0000*/  LDC R1, c[0x0][0x28] ;  /* 0x00000a00ff017b82 */ /* 0x000ff00000000800 */
[----:B------:R-:W0:Y:S01]  /*0010*/  LDC.64 R4, c[0x0][0x278] ;  /* 0x00009e00ff047b82 */ /* 0x000e220000000a00 */
[----:B------:R-:W1:Y:S01]  /*0020*/  S2R R7, SR_CTAID.Z ;  /* 0x0000000000077919 */ /* 0x000e620000002700 */
[----:B------:R-:W-:Y:S01]  /*0030*/  ULDC.64 UR4, c[0x0][0x270] ;  /* 0x00009c0000047ab9 */ /* 0x000fe20000000a00 */
[----:B------:R-:W-:Y:S01]  /*0040*/  ULDC.64 UR6, c[0x0][0x208] ;  /* 0x0000820000067ab9 */ /* 0x000fe20000000a00 */
[----:B------:R-:W-:-:S04]  /*0050*/  ISETP.NE.U32.AND P0, PT, RZ, UR4, PT ;  /* 0x00000004ff007c0c */ /* 0x000fc8000bf05070 */
[----:B------:R-:W1:Y:S01]  /*0060*/  LDC.64 R2, c[0x0][0x270] ;  /* 0x00009c00ff027b82 */ /* 0x000e620000000a00 */
[----:B------:R-:W-:Y:S02]  /*0070*/  ISETP.NE.AND.EX P0, PT, RZ, UR5, PT, P0 ;  /* 0x00000005ff007c0c */ /* 0x000fe4000bf05300 */
[----:B0-----:R-:W-:-:S04]  /*0080*/  ISETP.NE.U32.AND P1, PT, R4, RZ, PT ;  /* 0x000000ff0400720c */ /* 0x001fc80003f25070 */
[----:B------:R-:W-:Y:S01]  /*0090*/  ISETP.NE.AND.EX P1, PT, R5, RZ, PT, P1 ;  /* 0x000000ff0500720c */ /* 0x000fe20003f25310 */
[----:B------:R-:W-:Y:S01]  /*00a0*/  ULDC UR8, c[0x0][0x240] ;  /* 0x0000900000087ab9 */ /* 0x000fe20000000800 */
[----:B-1----:R-:W-:-:S11]  /*00b0*/  IMAD.WIDE R2, R7, 0x4, R2 ;  /* 0x0000000407027825 */ /* 0x002fd600078e0202 */
[----:B------:R-:W0:Y:S01]  /*00c0*/  @P1 LDC.64 R4, c[0x0][0x278] ;  /* 0x00009e00ff041b82 */ /* 0x000e220000000a00 */
[----:B------:R-:W-:Y:S01]  /*00d0*/  IMAD.U32 R57, RZ, RZ, UR8 ;  /* 0x00000008ff397e24 */ /* 0x000fe2000f8e00ff */
[----:B------:R1:W5:Y:S01]  /*00e0*/  @P0 LDG.E R59, desc[UR6][R2.64] ;  /* 0x00000006023b0981 */ /* 0x000362000c1e1900 */
[----:B------:R-:W2:Y:S01]  /*00f0*/  S2R R55, SR_CTAID.X ;  /* 0x0000000000377919 */ /* 0x000ea20000002500 */
[----:B0-----:R-:W-:-:S05]  /*0100*/  @P1 IMAD.WIDE R4, R7, 0x4, R4 ;  /* 0x0000000407041825 */ /* 0x001fca00078e0204 */
[----:B------:R1:W5:Y:S01]  /*0110*/  @P1 LDG.E R57, desc[UR6][R4.64] ;  /* 0x0000000604391981 */ /* 0x000362000c1e1900 */
[----:B--2---:R-:W-:Y:S01]  /*0120*/  IMAD.SHL.U32 R54, R55, 0x80, RZ ;  /* 0x0000008037367824 */ /* 0x004fe200078e00ff */
[----:B------:R-:W-:Y:S06]  /*0130*/  @P1 BRA `(.L_x_58) ;  /* 0x0000000000101947 */ /* 0x000fec0003800000 */
[----:B------:R-:W-:Y:S05]  /*0140*/  @!P0 BRA `(.L_x_58) ;  /* 0x00000000000c8947 */ /* 0x000fea0003800000 */
[----:B------:R-:W2:Y:S04]  /*0150*/  LDG.E R0, desc[UR6][R2.64] ;  /* 0x0000000602007981 */ /* 0x000ea8000c1e1900 */
[----:B-----5:R-:W2:Y:S02]  /*0160*/  LDG.E R57, desc[UR6][R2.64+0x4] ;  /* 0x0000040602397981 */ /* 0x020ea4000c1e1900 */
[----:B--2---:R-:W-:-:S07]  /*0170*/  IMAD.IADD R57, R57, 0x1, -R0 ;  /* 0x0000000139397824 */ /* 0x004fce00078e0a00 */
.L_x_58:
[----:B------:R-:W-:Y:S02]  /*0180*/  ISETP.NE.U32.AND P1, PT, RZ, UR4, PT ;  /* 0x00000004ff007c0c */ /* 0x000fe4000bf25070 */
[----:B-----5:R-:W-:Y:S02]  /*0190*/  ISETP.LE.AND P2, PT, R57, R54, PT ;  /* 0x000000363900720c */ /* 0x020fe40003f43270 */
[----:B------:R-:W-:-:S13]  /*01a0*/  ISETP.NE.AND.EX P1, PT, RZ, UR5, PT, P1 ;  /* 0x00000005ff007c0c */ /* 0x000fda000bf25310 */
[----:B------:R-:W-:Y:S05]  /*01b0*/  @P1 EXIT P2 ;  /* 0x000000000000194d */ /* 0x000fea0001000000 */
[----:B------:R-:W0:Y:S01]  /*01c0*/  S2R R56, SR_TID.X ;  /* 0x0000000000387919 */ /* 0x000e220000002100 */
[C---:B------:R-:W-:Y:S01]  /*01d0*/  @P0 IMAD R0, R7.reuse, 0x80, R59 ;  /* 0x0000008007000824 */ /* 0x040fe200078e023b */
[----:B------:R-:W2:Y:S01]  /*01e0*/  S2UR UR8, SR_CTAID.Y ;  /* 0x00000000000879c3 */ /* 0x000ea20000002600 */
[----:B------:R-:W-:Y:S01]  /*01f0*/  ULDC.64 UR4, c[0x0][0x230] ;  /* 0x00008c0000047ab9 */ /* 0x000fe20000000a00 */
[----:B------:R-:W-:Y:S02]  /*0200*/  SEL R52, R7, RZ, !P1 ;  /* 0x000000ff07347207 */ /* 0x000fe40004800000 */
[----:B-1----:R-:W-:-:S04]  /*0210*/  @P0 SHF.R.S32.HI R3, RZ, 0x1f, R0 ;  /* 0x0000001fff030819 */ /* 0x002fc80000011400 */
[----:B------:R-:W1:Y:S01]  /*0220*/  LDC.64 R8, c[0x0][0x228] ;  /* 0x00008a00ff087b82 */ /* 0x000e620000000a00 */
[----:B------:R-:W-:Y:S01]  /*0230*/  @P0 LEA.HI R3, R3, R0, RZ, 0x7 ;  /* 0x0000000003030211 */ /* 0x000fe200078f38ff */
[----:B------:R-:W-:-:S03]  /*0240*/  IMAD R0, R55, 0x3000, RZ ;  /* 0x0000300037007824 */ /* 0x000fc600078e02ff */
[----:B------:R-:W-:-:S05]  /*0250*/  @P0 SHF.R.S32.HI R3, RZ, 0x7, R3 ;  /* 0x00000007ff030819 */ /* 0x000fca0000011403 */
[----:B------:R-:W-:Y:S01]  /*0260*/  @P0 IMAD R5, R3, 0x3000, RZ ;  /* 0x0000300003050824 */ /* 0x000fe200078e02ff */
[----:B------:R-:W-:-:S03]  /*0270*/  CS2R R2, SRZ ;  /* 0x0000000000027805 */ /* 0x000fc6000001ff00 */
[--C-:B------:R-:W-:Y:S01]  /*0280*/  @P0 IMAD.MOV.U32 R2, RZ, RZ, R5.reuse ;  /* 0x000000ffff020224 */ /* 0x100fe200078e0005 */
[----:B------:R-:W-:Y:S01]  /*0290*/  @P0 SHF.R.S32.HI R3, RZ, 0x1f, R5 ;  /* 0x0000001fff030819 */ /* 0x000fe20000011405 */
[----:B--2---:R-:W-:Y:S01]  /*02a0*/  USHF.R.S32.HI UR9, URZ, 0x1f, UR8 ;  /* 0x0000001f3f097899 */ /* 0x004fe20008011408 */
[----:B------:R-:W-:Y:S02]  /*02b0*/  SHF.R.S32.HI R5, RZ, 0x1f, R0 ;  /* 0x0000001fff057819 */ /* 0x000fe40000011400 */
[----:B0-----:R-:W-:-:S03]  /*02c0*/  SHF.L.U32 R53, R56, 0x2, RZ ;  /* 0x0000000238357819 */ /* 0x001fc600000006ff */
[----:B-1----:R-:W-:Y:S01]  /*02d0*/  IMAD R6, R8, UR9, RZ ;  /* 0x0000000908067c24 */ /* 0x002fe2000f8e02ff */
[----:B------:R-:W-:Y:S02]  /*02e0*/  IADD3 R2, P2, P3, R2, R53, R0 ;  /* 0x0000003502027210 */ /* 0x000fe40007b5e000 */
[----:B------:R-:W-:Y:S02]  /*02f0*/  SHF.R.S32.HI R4, RZ, 0x1f, R53 ;  /* 0x0000001fff047819 */ /* 0x000fe40000011435 */
[----:B------:R-:W-:Y:S02]  /*0300*/  SHF.R.S32.HI R0, RZ, 0x1f, R7 ;  /* 0x0000001fff007819 */ /* 0x000fe40000011407 */
[----:B------:R-:W-:Y:S01]  /*0310*/  IADD3.X R3, R3, R4, R5, P2, P3 ;  /* 0x0000000403037210 */ /* 0x000fe200017e6405 */
[----:B------:R-:W-:Y:S01]  /*0320*/  IMAD R5, R9, UR8, R6 ;  /* 0x0000000809057c24 */ /* 0x000fe2000f8e0206 */
[----:B------:R-:W-:Y:S01]  /*0330*/  SEL R0, R0, RZ, !P1 ;  /* 0x000000ff00007207 */ /* 0x000fe20004800000 */
[----:B------:R-:W-:-:S04]  /*0340*/  IMAD.WIDE.U32 R2, R8, UR8, R2 ;  /* 0x0000000808027c25 */ /* 0x000fc8000f8e0002 */
[----:B------:R-:W-:Y:S02]  /*0350*/  IMAD R7, R0, UR4, RZ ;  /* 0x0000000400077c24 */ /* 0x000fe4000f8e02ff */
[----:B------:R-:W-:Y:S02]  /*0360*/  IMAD.IADD R3, R3, 0x1, R5 ;  /* 0x0000000103037824 */ /* 0x000fe400078e0205 */
[C---:B------:R-:W-:Y:S02]  /*0370*/  IMAD R7, R52.reuse, UR5, R7 ;  /* 0x0000000534077c24 */ /* 0x040fe4000f8e0207 */
[----:B------:R-:W-:Y:S01]  /*0380*/  IMAD.WIDE.U32 R2, R52, UR4, R2 ;  /* 0x0000000434027c25 */ /* 0x000fe2000f8e0002 */
[----:B------:R-:W-:-:S03]  /*0390*/  ULDC.64 UR4, c[0x0][0x210] ;  /* 0x0000840000047ab9 */ /* 0x000fc60000000a00 */
[----:B------:R-:W-:Y:S01]  /*03a0*/  IMAD.IADD R3, R3, 0x1, R7 ;  /* 0x0000000103037824 */ /* 0x000fe200078e0207 */
[----:B------:R-:W-:-:S04]  /*03b0*/  LEA R62, P1, R2, UR4, 0x2 ;  /* 0x00000004023e7c11 */ /* 0x000fc8000f8210ff */
[----:B------:R-:W-:-:S05]  /*03c0*/  LEA.HI.X R63, R2, UR5, R3, 0x2, P1 ;  /* 0x00000005023f7c11 */ /* 0x000fca00088f1403 */
[----:B------:R-:W2:Y:S04]  /*03d0*/  LDG.E.128 R4, desc[UR6][R62.64] ;  /* 0x000000063e047981 */ /* 0x000ea8000c1e1d00 */
[----:B------:R-:W3:Y:S04]  /*03e0*/  LDG.E.128 R8, desc[UR6][R62.64+0x1000] ;  /* 0x001000063e087981 */ /* 0x000ee8000c1e1d00 */
[----:B------:R-:W4:Y:S04]  /*03f0*/  LDG.E.128 R12, desc[UR6][R62.64+0x2000] ;  /* 0x002000063e0c7981 */ /* 0x000f28000c1e1d00 */
[----:B------:R-:W5:Y:S04]  /*0400*/  LDG.E.128 R16, desc[UR6][R62.64+0x3000] ;  /* 0x003000063e107981 */ /* 0x000f68000c1e1d00 */
[----:B------:R-:W5:Y:S04]  /*0410*/  LDG.E.128 R20, desc[UR6][R62.64+0x4000] ;  /* 0x004000063e147981 */ /* 0x000f68000c1e1d00 */
[----:B------:R-:W5:Y:S04]  /*0420*/  LDG.E.128 R24, desc[UR6][R62.64+0x5000] ;  /* 0x005000063e187981 */ /* 0x000f68000c1e1d00 */
[----:B------:R-:W5:Y:S04]  /*0430*/  LDG.E.128 R28, desc[UR6][R62.64+0x6000] ;  /* 0x006000063e1c7981 */ /* 0x000f68000c1e1d00 */
[----:B------:R-:W5:Y:S04]  /*0440*/  LDG.E.128 R32, desc[UR6][R62.64+0x7000] ;  /* 0x007000063e207981 */ /* 0x000f68000c1e1d00 */
[----:B------:R-:W5:Y:S04]  /*0450*/  LDG.E.128 R36, desc[UR6][R62.64+0x8000] ;  /* 0x008000063e247981 */ /* 0x000f68000c1e1d00 */
[----:B------:R-:W5:Y:S04]  /*0460*/  LDG.E.128 R40, desc[UR6][R62.64+0x9000] ;  /* 0x009000063e287981 */ /* 0x000f68000c1e1d00 */
[----:B------:R-:W5:Y:S04]  /*0470*/  LDG.E.128 R44, desc[UR6][R62.64+0xa000] ;  /* 0x00a000063e2c7981 */ /* 0x000f68000c1e1d00 */
[----:B------:R0:W5:Y:S01]  /*0480*/  LDG.E.128 R48, desc[UR6][R62.64+0xb000] ;  /* 0x00b000063e307981 */ /* 0x000162000c1e1d00 */
[----:B------:R-:W1:Y:S01]  /*0490*/  S2UR UR5, SR_CgaCtaId ;  /* 0x00000000000579c3 */ /* 0x000e620000008800 */
[----:B------:R-:W-:Y:S01]  /*04a0*/  UMOV UR4, 0x400 ;  /* 0x0000040000047882 */ /* 0x000fe20000000000 */
[----:B------:R-:W-:-:S02]  /*04b0*/  SHF.R.S32.HI R65, RZ, 0x1f, R56 ;  /* 0x0000001fff417819 */ /* 0x000fc40000011438 */
[----:B------:R-:W-:Y:S02]  /*04c0*/  CS2R R2, SRZ ;  /* 0x0000000000027805 */ /* 0x000fe4000001ff00 */
[----:B------:R-:W-:Y:S01]  /*04d0*/  VIADDMNMX R57, R57, -R54, 0x80, PT ;  /* 0x0000008039397446 */ /* 0x000fe20003800936 */
[----:B------:R-:W-:Y:S01]  /*04e0*/  BSSY B0, `(.L_x_59) ;  /* 0x00000fa000007945 */ /* 0x000fe20003800000 */
[----:B------:R-:W-:Y:S02]  /*04f0*/  LEA.HI R58, R65, R56, RZ, 0x2 ;  /* 0x00000038413a7211 */ /* 0x000fe400078f10ff */
[----:B------:R-:W-:Y:S02]  /*0500*/  @P0 SHF.R.S32.HI R3, RZ, 0x1f, R59 ;  /* 0x0000001fff030819 */ /* 0x000fe4000001143b */
[----:B------:R-:W-:Y:S02]  /*0510*/  SHF.R.S32.HI R61, RZ, 0x2, R58 ;  /* 0x00000002ff3d7819 */ /* 0x000fe4000001143a */
[----:B------:R-:W-:-:S02]  /*0520*/  @P0 MOV R2, R59 ;  /* 0x0000003b00020202 */ /* 0x000fc40000000f00 */
[----:B------:R-:W-:Y:S01]  /*0530*/  LOP3.LUT R59, R58, 0xfffffffc, RZ, 0xc0, !PT ;  /* 0xfffffffc3a3b7812 */ /* 0x000fe200078ec0ff */
[----:B------:R-:W-:Y:S01]  /*0540*/  VIADD R54, R61, 0x40 ;  /* 0x000000403d367836 */ /* 0x000fe20000000000 */
[-C--:B------:R-:W-:Y:S02]  /*0550*/  LEA.HI R60, R65, R56.reuse, RZ, 0x4 ;  /* 0x00000038413c7211 */ /* 0x080fe400078f20ff */
[-C--:B------:R-:W-:Y:S02]  /*0560*/  ISETP.GE.AND P1, PT, R61, R57.reuse, PT ;  /* 0x000000393d00720c */ /* 0x080fe40003f26270 */
[----:B------:R-:W-:Y:S01]  /*0570*/  ISETP.GE.AND P0, PT, R54, R57, PT ;  /* 0x000000393600720c */ /* 0x000fe20003f06270 */
[----:B------:R-:W-:Y:S01]  /*0580*/  IMAD.SHL.U32 R60, R60, 0x4, RZ ;  /* 0x000000043c3c7824 */ /* 0x000fe200078e00ff */
[----:B------:R-:W-:Y:S01]  /*0590*/  LEA.HI R54, R65, R56, RZ, 0x5 ;  /* 0x0000003841367211 */ /* 0x000fe200078f28ff */
[----:B-1----:R-:W-:Y:S01]  /*05a0*/  ULEA UR4, UR5, UR4, 0x18 ;  /* 0x0000000405047291 */ /* 0x002fe2000f8ec03f */
[----:B0-----:R-:W-:-:S02]  /*05b0*/  SHF.R.S32.HI R62, RZ, 0x1f, R58 ;  /* 0x0000001fff3e7819 */ /* 0x001fc4000001143a */
[----:B------:R-:W-:Y:S01]  /*05c0*/  LEA.HI R57, R65, R56, RZ, 0x7 ;  /* 0x0000003841397211 */ /* 0x000fe200078f38ff */
[----:B------:R-:W-:Y:S01]  /*05d0*/  ULDC UR5, c[0x0][0x268] ;  /* 0x00009a0000057ab9 */ /* 0x000fe20000000800 */
[--C-:B------:R-:W-:Y:S02]  /*05e0*/  SHF.R.S32.HI R58, RZ, 0x5, R54.reuse ;  /* 0x00000005ff3a7819 */ /* 0x100fe40000011436 */
[C---:B------:R-:W-:Y:S02]  /*05f0*/  LEA R63, R56.reuse, UR4, 0x4 ;  /* 0x00000004383f7c11 */ /* 0x040fe4000f8e20ff */
[----:B------:R-:W-:Y:S01]  /*0600*/  SHF.R.S32.HI R65, RZ, 0x1f, R54 ;  /* 0x0000001fff417819 */ /* 0x000fe20000011436 */
[----:B------:R-:W-:Y:S01]  /*0610*/  IMAD.IADD R54, R56, 0x1, -R59 ;  /* 0x0000000138367824 */ /* 0x000fe200078e0a3b */
[CC--:B------:R-:W-:Y:S02]  /*0620*/  LEA.HI R59, R62.reuse, R61.reuse, RZ, 0x2 ;  /* 0x0000003d3e3b7211 */ /* 0x0c0fe400078f10ff */
[----:B------:R-:W-:-:S02]  /*0630*/  LEA.HI R62, R62, R61, RZ, 0x3 ;  /* 0x0000003d3e3e7211 */ /* 0x000fc400078f18ff */
[----:B------:R-:W-:Y:S02]  /*0640*/  LEA.HI R65, R65, R58, RZ, 0x2 ;  /* 0x0000003a41417211 */ /* 0x000fe400078f10ff */
[----:B------:R-:W-:Y:S02]  /*0650*/  LOP3.LUT R56, R62, 0xfffffff8, RZ, 0xc0, !PT ;  /* 0xfffffff83e387812 */ /* 0x000fe400078ec0ff */
[----:B------:R-:W-:Y:S02]  /*0660*/  LOP3.LUT R64, R59, 0xffffffc, RZ, 0xc0, !PT ;  /* 0x0ffffffc3b407812 */ /* 0x000fe400078ec0ff */
[----:B------:R-:W-:Y:S01]  /*0670*/  LOP3.LUT R59, R65, 0xfffffc, RZ, 0xc0, !PT ;  /* 0x00fffffc413b7812 */ /* 0x000fe200078ec0ff */
[C---:B------:R-:W-:Y:S01]  /*0680*/  IMAD.IADD R56, R61.reuse, 0x1, -R56 ;  /* 0x000000013d387824 */ /* 0x040fe200078e0a38 */
[C---:B------:R-:W-:Y:S01]  /*0690*/  IADD3 R2, P2, R61.reuse, R2, RZ ;  /* 0x000000023d027210 */ /* 0x040fe20007f5e0ff */
[C---:B------:R-:W-:Y:S02]  /*06a0*/  IMAD.IADD R65, R61.reuse, 0x1, -R64 ;  /* 0x000000013d417824 */ /* 0x040fe400078e0a40 */
[----:B------:R-:W-:Y:S01]  /*06b0*/  IMAD.IADD R59, R58, 0x1, -R59 ;  /* 0x000000013a3b7824 */ /* 0x000fe200078e0a3b */
[----:B------:R-:W-:-:S02]  /*06c0*/  LEA.HI.X.SX32 R3, R61, R3, 0x1, P2 ;  /* 0x000000033d037211 */ /* 0x000fc400010f0eff */
[----:B------:R-:W-:Y:S01]  /*06d0*/  LEA R58, R58, R65, 0x3 ;  /* 0x000000413a3a7211 */ /* 0x000fe200078e18ff */
[----:B------:R-:W-:Y:S01]  /*06e0*/  IMAD.WIDE R2, R55, 0x80, R2 ;  /* 0x0000008037027825 */ /* 0x000fe200078e0202 */
[----:B--2---:R0:W-:Y:S04]  /*06f0*/  STS.128 [R63], R4 ;  /* 0x000000043f007388 */ /* 0x0041e80000000c00 */
[----:B---3--:R1:W-:Y:S04]  /*0700*/  STS.128 [R63+0x1000], R8 ;  /* 0x001000083f007388 */ /* 0x0083e80000000c00 */
[----:B----4-:R-:W-:Y:S04]  /*0710*/  STS.128 [R63+0x2000], R12 ;  /* 0x0020000c3f007388 */ /* 0x010fe80000000c00 */
[----:B-----5:R2:W-:Y:S04]  /*0720*/  STS.128 [R63+0x3000], R16 ;  /* 0x003000103f007388 */ /* 0x0205e80000000c00 */
[----:B------:R3:W-:Y:S01]  /*0730*/  STS.128 [R63+0x4000], R20 ;  /* 0x004000143f007388 */ /* 0x0007e20000000c00 */
[C---:B0-----:R-:W-:Y:S01]  /*0740*/  LEA.HI R6, R54.reuse, R54, RZ, 0x1 ;  /* 0x0000003636067211 */ /* 0x041fe200078f08ff */
[----:B------:R-:W-:-:S02]  /*0750*/  IMAD.SHL.U32 R4, R54, 0x8, RZ ;  /* 0x0000000836047824 */ /* 0x000fc400078e00ff */
[----:B------:R-:W-:Y:S01]  /*0760*/  STS.128 [R63+0x5000], R24 ;  /* 0x005000183f007388 */ /* 0x000fe20000000c00 */
[----:B-1----:R-:W-:Y:S01]  /*0770*/  SHF.R.S32.HI R9, RZ, 0x1f, R56 ;  /* 0x0000001fff097819 */ /* 0x002fe20000011438 */
[----:B------:R-:W-:Y:S02]  /*0780*/  IMAD.SHL.U32 R8, R6, 0x400, RZ ;  /* 0x0000040006087824 */ /* 0x000fe400078e00ff */
[----:B------:R-:W-:Y:S01]  /*0790*/  STS.128 [R63+0x6000], R28 ;  /* 0x0060001c3f007388 */ /* 0x000fe20000000c00 */
[----:B------:R-:W-:Y:S01]  /*07a0*/  LEA.HI R9, R9, R56, RZ, 0x2 ;  /* 0x0000003809097211 */ /* 0x000fe200078f10ff */
[----:B------:R-:W-:Y:S02]  /*07b0*/  IMAD R54, R59, 0x80, R54 ;  /* 0x000000803b367824 */ /* 0x000fe400078e0236 */
[----:B------:R-:W-:Y:S01]  /*07c0*/  STS.128 [R63+0x7000], R32 ;  /* 0x007000203f007388 */ /* 0x000fe20000000c00 */
[----:B--2---:R-:W-:Y:S02]  /*07d0*/  LOP3.LUT R17, R60, 0x40, RZ, 0xc0, !PT ;  /* 0x000000403c117812 */ /* 0x004fe400078ec0ff */
[----:B------:R-:W-:Y:S01]  /*07e0*/  LOP3.LUT R19, R8, 0x7ffff800, RZ, 0xc0, !PT ;  /* 0x7ffff80008137812 */ /* 0x000fe200078ec0ff */
[----:B------:R-:W-:Y:S01]  /*07f0*/  STS.128 [R63+0x8000], R36 ;  /* 0x008000243f007388 */ /* 0x000fe20000000c00 */
[----:B---3--:R-:W-:-:S02]  /*0800*/  SHF.R.U32.HI R21, RZ, 0x3, R17 ;  /* 0x00000003ff157819 */ /* 0x008fc40000011611 */
[----:B------:R-:W-:Y:S01]  /*0810*/  LOP3.LUT R6, R17, 0x8, R4, 0xf8, !PT ;  /* 0x0000000811067812 */ /* 0x000fe200078ef804 */
[----:B------:R-:W-:Y:S01]  /*0820*/  STS.128 [R63+0x9000], R40 ;  /* 0x009000283f007388 */ /* 0x000fe20000000c00 */
[C---:B------:R-:W-:Y:S01]  /*0830*/  LOP3.LUT R17, R9.reuse, 0x7fffffc, RZ, 0xc0, !PT ;  /* 0x07fffffc09117812 */ /* 0x040fe200078ec0ff */
[----:B------:R-:W-:Y:S01]  /*0840*/  IMAD.SHL.U32 R9, R9, 0x10, RZ ;  /* 0x0000001009097824 */ /* 0x000fe200078e00ff */
[----:B------:R-:W-:Y:S01]  /*0850*/  LOP3.LUT R16, R6, R21, RZ, 0x3c, !PT ;  /* 0x0000001506107212 */ /* 0x000fe200078e3cff */
[----:B------:R-:W-:Y:S01]  /*0860*/  STS.128 [R63+0xa000], R44 ;  /* 0x00a0002c3f007388 */ /* 0x000fe20000000c00 */
[----:B------:R-:W-:Y:S01]  /*0870*/  SHF.R.U32.HI R6, RZ, 0x4, R57 ;  /* 0x00000004ff067819 */ /* 0x000fe20000011639 */
[----:B------:R-:W-:Y:S01]  /*0880*/  IMAD.IADD R17, R56, 0x1, -R17 ;  /* 0x0000000138117824 */ /* 0x000fe200078e0a11 */
[----:B------:R-:W-:Y:S01]  /*0890*/  LOP3.LUT R9, R9, 0x40, RZ, 0xc0, !PT ;  /* 0x0000004009097812 */ /* 0x000fe200078ec0ff */
[----:B------:R-:W-:Y:S01]  /*08a0*/  STS.128 [R63+0xb000], R48 ;  /* 0x00b000303f007388 */ /* 0x000fe20000000c00 */
[----:B------:R-:W-:-:S02]  /*08b0*/  LEA R19, R58, R19, 0x4 ;  /* 0x000000133a137211 */ /* 0x000fc400078e20ff */
[----:B------:R-:W-:Y:S01]  /*08c0*/  LOP3.LUT R8, R9, 0x8, R6, 0xf8, !PT ;  /* 0x0000000809087812 */ /* 0x000fe200078ef806 */
[----:B------:R-:W-:Y:S01]  /*08d0*/  BAR.SYNC.DEFER_BLOCKING 0x0 ;  /* 0x0000000000007b1d */ /* 0x000fe20000010000 */
[----:B------:R-:W-:Y:S01]  /*08e0*/  SHF.R.U32.HI R9, RZ, 0x3, R9 ;  /* 0x00000003ff097819 */ /* 0x000fe20000011609 */
[----:B------:R-:W-:Y:S01]  /*08f0*/  IMAD.IADD R6, R19, 0x1, R16 ;  /* 0x0000000113067824 */ /* 0x000fe200078e0210 */
[----:B------:R-:W-:Y:S02]  /*0900*/  LEA R17, R17, R54, 0x3 ;  /* 0x0000003611117211 */ /* 0x000fe400078e18ff */
[----:B------:R-:W-:Y:S01]  /*0910*/  LOP3.LUT R16, R8, R9, RZ, 0x3c, !PT ;  /* 0x0000000908107212 */ /* 0x000fe200078e3cff */
[----:B------:R-:W0:Y:S04]  /*0920*/  LDS R5, [R53+UR4] ;  /* 0x0000000435057984 */ /* 0x000e280008000800 */
[----:B------:R-:W1:Y:S04]  /*0930*/  LDS R7, [R53+UR4+0x400] ;  /* 0x0004000435077984 */ /* 0x000e680008000800 */
[----:B------:R-:W2:Y:S04]  /*0940*/  LDS R10, [R53+UR4+0x800] ;  /* 0x00080004350a7984 */ /* 0x000ea80008000800 */
[----:B------:R-:W3:Y:S04]  /*0950*/  LDS R11, [R53+UR4+0xc00] ;  /* 0x000c0004350b7984 */ /* 0x000ee80008000800 */
[----:B------:R-:W4:Y:S04]  /*0960*/  LDS R12, [R53+UR4+0x1000] ;  /* 0x00100004350c7984 */ /* 0x000f280008000800 */
[----:B------:R-:W5:Y:S04]  /*0970*/  LDS R13, [R53+UR4+0x1400] ;  /* 0x00140004350d7984 */ /* 0x000f680008000800 */
[----:B------:R-:W5:Y:S04]  /*0980*/  LDS R14, [R53+UR4+0x1800] ;  /* 0x00180004350e7984 */ /* 0x000f680008000800 */
[----:B------:R-:W5:Y:S04]  /*0990*/  LDS R15, [R53+UR4+0x1c00] ;  /* 0x001c0004350f7984 */ /* 0x000f680008000800 */
[----:B------:R-:W5:Y:S04]  /*09a0*/  LDS R22, [R53+UR4+0x2800] ;  /* 0x0028000435167984 */ /* 0x000f680008000800 */
[----:B------:R-:W5:Y:S04]  /*09b0*/  LDS R23, [R53+UR4+0x2c00] ;  /* 0x002c000435177984 */ /* 0x000f680008000800 */
[----:B------:R-:W5:Y:S01]  /*09c0*/  LDS R26, [R53+UR4+0x3400] ;  /* 0x00340004351a7984 */ /* 0x000f620008000800 */
[----:B0-----:R-:W-:-:S03]  /*09d0*/  FMUL.FTZ R8, R5, UR5 ;  /* 0x0000000505087c20 */ /* 0x001fc60008410000 */
[----:B------:R-:W0:Y:S01]  /*09e0*/  LDS R31, [R53+UR4+0x3800] ;  /* 0x00380004351f7984 */ /* 0x000e220008000800 */
[----:B-1----:R-:W-:Y:S01]  /*09f0*/  FMUL.FTZ R9, R7, UR5 ;  /* 0x0000000507097c20 */ /* 0x002fe20008410000 */
[----:B------:R-:W-:Y:S02]  /*0a00*/  IMAD.U32 R7, R17, 0x2, R16 ;  /* 0x0000000211077824 */ /* 0x000fe400078e0010 */
[----:B------:R-:W1:Y:S01]  /*0a10*/  LDS R20, [R53+UR4+0x2000] ;  /* 0x0020000435147984 */ /* 0x000e620008000800 */
[----:B--2---:R-:W-:Y:S01]  /*0a20*/  FMUL.FTZ R10, R10, UR5 ;  /* 0x000000050a0a7c20 */ /* 0x004fe20008410000 */
[----:B------:R-:W-:Y:S02]  /*0a30*/  F2FP.F16.F32.PACK_AB R8, R9, R8 ;  /* 0x000000080908723e */ /* 0x000fe400000000ff */
[----:B------:R-:W2:Y:S01]  /*0a40*/  LDS R21, [R53+UR4+0x2400] ;  /* 0x0024000435157984 */ /* 0x000ea20008000800 */
[----:B---3--:R-:W-:-:S03]  /*0a50*/  FMUL.FTZ R11, R11, UR5 ;  /* 0x000000050b0b7c20 */ /* 0x008fc60008410000 */
[----:B------:R-:W3:Y:S01]  /*0a60*/  LDS R24, [R53+UR4+0x3000] ;  /* 0x0030000435187984 */ /* 0x000ee20008000800 */
[----:B----4-:R-:W-:Y:S01]  /*0a70*/  FMUL.FTZ R12, R12, UR5 ;  /* 0x000000050c0c7c20 */ /* 0x010fe20008410000 */
[----:B------:R-:W-:Y:S02]  /*0a80*/  F2FP.F16.F32.PACK_AB R9, R11, R10 ;  /* 0x0000000a0b09723e */ /* 0x000fe400000000ff */
[----:B------:R-:W4:Y:S01]  /*0a90*/  LDS R32, [R53+UR4+0x3c00] ;  /* 0x003c000435207984 */ /* 0x000f220008000800 */
[----:B-----5:R-:W-:-:S03]  /*0aa0*/  FMUL.FTZ R13, R13, UR5 ;  /* 0x000000050d0d7c20 */ /* 0x020fc60008410000 */
[----:B------:R-:W5:Y:S01]  /*0ab0*/  LDS R41, [R53+UR4+0x4000] ;  /* 0x0040000435297984 */ /* 0x000f620008000800 */
[----:B------:R-:W-:Y:S01]  /*0ac0*/  FMUL.FTZ R14, R14, UR5 ;  /* 0x000000050e0e7c20 */ /* 0x000fe20008410000 */
[----:B------:R-:W-:Y:S02]  /*0ad0*/  F2FP.F16.F32.PACK_AB R10, R13, R12 ;  /* 0x0000000c0d0a723e */ /* 0x000fe400000000ff */
[----:B------:R-:W5:Y:S01]  /*0ae0*/  LDS R42, [R53+UR4+0x4400] ;  /* 0x00440004352a7984 */ /* 0x000f620008000800 */
[----:B------:R-:W-:-:S03]  /*0af0*/  FMUL.FTZ R15, R15, UR5 ;  /* 0x000000050f0f7c20 */ /* 0x000fc60008410000 */
        /* <DEDUP_REMOVED lines=9> */
[----:B0-----:R-:W-:-:S03]  /*0b90*/  FMUL.FTZ R38, R31, UR5 ;  /* 0x000000051f267c20 */ /* 0x001fc60008410000 */
[----:B------:R-:W0:Y:S01]  /*0ba0*/  LDS R15, [R53+UR4+0x5c00] ;  /* 0x005c0004350f7984 */ /* 0x000e220008000800 */
[----:B-1----:R-:W-:-:S03]  /*0bb0*/  FMUL.FTZ R20, R20, UR5 ;  /* 0x0000000514147c20 */ /* 0x002fc60008410000 */
[----:B------:R-:W1:Y:S01]  /*0bc0*/  LDS R16, [R53+UR4+0x6000] ;  /* 0x0060000435107984 */ /* 0x000e620008000800 */
[----:B--2---:R-:W-:-:S03]  /*0bd0*/  FMUL.FTZ R25, R21, UR5 ;  /* 0x0000000515197c20 */ /* 0x004fc60008410000 */
[----:B------:R-:W2:Y:S01]  /*0be0*/  LDS R17, [R53+UR4+0x6400] ;  /* 0x0064000435117984 */ /* 0x000ea20008000800 */
[----:B---3--:R-:W-:Y:S01]  /*0bf0*/  FMUL.FTZ R24, R24, UR5 ;  /* 0x0000000518187c20 */ /* 0x008fe20008410000 */
[----:B------:R-:W-:Y:S02]  /*0c00*/  F2FP.F16.F32.PACK_AB R20, R25, R20 ;  /* 0x000000141914723e */ /* 0x000fe400000000ff */
[----:B------:R-:W3:Y:S01]  /*0c10*/  LDS R47, [R53+UR4+0x4c00] ;  /* 0x004c0004352f7984 */ /* 0x000ee20008000800 */
[----:B----4-:R-:W-:Y:S01]  /*0c20*/  FMUL.FTZ R35, R32, UR5 ;  /* 0x0000000520237c20 */ /* 0x010fe20008410000 */
[----:B------:R-:W-:Y:S02]  /*0c30*/  F2FP.F16.F32.PACK_AB R27, R29, R24 ;  /* 0x000000181d1b723e */ /* 0x000fe400000000ff */
[----:B------:R-:W4:Y:S01]  /*0c40*/  LDS R18, [R53+UR4+0x6800] ;  /* 0x0068000435127984 */ /* 0x000f220008000800 */
[----:B-----5:R-:W-:Y:S01]  /*0c50*/  FMUL.FTZ R44, R41, UR5 ;  /* 0x00000005292c7c20 */ /* 0x020fe20008410000 */
[----:B------:R-:W-:-:S02]  /*0c60*/  F2FP.F16.F32.PACK_AB R38, R35, R38 ;  /* 0x000000262326723e */ /* 0x000fc400000000ff */
        /* <DEDUP_REMOVED lines=15> */
[----:B-1----:R-:W-:Y:S01]  /*0d60*/  FMUL.FTZ R16, R16, UR5 ;  /* 0x0000000510107c20 */ /* 0x002fe20008410000 */
[----:B------:R-:W-:Y:S02]  /*0d70*/  F2FP.F16.F32.PACK_AB R13, R15, R14 ;  /* 0x0000000e0f0d723e */ /* 0x000fe400000000ff */
        /* <DEDUP_REMOVED lines=24> */
[----:B0-----:R-:W-:Y:S01]  /*0f00*/  FMUL.FTZ R46, R23, UR5 ;  /* 0x00000005172e7c20 */ /* 0x001fe20008410000 */
[----:B------:R-:W-:Y:S01]  /*0f10*/  LEA R23, R7, UR4, 0x1 ;  /* 0x0000000407177c11 */ /* 0x000fe2000f8e08ff */
[----:B------:R-:W-:Y:S01]  /*0f20*/  VIADD R7, R4, 0x40 ;  /* 0x0000004004077836 */ /* 0x000fe20000000000 */
[----:B------:R-:W0:Y:S01]  /*0f30*/  LDS R37, [R53+UR4+0xb000] ;  /* 0x00b0000435257984 */ /* 0x000e220008000800 */
[----:B-1----:R-:W-:Y:S01]  /*0f40*/  FMUL.FTZ R24, R24, UR5 ;  /* 0x0000000518187c20 */ /* 0x002fe20008410000 */
[----:B------:R-:W-:-:S02]  /*0f50*/  F2FP.F16.F32.PACK_AB R21, R46, R21 ;  /* 0x000000152e15723e */ /* 0x000fc400000000ff */
[----:B------:R-:W1:Y:S01]  /*0f60*/  LDS R42, [R53+UR4+0xb400] ;  /* 0x00b40004352a7984 */ /* 0x000e620008000800 */
[----:B--2---:R-:W-:-:S03]  /*0f70*/  FMUL.FTZ R29, R29, UR5 ;  /* 0x000000051d1d7c20 */ /* 0x004fc60008410000 */
[----:B------:R-:W2:Y:S01]  /*0f80*/  LDS R41, [R53+UR4+0xb800] ;  /* 0x00b8000435297984 */ /* 0x000ea20008000800 */
[----:B---3--:R-:W-:Y:S01]  /*0f90*/  FMUL.FTZ R25, R25, UR5 ;  /* 0x0000000519197c20 */ /* 0x008fe20008410000 */
[----:B------:R-:W-:Y:S02]  /*0fa0*/  F2FP.F16.F32.PACK_AB R24, R29, R24 ;  /* 0x000000181d18723e */ /* 0x000fe400000000ff */
[----:B------:R-:W3:Y:S01]  /*0fb0*/  LDS R43, [R53+UR4+0xbc00] ;  /* 0x00bc0004352b7984 */ /* 0x000ee20008000800 */
[----:B----4-:R-:W-:Y:S01]  /*0fc0*/  FMUL.FTZ R28, R28, UR5 ;  /* 0x000000051c1c7c20 */ /* 0x010fe20008410000 */
[----:B-----5:R-:W-:Y:S02]  /*0fd0*/  FMUL.FTZ R32, R32, UR5 ;  /* 0x0000000520207c20 */ /* 0x020fe40008410000 */
[----:B------:R-:W-:Y:S02]  /*0fe0*/  STS [R23+0xf800], R21 ;  /* 0x00f8001517007388 */ /* 0x000fe40000000800 */
[----:B------:R-:W-:Y:S01]  /*0ff0*/  F2FP.F16.F32.PACK_AB R25, R28, R25 ;  /* 0x000000191c19723e */ /* 0x000fe200000000ff */
[----:B------:R-:W-:Y:S01]  /*1000*/  FMUL.FTZ R19, R34, UR5 ;  /* 0x0000000522137c20 */ /* 0x000fe20008410000 */
[----:B------:R-:W-:Y:S01]  /*1010*/  STS [R23+0xc000], R8 ;  /* 0x00c0000817007388 */ /* 0x000fe20000000800 */
[----:B------:R-:W-:-:S03]  /*1020*/  FMUL.FTZ R36, R36, UR5 ;  /* 0x0000000524247c20 */ /* 0x000fc60008410000 */
[----:B------:R-:W-:Y:S01]  /*1030*/  F2FP.F16.F32.PACK_AB R19, R19, R32 ;  /* 0x000000201313723e */ /* 0x000fe200000000ff */
[----:B------:R-:W-:Y:S01]  /*1040*/  STS [R23+0xc100], R9 ;  /* 0x00c1000917007388 */ /* 0x000fe20000000800 */
[----:B------:R-:W-:-:S03]  /*1050*/  FMUL.FTZ R17, R40, UR5 ;  /* 0x0000000528117c20 */ /* 0x000fc60008410000 */
[----:B------:R4:W-:Y:S01]  /*1060*/  STS [R23+0xd000], R20 ;  /* 0x00d0001417007388 */ /* 0x0009e20000000800 */
[----:B------:R-:W-:Y:S01]  /*1070*/  FMUL.FTZ R35, R35, UR5 ;  /* 0x0000000523237c20 */ /* 0x000fe20008410000 */
[----:B------:R-:W-:Y:S02]  /*1080*/  F2FP.F16.F32.PACK_AB R17, R17, R36 ;  /* 0x000000241111723e */ /* 0x000fe400000000ff */
[----:B------:R1:W-:Y:S01]  /*1090*/  STS [R23+0xd100], R22 ;  /* 0x00d1001617007388 */ /* 0x0003e20000000800 */
[----:B------:R-:W-:-:S03]  /*10a0*/  FMUL.FTZ R16, R39, UR5 ;  /* 0x0000000527107c20 */ /* 0x000fc60008410000 */
[----:B------:R3:W-:Y:S01]  /*10b0*/  STS [R23+0xc800], R10 ;  /* 0x00c8000a17007388 */ /* 0x0007e20000000800 */
[----:B0-----:R-:W-:Y:S01]  /*10c0*/  FMUL.FTZ R37, R37, UR5 ;  /* 0x0000000525257c20 */ /* 0x001fe20008410000 */
[----:B------:R-:W-:Y:S02]  /*10d0*/  F2FP.F16.F32.PACK_AB R16, R16, R35 ;  /* 0x000000231010723e */ /* 0x000fe400000000ff */
[----:B------:R0:W-:Y:S01]  /*10e0*/  STS [R23+0xc900], R11 ;  /* 0x00c9000b17007388 */ /* 0x0001e20000000800 */
[----:B----4-:R-:W-:Y:S02]  /*10f0*/  VIADD R20, R4, 0x20 ;  /* 0x0000002004147836 */ /* 0x010fe40000000000 */
[----:B-1----:R-:W-:Y:S01]  /*1100*/  FMUL.FTZ R42, R42, UR5 ;  /* 0x000000052a2a7c20 */ /* 0x002fe20008410000 */
[----:B------:R0:W-:Y:S01]  /*1110*/  STS [R23+0xd800], R27 ;  /* 0x00d8001b17007388 */ /* 0x0001e20000000800 */
[----:B--2---:R-:W-:-:S03]  /*1120*/  FMUL.FTZ R41, R41, UR5 ;  /* 0x0000000529297c20 */ /* 0x004fc60008410000 */
[----:B------:R-:W-:Y:S01]  /*1130*/  F2FP.F16.F32.PACK_AB R37, R42, R37 ;  /* 0x000000252a25723e */ /* 0x000fe200000000ff */
[----:B------:R0:W-:Y:S01]  /*1140*/  STS [R23+0xd900], R38 ;  /* 0x00d9002617007388 */ /* 0x0001e20000000800 */
[----:B---3--:R-:W-:Y:S01]  /*1150*/  FMUL.FTZ R18, R43, UR5 ;  /* 0x000000052b127c20 */ /* 0x008fe20008410000 */
[----:B------:R-:W-:Y:S02]  /*1160*/  UIADD3 UR5, UR4, 0xc000, URZ ;  /* 0x0000c00004057890 */ /* 0x000fe4000fffe03f */
[----:B------:R0:W-:Y:S02]  /*1170*/  STS [R23+0xe000], R44 ;  /* 0x00e0002c17007388 */ /* 0x0001e40000000800 */
[----:B------:R-:W-:Y:S02]  /*1180*/  F2FP.F16.F32.PACK_AB R18, R18, R41 ;  /* 0x000000291212723e */ /* 0x000fe400000000ff */
[----:B------:R0:W-:Y:S01]  /*1190*/  STS [R23+0xe100], R45 ;  /* 0x00e1002d17007388 */ /* 0x0001e20000000800 */
[----:B------:R-:W-:-:S02]  /*11a0*/  LEA R21, R6, UR5, 0x1 ;  /* 0x0000000506157c11 */ /* 0x000fc4000f8e08ff */
[----:B------:R-:W-:Y:S01]  /*11b0*/  LEA R6, R6, UR4, 0x1 ;  /* 0x0000000406067c11 */ /* 0x000fe2000f8e08ff */
[----:B------:R0:W-:Y:S04]  /*11c0*/  STS [R23+0xf000], R14 ;  /* 0x00f0000e17007388 */ /* 0x0001e80000000800 */
        /* <DEDUP_REMOVED lines=11> */
[----:B------:R0:W-:Y:S01]  /*1280*/  STS [R23+0x11900], R18 ;  /* 0x0119001217007388 */ /* 0x0001e20000000800 */
[----:B------:R-:W-:Y:S06]  /*1290*/  BAR.SYNC.DEFER_BLOCKING 0x0 ;  /* 0x0000000000007b1d */ /* 0x000fec0000010000 */
[----:B------:R-:W-:Y:S05]  /*12a0*/  @P1 BRA `(.L_x_60) ;  /* 0x0000000000741947 */ /* 0x000fea0003800000 */
[----:B0-----:R-:W0:Y:S01]  /*12b0*/  LDC.64 R24, c[0x0][0x258] ;  /* 0x00009600ff187b82 */ /* 0x001e220000000a00 */
[----:B------:R-:W-:Y:S01]  /*12c0*/  ULDC UR4, c[0x0][0x244] ;  /* 0x0000910000047ab9 */ /* 0x000fe20000000800 */
[----:B------:R-:W-:Y:S01]  /*12d0*/  LDS.128 R16, [R21+0x4000] ;  /* 0x0040000015107984 */ /* 0x000fe20000000c00 */
[----:B------:R-:W-:Y:S01]  /*12e0*/  ISETP.GE.AND P1, PT, R4, UR4, PT ;  /* 0x0000000404007c0c */ /* 0x000fe2000bf26270 */
[----:B------:R-:W-:Y:S01]  /*12f0*/  ULDC.64 UR10, c[0x0][0x260] ;  /* 0x00009800000a7ab9 */ /* 0x000fe20000000a00 */
[----:B------:R-:W-:Y:S02]  /*1300*/  SHF.R.S32.HI R5, RZ, 0x1f, R4 ;  /* 0x0000001fff057819 */ /* 0x000fe40000011404 */
[----:B------:R-:W-:Y:S02]  /*1310*/  ISETP.GE.AND P2, PT, R20, UR4, PT ;  /* 0x0000000414007c0c */ /* 0x000fe4000bf46270 */
[----:B------:R-:W-:-:S07]  /*1320*/  ISETP.GE.AND P3, PT, R7, UR4, PT ;  /* 0x0000000407007c0c */ /* 0x000fce000bf66270 */
[----:B------:R-:W1:Y:S01]  /*1330*/  @!P1 LDS.128 R12, [R21] ;  /* 0x00000000150c9984 */ /* 0x000e620000000c00 */
[C---:B0-----:R-:W-:Y:S02]  /*1340*/  IMAD R8, R24.reuse, UR9, RZ ;  /* 0x0000000918087c24 */ /* 0x041fe4000f8e02ff */
[----:B------:R-:W-:-:S04]  /*1350*/  IMAD.WIDE.U32 R22, R24, UR8, R4 ;  /* 0x0000000818167c25 */ /* 0x000fc8000f8e0004 */
[----:B------:R-:W-:Y:S02]  /*1360*/  IMAD R25, R25, UR8, R8 ;  /* 0x0000000819197c24 */ /* 0x000fe4000f8e0208 */
[----:B------:R0:W2:Y:S03]  /*1370*/  LDS.128 R8, [R21+0x2000] ;  /* 0x0020000015087984 */ /* 0x0000a60000000c00 */
[----:B------:R-:W-:Y:S01]  /*1380*/  IADD3 R23, R23, R25, RZ ;  /* 0x0000001917177210 */ /* 0x000fe20007ffe0ff */
[----:B------:R-:W-:-:S04]  /*1390*/  IMAD R25, R0, UR10, RZ ;  /* 0x0000000a00197c24 */ /* 0x000fc8000f8e02ff */
[C---:B------:R-:W-:Y:S02]  /*13a0*/  IMAD R25, R52.reuse, UR11, R25 ;  /* 0x0000000b34197c24 */ /* 0x040fe4000f8e0219 */
[----:B------:R-:W-:Y:S01]  /*13b0*/  IMAD.WIDE.U32 R22, R52, UR10, R22 ;  /* 0x0000000a34167c25 */ /* 0x000fe2000f8e0016 */
[----:B------:R-:W-:-:S03]  /*13c0*/  ULDC.64 UR10, c[0x0][0x250] ;  /* 0x00009400000a7ab9 */ /* 0x000fc60000000a00 */
[----:B------:R-:W-:Y:S02]  /*13d0*/  IMAD.IADD R23, R23, 0x1, R25 ;  /* 0x0000000117177824 */ /* 0x000fe400078e0219 */
[----:B------:R-:W-:Y:S02]  /*13e0*/  IMAD R25, R3, UR10, RZ ;  /* 0x0000000a03197c24 */ /* 0x000fe4000f8e02ff */
[----:B------:R-:W-:-:S04]  /*13f0*/  IMAD.WIDE.U32 R22, R2, UR10, R22 ;  /* 0x0000000a02167c25 */ /* 0x000fc8000f8e0016 */
[----:B0-----:R-:W-:Y:S01]  /*1400*/  IMAD R21, R2, UR11, R25 ;  /* 0x0000000b02157c24 */ /* 0x001fe2000f8e0219 */
[----:B------:R-:W-:Y:S02]  /*1410*/  ULDC.64 UR10, c[0x0][0x238] ;  /* 0x00008e00000a7ab9 */ /* 0x000fe40000000a00 */
[----:B------:R-:W-:Y:S01]  /*1420*/  LEA R24, P4, R22, UR10, 0x1 ;  /* 0x0000000a16187c11 */ /* 0x000fe2000f8808ff */
[----:B------:R-:W-:-:S05]  /*1430*/  IMAD.IADD R21, R23, 0x1, R21 ;  /* 0x0000000117157824 */ /* 0x000fca00078e0215 */
[----:B------:R-:W-:-:S05]  /*1440*/  LEA.HI.X R25, R22, UR11, R21, 0x1, P4 ;  /* 0x0000000b16197c11 */ /* 0x000fca000a0f0c15 */
[----:B-1----:R1:W-:Y:S04]  /*1450*/  @!P1 STG.E.128 desc[UR6][R24.64], R12 ;  /* 0x0000000c18009986 */ /* 0x0023e8000c101d06 */
[----:B--2---:R1:W-:Y:S04]  /*1460*/  @!P2 STG.E.128 desc[UR6][R24.64+0x40], R8 ;  /* 0x000040081800a986 */ /* 0x0043e8000c101d06 */
[----:B------:R1:W-:Y:S02]  /*1470*/  @!P3 STG.E.128 desc[UR6][R24.64+0x80], R16 ;  /* 0x000080101800b986 */ /* 0x0003e4000c101d06 */
.L_x_60:
[----:B------:R-:W-:Y:S05]  /*1480*/  BSYNC B0 ;  /* 0x0000000000007941 */ /* 0x000fea0003800000 */
.L_x_59:
[----:B------:R-:W-:Y:S05]  /*1490*/  @P0 EXIT ;  /* 0x000000000000094d */ /* 0x000fea0003800000 */
[----:B-1----:R-:W1:Y:S01]  /*14a0*/  LDC.64 R8, c[0x0][0x258] ;  /* 0x00009600ff087b82 */ /* 0x002e620000000a00 */
[----:B------:R-:W-:Y:S01]  /*14b0*/  SHF.R.S32.HI R5, RZ, 0x1f, R4 ;  /* 0x0000001fff057819 */ /* 0x000fe20000011404 */
[----:B------:R-:W-:Y:S01]  /*14c0*/  ULDC.64 UR4, c[0x0][0x260] ;  /* 0x0000980000047ab9 */ /* 0x000fe20000000a00 */
[----:B0-----:R-:W0:Y:S01]  /*14d0*/  LDS.128 R12, [R6+0xc800] ;  /* 0x00c80000060c7984 */ /* 0x001e220000000c00 */
[----:B------:R-:W-:Y:S01]  /*14e0*/  IMAD R19, R0, UR4, RZ ;  /* 0x0000000400137c24 */ /* 0x000fe2000f8e02ff */
[----:B------:R-:W-:-:S03]  /*14f0*/  ULDC.64 UR10, c[0x0][0x238] ;  /* 0x00008e00000a7ab9 */ /* 0x000fc60000000a00 */
[----:B------:R-:W-:Y:S02]  /*1500*/  IMAD R21, R52, UR5, R19 ;  /* 0x0000000534157c24 */ /* 0x000fe4000f8e0213 */
[C---:B-1----:R-:W-:Y:S02]  /*1510*/  IMAD R10, R8.reuse, UR9, RZ ;  /* 0x00000009080a7c24 */ /* 0x042fe4000f8e02ff */
[----:B------:R-:W-:-:S04]  /*1520*/  IMAD.WIDE.U32 R16, R8, UR8, R4 ;  /* 0x0000000808107c25 */ /* 0x000fc8000f8e0004 */
[----:B------:R-:W-:Y:S02]  /*1530*/  IMAD R5, R9, UR8, R10 ;  /* 0x0000000809057c24 */ /* 0x000fe4000f8e020a */
[----:B------:R-:W1:Y:S02]  /*1540*/  LDS.128 R8, [R6+0xe800] ;  /* 0x00e8000006087984 */ /* 0x000e640000000c00 */
[----:B------:R-:W-:Y:S01]  /*1550*/  IMAD.IADD R17, R17, 0x1, R5 ;  /* 0x0000000111117824 */ /* 0x000fe200078e0205 */
[----:B------:R-:W-:Y:S01]  /*1560*/  IADD3 R5, P0, R2, 0x40, RZ ;  /* 0x0000004002057810 */ /* 0x000fe20007f1e0ff */
[----:B------:R-:W-:-:S03]  /*1570*/  IMAD.WIDE.U32 R52, R52, UR4, R16 ;  /* 0x0000000434347c25 */ /* 0x000fc6000f8e0010 */
[----:B------:R-:W-:Y:S01]  /*1580*/  IADD3.X R2, RZ, R3, RZ, P0, !PT ;  /* 0x00000003ff027210 */ /* 0x000fe200007fe4ff */
[----:B------:R2:W3:Y:S01]  /*1590*/  LDS.128 R16, [R6+0x10800] ;  /* 0x0108000006107984 */ /* 0x0004e20000000c00 */
[----:B------:R-:W-:Y:S01]  /*15a0*/  ULDC.64 UR4, c[0x0][0x250] ;  /* 0x0000940000047ab9 */ /* 0x000fe20000000a00 */
[----:B------:R-:W-:Y:S02]  /*15b0*/  IMAD.IADD R53, R53, 0x1, R21 ;  /* 0x0000000135357824 */ /* 0x000fe400078e0215 */
[----:B------:R-:W-:-:S04]  /*15c0*/  IMAD R2, R2, UR4, RZ ;  /* 0x0000000402027c24 */ /* 0x000fc8000f8e02ff */
[C---:B------:R-:W-:Y:S02]  /*15d0*/  IMAD R21, R5.reuse, UR5, R2 ;  /* 0x0000000505157c24 */ /* 0x040fe4000f8e0202 */
[----:B------:R-:W-:Y:S01]  /*15e0*/  IMAD.WIDE.U32 R2, R5, UR4, R52 ;  /* 0x0000000405027c25 */ /* 0x000fe2000f8e0034 */
[----:B------:R-:W-:Y:S02]  /*15f0*/  ULDC UR4, c[0x0][0x244] ;  /* 0x0000910000047ab9 */ /* 0x000fe40000000800 */
[----:B------:R-:W-:Y:S01]  /*1600*/  ISETP.GE.AND P1, PT, R4, UR4, PT ;  /* 0x0000000404007c0c */ /* 0x000fe2000bf26270 */
[----:B------:R-:W-:Y:S01]  /*1610*/  IMAD.IADD R3, R3, 0x1, R21 ;  /* 0x0000000103037824 */ /* 0x000fe200078e0215 */
[----:B------:R-:W-:Y:S02]  /*1620*/  LEA R4, P0, R2, UR10, 0x1 ;  /* 0x0000000a02047c11 */ /* 0x000fe4000f8008ff */
[----:B------:R-:W-:Y:S02]  /*1630*/  ISETP.GE.AND P2, PT, R20, UR4, PT ;  /* 0x0000000414007c0c */ /* 0x000fe4000bf46270 */
[----:B------:R-:W-:-:S02]  /*1640*/  LEA.HI.X R5, R2, UR11, R3, 0x1, P0 ;  /* 0x0000000b02057c11 */ /* 0x000fc400080f0c03 */
[----:B------:R-:W-:-:S05]  /*1650*/  ISETP.GE.AND P0, PT, R7, UR4, PT ;  /* 0x0000000407007c0c */ /* 0x000fca000bf06270 */
[----:B0-----:R2:W-:Y:S04]  /*1660*/  @!P1 STG.E.128 desc[UR6][R4.64], R12 ;  /* 0x0000000c04009986 */ /* 0x0015e8000c101d06 */
[----:B-1----:R2:W-:Y:S04]  /*1670*/  @!P2 STG.E.128 desc[UR6][R4.64+0x40], R8 ;  /* 0x000040080400a986 */ /* 0x0025e8000c101d06 */
[----:B------:R-:W-:Y:S05]  /*1680*/  @P0 EXIT ;  /* 0x000000000000094d */ /* 0x000fea0003800000 */
[----:B---3--:R-:W-:Y:S01]  /*1690*/  STG.E.128 desc[UR6][R4.64+0x80], R16 ;  /* 0x0000801004007986 */ /* 0x008fe2000c101d06 */
[----:B------:R-:W-:Y:S05]  /*16a0*/  EXIT ;  /* 0x000000000000794d */ /* 0x000fea0003800000 */
.L_x_61:
        /* <DEDUP_REMOVED lines=13> */
.L_x_125:


//--------------------- .text._ZN7cutlass13device_kernelIN5flash32FlashAttnBwdPostprocessConvertdQIN4cute5tupleIJNS3_1CILi64EEENS5_ILi96EEEEEENS_6half_tEfNS_4arch4Sm80ELi256ENS3_8TiledMMAINS3_8MMA_AtomIJNS3_28SM80_16x8x16_F32F16F16F32_TNEEEENS3_6LayoutINS4_IJNS5_ILi2EEENS5_ILi4EEENS5_ILi1EEEEEENS4_IJSJ_SH_NS5_ILi0EEEEEEEENS4_IJNS5_ILi32EEESO_NS5_ILi16EEEEEEEELb0EEEEEvNT_6ParamsE --------------------------
	.section	.text._ZN7cutlass13device_kernelIN5flash32FlashAttnBwdPostprocessConvertdQIN4cute5tupleIJNS3_1CILi64EEENS5_ILi96EEEEEENS_6half_tEfNS_4arch4Sm80ELi256ENS3_8TiledMMAINS3_8MMA_AtomIJNS3_28SM80_16x8x16_F32F16F16F32_TNEEEENS3_6LayoutINS4_IJNS5_ILi2EEENS5_ILi4EEENS5_ILi1EEEEEENS4_IJSJ_SH_NS5_ILi0EEEEEEEENS4_IJNS5_ILi32EEESO_NS5_ILi16EEEEEEEELb0EEEEEvNT_6ParamsE,"ax",@progbits
	.align	128
.text._ZN7cutlass13device_kernelIN5flash32FlashAttnBwdPostprocessConvertdQIN4cute5tupleIJNS3_1CILi64EEENS5_ILi96EEEEEENS_6half_tEfNS_4arch4Sm80ELi256ENS3_8TiledMMAINS3_8MMA_AtomIJNS3_28SM80_16x8x16_F32F16F16F32_TNEEEENS3_6LayoutINS4_IJNS5_ILi2EEENS5_ILi4EEENS5_ILi1EEEEEENS4_IJSJ_SH_NS5_ILi0EEEEEEEENS4_IJNS5_ILi32EEESO_NS5_ILi16EEEEEEEELb0EEEEEvNT_6ParamsE:
        .type           _ZN7cutlass13device_kernelIN5flash32FlashAttnBwdPostprocessConvertdQIN4cute5tupleIJNS3_1CILi64EEENS5_ILi96EEEEEENS_6half_tEfNS_4arch4Sm80ELi256ENS3_8TiledMMAINS3_8MMA_AtomIJNS3_28SM80_16x8x16_F32F16F16F32_TNEEEENS3_6LayoutINS4_IJNS5_ILi2EEENS5_ILi4EEENS5_ILi1EEEEEENS4_IJSJ_SH_NS5_ILi0EEEEEEEENS4_IJNS5_ILi32EEESO_NS5_ILi16EEEEEEEELb0EEEEEvNT_6ParamsE,@function
        .size           _ZN7cutlass13device_kernelIN5flash32FlashAttnBwdPostprocessConvertdQIN4cute5tupleIJNS3_1CILi64EEENS5_ILi96EEEEEENS_6half_tEfNS_4arch4Sm80ELi256ENS3_8TiledMMAINS3_8MMA_AtomIJNS3_28SM80_16x8x16_F32F16F16F32_TNEEEENS3_6LayoutINS4_IJNS5_ILi2EEENS5_ILi4EEENS5_ILi1EEEEEENS4_IJSJ_SH_NS5_ILi0EEEEEEEENS4_IJNS5_ILi32EEESO_NS5_ILi16EEEEEEEELb0EEEEEvNT_6ParamsE,(.L_x_126 - _ZN7cutlass13device_kernelIN5flash32FlashAttnBwdPostprocessConvertdQIN4cute5tupleIJNS3_1CILi64EEENS5_ILi96EEEEEENS_6half_tEfNS_4arch4Sm80ELi256ENS3_8TiledMMAINS3_8MMA_AtomIJNS3_28SM80_16x8x16_F32F16F16F32_TNEEEENS3_6LayoutINS4_IJNS5_ILi2EEENS5_ILi4EEENS5_ILi1EEEEEENS4_IJSJ_SH_NS5_ILi0EEEEEEEENS4_IJNS5_ILi32EEESO_NS5_ILi16EEEEEEEELb0EEEEEvNT_6ParamsE)
        .other          _ZN7cutlass13device_kernelIN5flash32FlashAttnBwdPostprocessConvertdQIN4cute5tupleIJNS3_1CILi64EEENS5_ILi96EEEEEENS_6half_tEfNS_4arch4Sm80ELi256ENS3_8TiledMMAINS3_8MMA_AtomIJNS3_28SM80_16x8x16_F32F16F16F32_TNEEEENS3_6LayoutINS4_IJNS5_ILi2EEENS5_ILi4EEENS5_ILi1EEEEEENS4_IJSJ_SH_NS5_ILi0EEEEEEEENS4_IJNS5_ILi32EEESO_NS5_ILi16EEEEEEEELb0EEEEEvNT_6ParamsE,@"STO_CUDA_ENTRY STV_DEFAULT"
_ZN7cutlass13device_kernelIN5flash32FlashAttnBwdPostprocessConvertdQIN4cute5tupleIJNS3_1CILi64EEENS5_ILi96EEEEEENS_6half_tEfNS_4arch4Sm80ELi256ENS3_8TiledMMAINS3_8MMA_AtomIJNS3_28SM80_16x8x16_F32F16F16F32_TNEEEENS3_6LayoutINS4_IJNS5_ILi2EEENS5_ILi4EEENS5_ILi1EEEEEENS4_IJSJ_SH_NS5_ILi0EEEEEEEENS4_IJNS5_ILi32EEESO_NS5_ILi16EEEEEEEELb0EEEEEvNT_6ParamsE:
        /* <DEDUP_REMOVED lines=21> */
[----:B-1----:R-:W2:Y:S04]  /*0150*/  LDG.E R7, desc[UR6][R4.64] ;  /* 0x0000000604077981 */ /* 0x002ea8000c1e1900 */
[----:B-----5:R-:W2:Y:S02]  /*0160*/  LDG.E R34, desc[UR6][R4.64+0x4] ;  /* 0x0000040604227981 */ /* 0x020ea4000c1e1900 */
[----:B--2---:R-:W-:-:S07]  /*0170*/  IMAD.IADD R34, R34, 0x1, -R7 ;  /* 0x0000000122227824 */ /* 0x004fce00078e0a07 */
.L_x_62:
[----:B------:R-:W-:Y:S02]  /*0180*/  ISETP.NE.U32.AND P1, PT, RZ, UR4, PT ;  /* 0x00000004ff007c0c */ /* 0x000fe4000bf25070 */
[----:B-----5:R-:W-:Y:S02]  /*0190*/  ISETP.LE.AND P2, PT, R34, R31, PT ;  /* 0x0000001f2200720c */ /* 0x020fe40003f43270 */
[----:B------:R-:W-:-:S13]  /*01a0*/  ISETP.NE.AND.EX P1, PT, RZ, UR5, PT, P1 ;  /* 0x00000005ff007c0c */ /* 0x000fda000bf25310 */
[----:B------:R-:W-:Y:S05]  /*01b0*/  @P1 EXIT P2 ;  /* 0x000000000000194d */ /* 0x000fea0001000000 */
[----:B------:R-:W0:Y:S01]  /*01c0*/  S2R R29, SR_TID.X ;  /* 0x00000000001d7919 */ /* 0x000e220000002100 */
[----:B------:R-:W-:Y:S01]  /*01d0*/  @P0 IMAD R0, R11, 0x40, R28 ;  /* 0x000000400b000824 */ /* 0x000fe200078e021c */
[----:B------:R-:W2:Y:S01]  /*01e0*/  S2UR UR8, SR_CTAID.Y ;  /* 0x00000000000879c3 */ /* 0x000ea20000002600 */
[----:B------:R-:W-:Y:S01]  /*01f0*/  IMAD R9, R3, 0x1800, RZ ;  /* 0x0000180003097824 */ /* 0x000fe200078e02ff */
[----:B------:R-:W-:Y:S01]  /*0200*/  SHF.R.S32.HI R2, RZ, 0x1f, R11 ;  /* 0x0000001fff027819 */ /* 0x000fe2000001140b */
[----:B------:R-:W-:Y:S01]  /*0210*/  ULDC.64 UR4, c[0x0][0x230] ;  /* 0x00008c0000047ab9 */ /* 0x000fe20000000a00 */
[----:B-1----:R-:W-:Y:S02]  /*0220*/  @P0 SHF.R.S32.HI R5, RZ, 0x1f, R0 ;  /* 0x0000001fff050819 */ /* 0x002fe40000011400 */
[----:B------:R-:W-:Y:S02]  /*0230*/  SEL R2, R2, RZ, !P1 ;  /* 0x000000ff02027207 */ /* 0x000fe40004800000 */
[----:B------:R-:W1:Y:S01]  /*0240*/  LDC.64 R12, c[0x0][0x228] ;  /* 0x00008a00ff0c7b82 */ /* 0x000e620000000a00 */
[----:B------:R-:W-:-:S04]  /*0250*/  @P0 LEA.HI R5, R5, R0, RZ, 0x6 ;  /* 0x0000000005050211 */ /* 0x000fc800078f30ff */
[----:B------:R-:W-:-:S05]  /*0260*/  @P0 SHF.R.S32.HI R5, RZ, 0x6, R5 ;  /* 0x00000006ff050819 */ /* 0x000fca0000011405 */
[----:B------:R-:W-:Y:S01]  /*0270*/  @P0 IMAD R7, R5, 0x1800, RZ ;  /* 0x0000180005070824 */ /* 0x000fe200078e02ff */
[----:B------:R-:W-:-:S03]  /*0280*/  CS2R R4, SRZ ;  /* 0x0000000000047805 */ /* 0x000fc6000001ff00 */
[--C-:B------:R-:W-:Y:S01]  /*0290*/  @P0 IMAD.MOV.U32 R4, RZ, RZ, R7.reuse ;  /* 0x000000ffff040224 */ /* 0x100fe200078e0007 */
[----:B------:R-:W-:Y:S01]  /*02a0*/  @P0 SHF.R.S32.HI R5, RZ, 0x1f, R7 ;  /* 0x0000001fff050819 */ /* 0x000fe20000011407 */
[----:B--2---:R-:W-:Y:S01]  /*02b0*/  USHF.R.S32.HI UR9, URZ, 0x1f, UR8 ;  /* 0x0000001f3f097899 */ /* 0x004fe20008011408 */
[----:B------:R-:W-:Y:S01]  /*02c0*/  SHF.R.S32.HI R7, RZ, 0x1f, R9 ;  /* 0x0000001fff077819 */ /* 0x000fe20000011409 */
[----:B0-----:R-:W-:-:S04]  /*02d0*/  IMAD.SHL.U32 R30, R29, 0x4, RZ ;  /* 0x000000041d1e7824 */ /* 0x001fc800078e00ff */
[----:B-1----:R-:W-:Y:S01]  /*02e0*/  IMAD R6, R12, UR9, RZ ;  /* 0x000000090c067c24 */ /* 0x002fe2000f8e02ff */
[----:B------:R-:W-:Y:S01]  /*02f0*/  IADD3 R4, P2, P3, R4, R30, R9 ;  /* 0x0000001e04047210 */ /* 0x000fe20007b5e009 */
[----:B------:R-:W-:Y:S01]  /*0300*/  IMAD R9, R2, UR4, RZ ;  /* 0x0000000402097c24 */ /* 0x000fe2000f8e02ff */
[----:B------:R-:W-:-:S04]  /*0310*/  SHF.R.S32.HI R0, RZ, 0x1f, R30 ;  /* 0x0000001fff007819 */ /* 0x000fc8000001141e */
[----:B------:R-:W-:Y:S01]  /*0320*/  IADD3.X R5, R5, R0, R7, P2, P3 ;  /* 0x0000000005057210 */ /* 0x000fe200017e6407 */
[----:B------:R-:W-:Y:S01]  /*0330*/  IMAD R7, R13, UR8, R6 ;  /* 0x000000080d077c24 */ /* 0x000fe2000f8e0206 */
[----:B------:R-:W-:Y:S01]  /*0340*/  SEL R0, R11, RZ, !P1 ;  /* 0x000000ff0b007207 */ /* 0x000fe20004800000 */
[----:B------:R-:W-:-:S04]  /*0350*/  IMAD.WIDE.U32 R4, R12, UR8, R4 ;  /* 0x000000080c047c25 */ /* 0x000fc8000f8e0004 */
        /* <DEDUP_REMOVED lines=12> */
[----:B------:R0:W5:Y:S01]  /*0420*/  LDG.E.128 R24, desc[UR6][R36.64+0x5000] ;  /* 0x0050000624187981 */ /* 0x000162000c1e1d00 */
[----:B------:R-:W1:Y:S01]  /*0430*/  S2UR UR5, SR_CgaCtaId ;  /* 0x00000000000579c3 */ /* 0x000e620000008800 */
[----:B------:R-:W-:Y:S01]  /*0440*/  UMOV UR4, 0x400 ;  /* 0x0000040000047882 */ /* 0x000fe20000000000 */
[----:B------:R-:W-:-:S02]  /*0450*/  SHF.R.S32.HI R32, RZ, 0x1f, R29 ;  /* 0x0000001fff207819 */ /* 0x000fc4000001141d */
[----:B------:R-:W-:Y:S02]  /*0460*/  VIADDMNMX R31, R34, -R31, 0x40, PT ;  /* 0x00000040221f7446 */ /* 0x000fe4000380091f */
[CC--:B------:R-:W-:Y:S02]  /*0470*/  LEA.HI R38, R32.reuse, R29.reuse, RZ, 0x2 ;  /* 0x0000001d20267211 */ /* 0x0c0fe400078f10ff */
[CC--:B------:R-:W-:Y:S02]  /*0480*/  LEA.HI R39, R32.reuse, R29.reuse, RZ, 0x7 ;  /* 0x0000001d20277211 */ /* 0x0c0fe400078f38ff */
[--C-:B------:R-:W-:Y:S02]  /*0490*/  SHF.R.S32.HI R34, RZ, 0x2, R38.reuse ;  /* 0x00000002ff227819 */ /* 0x100fe40000011426 */
[----:B------:R-:W-:Y:S01]  /*04a0*/  SHF.R.S32.HI R33, RZ, 0x1f, R38 ;  /* 0x0000001fff217819 */ /* 0x000fe20000011426 */
[----:B------:R-:W-:Y:S01]  /*04b0*/  IMAD.SHL.U32 R39, R39, 0x8, RZ ;  /* 0x0000000827277824 */ /* 0x000fe200078e00ff */
[----:B0-----:R-:W-:-:S02]  /*04c0*/  LEA.HI R37, R32, R29, RZ, 0x5 ;  /* 0x0000001d20257211 */ /* 0x001fc400078f28ff */
[CC--:B------:R-:W-:Y:S02]  /*04d0*/  LEA.HI R36, R33.reuse, R34.reuse, RZ, 0x3 ;  /* 0x0000002221247211 */ /* 0x0c0fe400078f18ff */
[----:B------:R-:W-:Y:S02]  /*04e0*/  LOP3.LUT R38, R38, 0xfffffffc, RZ, 0xc0, !PT ;  /* 0xfffffffc26267812 */ /* 0x000fe400078ec0ff */
[----:B------:R-:W-:Y:S02]  /*04f0*/  ISETP.GE.AND P1, PT, R34, R31, PT ;  /* 0x0000001f2200720c */ /* 0x000fe40003f26270 */
[----:B------:R-:W-:Y:S01]  /*0500*/  LEA.HI R33, R33, R34, RZ, 0x2 ;  /* 0x0000002221217211 */ /* 0x000fe200078f10ff */
[----:B-1----:R-:W-:-:S03]  /*0510*/  ULEA UR4, UR5, UR4, 0x18 ;  /* 0x0000000405047291 */ /* 0x002fc6000f8ec03f */
[----:B------:R-:W-:Y:S01]  /*0520*/  LOP3.LUT R33, R33, 0xffffffc, RZ, 0xc0, !PT ;  /* 0x0ffffffc21217812 */ /* 0x000fe200078ec0ff */
[----:B------:R-:W-:Y:S02]  /*0530*/  ULDC UR5, c[0x0][0x268] ;  /* 0x00009a0000057ab9 */ /* 0x000fe40000000800 */
[----:B------:R-:W-:-:S05]  /*0540*/  LEA R35, R29, UR4, 0x4 ;  /* 0x000000041d237c11 */ /* 0x000fca000f8e20ff */
[----:B--2---:R0:W-:Y:S04]  /*0550*/  STS.128 [R35], R4 ;  /* 0x0000000423007388 */ /* 0x0041e80000000c00 */
[----:B---3--:R1:W-:Y:S04]  /*0560*/  STS.128 [R35+0x1000], R8 ;  /* 0x0010000823007388 */ /* 0x0083e80000000c00 */
[----:B----4-:R-:W-:Y:S04]  /*0570*/  STS.128 [R35+0x2000], R12 ;  /* 0x0020000c23007388 */ /* 0x010fe80000000c00 */
[----:B-----5:R-:W-:Y:S04]  /*0580*/  STS.128 [R35+0x3000], R16 ;  /* 0x0030001023007388 */ /* 0x020fe80000000c00 */
[----:B------:R-:W-:Y:S01]  /*0590*/  STS.128 [R35+0x4000], R20 ;  /* 0x0040001423007388 */ /* 0x000fe20000000c00 */
[----:B0-----:R-:W-:-:S02]  /*05a0*/  LOP3.LUT R5, R36, 0xfffffff8, RZ, 0xc0, !PT ;  /* 0xfffffff824057812 */ /* 0x001fc400078ec0ff */
[----:B------:R-:W-:Y:S01]  /*05b0*/  SHF.R.S32.HI R4, RZ, 0x5, R37 ;  /* 0x00000005ff047819 */ /* 0x000fe20000011425 */
[----:B------:R-:W-:Y:S01]  /*05c0*/  STS.128 [R35+0x5000], R24 ;  /* 0x0050001823007388 */ /* 0x000fe20000000c00 */
[----:B-1----:R-:W-:Y:S01]  /*05d0*/  LOP3.LUT R10, R39, 0x7ffffc00, RZ, 0xc0, !PT ;  /* 0x7ffffc00270a7812 */ /* 0x002fe200078ec0ff */
[----:B------:R-:W-:Y:S01]  /*05e0*/  IMAD.IADD R6, R34, 0x1, -R5 ;  /* 0x0000000122067824 */ /* 0x000fe200078e0a05 */
[----:B------:R-:W-:Y:S01]  /*05f0*/  LEA.HI R37, R37, R4, RZ, 0x1 ;  /* 0x0000000425257211 */ /* 0x000fe200078f08ff */
[----:B------:R-:W-:Y:S01]  /*0600*/  BAR.SYNC.DEFER_BLOCKING 0x0 ;  /* 0x0000000000007b1d */ /* 0x000fe20000010000 */
[----:B------:R-:W-:Y:S02]  /*0610*/  IMAD.IADD R5, R29, 0x1, -R38 ;  /* 0x000000011d057824 */ /* 0x000fe400078e0a26 */
[----:B------:R-:W-:Y:S02]  /*0620*/  SHF.R.S32.HI R7, RZ, 0x1f, R6 ;  /* 0x0000001fff077819 */ /* 0x000fe40000011406 */
[----:B------:R-:W-:Y:S01]  /*0630*/  LOP3.LUT R37, R37, 0xfffffe, RZ, 0xc0, !PT ;  /* 0x00fffffe25257812 */ /* 0x000fe200078ec0ff */
[----:B------:R-:W-:Y:S01]  /*0640*/  IMAD R10, R5, 0x2, R10 ;  /* 0x00000002050a7824 */ /* 0x000fe200078e020a */
[----:B------:R-:W-:-:S02]  /*0650*/  LEA.HI R8, R7, R6, RZ, 0x2 ;  /* 0x0000000607087211 */ /* 0x000fc400078f10ff */
[-C--:B------:R-:W-:Y:S01]  /*0660*/  LEA.HI R7, R32, R29.reuse, RZ, 0x6 ;  /* 0x0000001d20077211 */ /* 0x080fe200078f30ff */
[----:B------:R-:W-:Y:S01]  /*0670*/  IMAD.IADD R37, R4, 0x1, -R37 ;  /* 0x0000000104257824 */ /* 0x000fe200078e0a25 */
[C---:B------:R-:W-:Y:S01]  /*0680*/  LOP3.LUT R9, R8.reuse, 0x7fffffc, RZ, 0xc0, !PT ;  /* 0x07fffffc08097812 */ /* 0x040fe200078ec0ff */
[----:B------:R-:W-:Y:S01]  /*0690*/  IMAD.SHL.U32 R8, R8, 0x10, RZ ;  /* 0x0000001008087824 */ /* 0x000fe200078e00ff */
[----:B------:R-:W-:Y:S01]  /*06a0*/  SHF.R.U32.HI R39, RZ, 0x3, R7 ;  /* 0x00000003ff277819 */ /* 0x000fe20000011607 */
[----:B------:R-:W-:Y:S01]  /*06b0*/  IMAD R37, R37, 0x100, R10 ;  /* 0x0000010025257824 */ /* 0x000fe200078e020a */
[----:B------:R-:W-:Y:S01]  /*06c0*/  LEA.HI R29, R32, R29, RZ, 0x4 ;  /* 0x0000001d201d7211 */ /* 0x000fe200078f20ff */
[----:B------:R-:W-:Y:S01]  /*06d0*/  IMAD.IADD R40, R6, 0x1, -R9 ;  /* 0x0000000106287824 */ /* 0x000fe200078e0a09 */
[----:B------:R-:W-:-:S03]  /*06e0*/  LOP3.LUT R38, R8, 0x40, RZ, 0xc0, !PT ;  /* 0x0000004008267812 */ /* 0x000fc600078ec0ff */
[----:B------:R-:W-:Y:S01]  /*06f0*/  IMAD R41, R40, 0x10, R37 ;  /* 0x0000001028297824 */ /* 0x000fe200078e0225 */
[----:B------:R-:W-:Y:S01]  /*0700*/  LOP3.LUT R39, R38, 0x8, R39, 0xf8, !PT ;  /* 0x0000000826277812 */ /* 0x000fe200078ef827 */
[----:B------:R-:W-:Y:S01]  /*0710*/  IMAD.SHL.U32 R29, R29, 0x4, RZ ;  /* 0x000000041d1d7824 */ /* 0x000fe200078e00ff */
[----:B------:R-:W-:Y:S01]  /*0720*/  SHF.R.U32.HI R38, RZ, 0x3, R38 ;  /* 0x00000003ff267819 */ /* 0x000fe20000011626 */
[----:B------:R-:W0:Y:S03]  /*0730*/  LDS R27, [R30+UR4+0x800] ;  /* 0x000800041e1b7984 */ /* 0x000e260008000800 */
[----:B------:R-:W-:Y:S01]  /*0740*/  LOP3.LUT R38, R39, R38, RZ, 0x3c, !PT ;  /* 0x0000002627267212 */ /* 0x000fe200078e3cff */
[----:B------:R-:W1:Y:S04]  /*0750*/  LDS R26, [R30+UR4+0xc00] ;  /* 0x000c00041e1a7984 */ /* 0x000e680008000800 */
[----:B------:R-:W-:Y:S04]  /*0760*/  LDS R25, [R30+UR4+0x1000] ;  /* 0x001000041e197984 */ /* 0x000fe80008000800 */
[----:B------:R-:W2:Y:S04]  /*0770*/  LDS R24, [R30+UR4+0x1400] ;  /* 0x001400041e187984 */ /* 0x000ea80008000800 */
[----:B------:R-:W3:Y:S04]  /*0780*/  LDS R15, [R30+UR4+0x3000] ;  /* 0x003000041e0f7984 */ /* 0x000ee80008000800 */
[----:B------:R-:W4:Y:S04]  /*0790*/  LDS R20, [R30+UR4+0x3400] ;  /* 0x003400041e147984 */ /* 0x000f280008000800 */
[----:B------:R-:W5:Y:S04]  /*07a0*/  LDS R17, [R30+UR4+0x1800] ;  /* 0x001800041e117984 */ /* 0x000f680008000800 */
[----:B------:R-:W-:Y:S04]  /*07b0*/  LDS R23, [R30+UR4+0x1c00] ;  /* 0x001c00041e177984 */ /* 0x000fe80008000800 */
[----:B------:R-:W5:Y:S04]  /*07c0*/  LDS R36, [R30+UR4] ;  /* 0x000000041e247984 */ /* 0x000f680008000800 */
[----:B------:R-:W5:Y:S04]  /*07d0*/  LDS R35, [R30+UR4+0x400] ;  /* 0x000400041e237984 */ /* 0x000f680008000800 */
[----:B------:R-:W-:Y:S01]  /*07e0*/  LDS R13, [R30+UR4+0x2000] ;  /* 0x002000041e0d7984 */ /* 0x000fe20008000800 */
[----:B0-----:R-:W-:-:S03]  /*07f0*/  FMUL.FTZ R27, R27, UR5 ;  /* 0x000000051b1b7c20 */ /* 0x001fc60008410000 */
[----:B------:R-:W0:Y:S01]  /*0800*/  LDS R22, [R30+UR4+0x2400] ;  /* 0x002400041e167984 */ /* 0x000e220008000800 */
[----:B-1----:R-:W-:-:S03]  /*0810*/  FMUL.FTZ R26, R26, UR5 ;  /* 0x000000051a1a7c20 */ /* 0x002fc60008410000 */
[----:B------:R-:W1:Y:S02]  /*0820*/  LDS R16, [R30+UR4+0x2800] ;  /* 0x002800041e107984 */ /* 0x000e640008000800 */
[----:B------:R-:W-:Y:S02]  /*0830*/  F2FP.F16.F32.PACK_AB R26, R26, R27 ;  /* 0x0000001b1a1a723e */ /* 0x000fe400000000ff */
[----:B------:R-:W1:Y:S01]  /*0840*/  LDS R21, [R30+UR4+0x2c00] ;  /* 0x002c00041e157984 */ /* 0x000e620008000800 */
[----:B--2---:R-:W-:Y:S01]  /*0850*/  FMUL.FTZ R37, R24, UR5 ;  /* 0x0000000518257c20 */ /* 0x004fe20008410000 */
[----:B------:R-:W-:Y:S02]  /*0860*/  IMAD.IADD R24, R38, 0x1, R41 ;  /* 0x0000000126187824 */ /* 0x000fe400078e0229 */
[----:B------:R-:W2:Y:S01]  /*0870*/  LDS R14, [R30+UR4+0x3800] ;  /* 0x003800041e0e7984 */ /* 0x000ea20008000800 */
[----:B---3--:R-:W-:-:S03]  /*0880*/  FMUL.FTZ R15, R15, UR5 ;  /* 0x000000050f0f7c20 */ /* 0x008fc60008410000 */
[----:B------:R-:W3:Y:S01]  /*0890*/  LDS R19, [R30+UR4+0x3c00] ;  /* 0x003c00041e137984 */ /* 0x000ee20008000800 */
[----:B----4-:R-:W-:-:S03]  /*08a0*/  FMUL.FTZ R20, R20, UR5 ;  /* 0x0000000514147c20 */ /* 0x010fc60008410000 */
[----:B------:R-:W4:Y:S01]  /*08b0*/  LDS R9, [R30+UR4+0x4000] ;  /* 0x004000041e097984 */ /* 0x000f220008000800 */
[----:B-----5:R-:W-:Y:S01]  /*08c0*/  FMUL.FTZ R17, R17, UR5 ;  /* 0x0000000511117c20 */ /* 0x020fe20008410000 */
[----:B------:R-:W-:Y:S02]  /*08d0*/  F2FP.F16.F32.PACK_AB R20, R20, R15 ;  /* 0x0000000f1414723e */ /* 0x000fe400000000ff */
[----:B------:R-:W5:Y:S04]  /*08e0*/  LDS R12, [R30+UR4+0x4400] ;  /* 0x004400041e0c7984 */ /* 0x000f680008000800 */
[----:B------:R-:W5:Y:S01]  /*08f0*/  LDS R6, [R30+UR4+0x4800] ;  /* 0x004800041e067984 */ /* 0x000f620008000800 */
[----:B------:R-:W-:-:S03]  /*0900*/  FMUL.FTZ R36, R36, UR5 ;  /* 0x0000000524247c20 */ /* 0x000fc60008410000 */
[----:B------:R-:W5:Y:S01]  /*0910*/  LDS R11, [R30+UR4+0x4c00] ;  /* 0x004c00041e0b7984 */ /* 0x000f620008000800 */
[----:B------:R-:W-:-:S03]  /*0920*/  FMUL.FTZ R35, R35, UR5 ;  /* 0x0000000523237c20 */ /* 0x000fc60008410000 */
[----:B------:R-:W5:Y:S04]  /*0930*/  LDS R8, [R30+UR4+0x5000] ;  /* 0x005000041e087984 */ /* 0x000f680008000800 */
[----:B------:R-:W5:Y:S01]  /*0940*/  LDS R10, [R30+UR4+0x5400] ;  /* 0x005400041e0a7984 */ /* 0x000f620008000800 */
[----:B0-----:R-:W-:-:S03]  /*0950*/  FMUL.FTZ R22, R22, UR5 ;  /* 0x0000000516167c20 */ /* 0x001fc60008410000 */
[----:B------:R-:W0:Y:S01]  /*0960*/  LDS R7, [R30+UR4+0x5800] ;  /* 0x005800041e077984 */ /* 0x000e220008000800 */
[----:B-1----:R-:W-:-:S03]  /*0970*/  FMUL.FTZ R16, R16, UR5 ;  /* 0x0000000510107c20 */ /* 0x002fc60008410000 */
[----:B------:R1:W0:Y:S01]  /*0980*/  LDS R18, [R30+UR4+0x5c00] ;  /* 0x005c00041e127984 */ /* 0x0002220008000800 */
[----:B------:R-:W-:Y:S01]  /*0990*/  FMUL.FTZ R21, R21, UR5 ;  /* 0x0000000515157c20 */ /* 0x000fe20008410000 */
[----:B--2---:R-:W-:-:S04]  /*09a0*/  FMUL.FTZ R14, R14, UR5 ;  /* 0x000000050e0e7c20 */ /* 0x004fc80008410000 */
[----:B------:R-:W-:Y:S01]  /*09b0*/  F2FP.F16.F32.PACK_AB R16, R21, R16 ;  /* 0x000000101510723e */ /* 0x000fe200000000ff */
[----:B-1----:R-:W-:Y:S01]  /*09c0*/  FMUL.FTZ R30, R25, UR5 ;  /* 0x00000005191e7c20 */ /* 0x002fe20008410000 */
[----:B---3--:R-:W-:Y:S01]  /*09d0*/  FMUL.FTZ R19, R19, UR5 ;  /* 0x0000000513137c20 */ /* 0x008fe20008410000 */
[----:B------:R-:W-:Y:S01]  /*09e0*/  F2FP.F16.F32.PACK_AB R25, R35, R36 ;  /* 0x000000242319723e */ /* 0x000fe200000000ff */
[----:B----4-:R-:W-:Y:S02]  /*09f0*/  FMUL.FTZ R9, R9, UR5 ;  /* 0x0000000509097c20 */ /* 0x010fe40008410000 */
[----:B------:R-:W-:Y:S01]  /*0a00*/  F2FP.F16.F32.PACK_AB R27, R37, R30 ;  /* 0x0000001e251b723e */ /* 0x000fe200000000ff */
[----:B------:R-:W-:Y:S01]  /*0a10*/  FMUL.FTZ R30, R23, UR5 ;  /* 0x00000005171e7c20 */ /* 0x000fe20008410000 */
[----:B------:R-:W-:Y:S01]  /*0a20*/  FMUL.FTZ R23, R13, UR5 ;  /* 0x000000050d177c20 */ /* 0x000fe20008410000 */
[----:B-----5:R-:W-:Y:S01]  /*0a30*/  FMUL.FTZ R12, R12, UR5 ;  /* 0x000000050c0c7c20 */ /* 0x020fe20008410000 */
[----:B------:R-:W-:-:S02]  /*0a40*/  F2FP.F16.F32.PACK_AB R14, R19, R14 ;  /* 0x0000000e130e723e */ /* 0x000fc400000000ff */
[----:B------:R-:W-:Y:S01]  /*0a50*/  F2FP.F16.F32.PACK_AB R13, R30, R17 ;  /* 0x000000111e0d723e */ /* 0x000fe200000000ff */
[----:B------:R-:W-:Y:S01]  /*0a60*/  FMUL.FTZ R6, R6, UR5 ;  /* 0x0000000506067c20 */ /* 0x000fe20008410000 */
[----:B------:R-:W-:Y:S02]  /*0a70*/  F2FP.F16.F32.PACK_AB R22, R22, R23 ;  /* 0x000000171616723e */ /* 0x000fe400000000ff */
[----:B------:R-:W-:Y:S01]  /*0a80*/  LEA R17, R24, UR4, 0x1 ;  /* 0x0000000418117c11 */ /* 0x000fe2000f8e08ff */
[----:B------:R-:W-:Y:S01]  /*0a90*/  FMUL.FTZ R11, R11, UR5 ;  /* 0x000000050b0b7c20 */ /* 0x000fe20008410000 */
[----:B------:R-:W-:Y:S01]  /*0aa0*/  F2FP.F16.F32.PACK_AB R9, R12, R9 ;  /* 0x000000090c09723e */ /* 0x000fe200000000ff */
[----:B------:R-:W-:-:S03]  /*0ab0*/  FMUL.FTZ R8, R8, UR5 ;  /* 0x0000000508087c20 */ /* 0x000fc60008410000 */
[----:B------:R-:W-:Y:S01]  /*0ac0*/  F2FP.F16.F32.PACK_AB R6, R11, R6 ;  /* 0x000000060b06723e */ /* 0x000fe200000000ff */
[----:B------:R1:W-:Y:S01]  /*0ad0*/  STS [R17+0x6000], R25 ;  /* 0x0060001911007388 */ /* 0x0003e20000000800 */
[----:B------:R-:W-:-:S03]  /*0ae0*/  FMUL.FTZ R15, R10, UR5 ;  /* 0x000000050a0f7c20 */ /* 0x000fc60008410000 */
[----:B------:R1:W-:Y:S01]  /*0af0*/  STS [R17+0x6100], R26 ;  /* 0x0061001a11007388 */ /* 0x0003e20000000800 */
[----:B0-----:R-:W-:Y:S01]  /*0b00*/  FMUL.FTZ R7, R7, UR5 ;  /* 0x0000000507077c20 */ /* 0x001fe20008410000 */
[----:B------:R-:W-:Y:S02]  /*0b10*/  F2FP.F16.F32.PACK_AB R8, R15, R8 ;  /* 0x000000080f08723e */ /* 0x000fe400000000ff */
[----:B------:R1:W-:Y:S01]  /*0b20*/  STS [R17+0x6400], R27 ;  /* 0x0064001b11007388 */ /* 0x0003e20000000800 */
[----:B------:R-:W-:-:S03]  /*0b30*/  FMUL.FTZ R18, R18, UR5 ;  /* 0x0000000512127c20 */ /* 0x000fc60008410000 */
[----:B------:R1:W-:Y:S02]  /*0b40*/  STS [R17+0x6500], R13 ;  /* 0x0065000d11007388 */ /* 0x0003e40000000800 */
[----:B------:R-:W-:Y:S02]  /*0b50*/  F2FP.F16.F32.PACK_AB R7, R18, R7 ;  /* 0x000000071207723e */ /* 0x000fe400000000ff */
        /* <DEDUP_REMOVED lines=9> */
[----:B------:R-:W-:Y:S05]  /*0bf0*/  @P1 EXIT ;  /* 0x000000000000194d */ /* 0x000fea0003800000 */
[----:B-1----:R-:W0:Y:S01]  /*0c00*/  LDC.64 R6, c[0x0][0x258] ;  /* 0x00009600ff067b82 */ /* 0x002e220000000a00 */
[----:B------:R-:W-:Y:S01]  /*0c10*/  LEA.HI R8, R5, R5, RZ, 0x1 ;  /* 0x0000000505087211 */ /* 0x000fe200078f08ff */
[----:B------:R-:W-:Y:S01]  /*0c20*/  IMAD.IADD R33, R34, 0x1, -R33 ;  /* 0x0000000122217824 */ /* 0x000fe200078e0a21 */
[----:B------:R-:W-:Y:S01]  /*0c30*/  LOP3.LUT R29, R29, 0x40, RZ, 0xc0, !PT ;  /* 0x000000401d1d7812 */ /* 0x000fe200078ec0ff */
[----:B------:R-:W-:Y:S01]  /*0c40*/  IMAD.SHL.U32 R12, R5, 0x8, RZ ;  /* 0x00000008050c7824 */ /* 0x000fe200078e00ff */
[----:B------:R-:W-:Y:S01]  /*0c50*/  ULDC UR5, c[0x0][0x244] ;  /* 0x0000910000057ab9 */ /* 0x000fe20000000800 */
[----:B------:R-:W-:Y:S01]  /*0c60*/  IMAD.SHL.U32 R8, R8, 0x200, RZ ;  /* 0x0000020008087824 */ /* 0x000fe200078e00ff */
[----:B------:R-:W-:Y:S01]  /*0c70*/  CS2R R14, SRZ ;  /* 0x00000000000e7805 */ /* 0x000fe2000001ff00 */
[----:B------:R-:W-:Y:S01]  /*0c80*/  IMAD R33, R4, 0x8, R33 ;  /* 0x0000000804217824 */ /* 0x000fe200078e0221 */
[----:B------:R-:W-:Y:S01]  /*0c90*/  SHF.R.U32.HI R4, RZ, 0x3, R29 ;  /* 0x00000003ff047819 */ /* 0x000fe2000001161d */
[----:B------:R-:W-:Y:S01]  /*0ca0*/  @P0 IMAD.MOV.U32 R14, RZ, RZ, R28 ;  /* 0x000000ffff0e0224 */ /* 0x000fe200078e001c */
[----:B------:R-:W-:Y:S01]  /*0cb0*/  LOP3.LUT R29, R29, 0x8, R12, 0xf8, !PT ;  /* 0x000000081d1d7812 */ /* 0x000fe200078ef80c */
[----:B------:R-:W-:Y:S01]  /*0cc0*/  ULDC.64 UR10, c[0x0][0x260] ;  /* 0x00009800000a7ab9 */ /* 0x000fe20000000a00 */
[----:B------:R-:W-:-:S02]  /*0cd0*/  LOP3.LUT R8, R8, 0xfffffc00, RZ, 0xc0, !PT ;  /* 0xfffffc0008087812 */ /* 0x000fc400078ec0ff */
[----:B------:R-:W-:Y:S02]  /*0ce0*/  LOP3.LUT R29, R29, R4, RZ, 0x3c, !PT ;  /* 0x000000041d1d7212 */ /* 0x000fe400078e3cff */
[----:B------:R-:W-:Y:S01]  /*0cf0*/  ISETP.GE.AND P1, PT, R12, UR5, PT ;  /* 0x000000050c007c0c */ /* 0x000fe2000bf26270 */
[----:B------:R-:W-:Y:S01]  /*0d00*/  IMAD.U32 R8, R33, 0x10, R8 ;  /* 0x0000001021087824 */ /* 0x000fe200078e0008 */
[----:B------:R-:W-:Y:S02]  /*0d10*/  SHF.R.S32.HI R13, RZ, 0x1f, R12 ;  /* 0x0000001fff0d7819 */ /* 0x000fe4000001140c */
[----:B------:R-:W-:Y:S01]  /*0d20*/  @P0 SHF.R.S32.HI R15, RZ, 0x1f, R28 ;  /* 0x0000001fff0f0819 */ /* 0x000fe2000001141c */
[----:B------:R-:W-:Y:S01]  /*0d30*/  IMAD.IADD R8, R8, 0x1, R29 ;  /* 0x0000000108087824 */ /* 0x000fe200078e021d */
[----:B------:R-:W-:Y:S01]  /*0d40*/  IADD3 R14, P0, R34, R14, RZ ;  /* 0x0000000e220e7210 */ /* 0x000fe20007f1e0ff */
[C---:B0-----:R-:W-:Y:S02]  /*0d50*/  IMAD R4, R6.reuse, UR9, RZ ;  /* 0x0000000906047c24 */ /* 0x041fe4000f8e02ff */
[----:B------:R-:W-:Y:S01]  /*0d60*/  IMAD.WIDE.U32 R16, R6, UR8, R12 ;  /* 0x0000000806107c25 */ /* 0x000fe2000f8e000c */
[----:B------:R-:W-:-:S02]  /*0d70*/  LEA R18, R8, UR4, 0x1 ;  /* 0x0000000408127c11 */ /* 0x000fc4000f8e08ff */
[----:B------:R-:W-:Y:S01]  /*0d80*/  LEA.HI.X.SX32 R15, R34, R15, 0x1, P0 ;  /* 0x0000000f220f7211 */ /* 0x000fe200000f0eff */
[----:B------:R-:W-:Y:S02]  /*0d90*/  IMAD R13, R7, UR8, R4 ;  /* 0x00000008070d7c24 */ /* 0x000fe4000f8e0204 */
[----:B------:R-:W-:Y:S02]  /*0da0*/  LDS.128 R4, [R18+0x7000] ;  /* 0x0070000012047984 */ /* 0x000fe40000000c00 */
[----:B------:R-:W-:Y:S02]  /*0db0*/  IMAD.IADD R17, R17, 0x1, R13 ;  /* 0x0000000111117824 */ /* 0x000fe400078e020d */
[----:B------:R-:W0:Y:S01]  /*0dc0*/  @!P1 LDS.128 R8, [R18+0x6000] ;  /* 0x0060000012089984 */ /* 0x000e220000000c00 */
[----:B------:R-:W-:Y:S02]  /*0dd0*/  IMAD R13, R2, UR10, RZ ;  /* 0x0000000a020d7c24 */ /* 0x000fe4000f8e02ff */
[----:B------:R-:W-:-:S04]  /*0de0*/  IMAD.WIDE R2, R3, 0x40, R14 ;  /* 0x0000004003027825 */ /* 0x000fc800078e020e */
[C---:B------:R-:W-:Y:S02]  /*0df0*/  IMAD R13, R0.reuse, UR11, R13 ;  /* 0x0000000b000d7c24 */ /* 0x040fe4000f8e020d */
[----:B------:R-:W-:Y:S01]  /*0e00*/  IMAD.WIDE.U32 R16, R0, UR10, R16 ;  /* 0x0000000a00107c25 */ /* 0x000fe2000f8e0010 */
[----:B------:R-:W-:-:S03]  /*0e10*/  ULDC.64 UR10, c[0x0][0x250] ;  /* 0x00009400000a7ab9 */ /* 0x000fc60000000a00 */
[----:B------:R-:W-:Y:S02]  /*0e20*/  IMAD R3, R3, UR10, RZ ;  /* 0x0000000a03037c24 */ /* 0x000fe4000f8e02ff */
[----:B------:R-:W-:Y:S02]  /*0e30*/  IMAD.IADD R17, R17, 0x1, R13 ;  /* 0x0000000111117824 */ /* 0x000fe400078e020d */
[C---:B------:R-:W-:Y:S02]  /*0e40*/  IMAD R13, R2.reuse, UR11, R3 ;  /* 0x0000000b020d7c24 */ /* 0x040fe4000f8e0203 */
[----:B------:R-:W-:Y:S01]  /*0e50*/  IMAD.WIDE.U32 R2, R2, UR10, R16 ;  /* 0x0000000a02027c25 */ /* 0x000fe2000f8e0010 */
[----:B------:R-:W-:-:S03]  /*0e60*/  ULDC.64 UR10, c[0x0][0x238] ;  /* 0x00008e00000a7ab9 */ /* 0x000fc60000000a00 */
[----:B------:R-:W-:Y:S01]  /*0e70*/  VIADD R0, R12, 0x20 ;  /* 0x000000200c007836 */ /* 0x000fe20000000000 */
[----:B------:R-:W-:Y:S01]  /*0e80*/  LEA R14, P2, R2, UR10, 0x1 ;  /* 0x0000000a020e7c11 */ /* 0x000fe2000f8408ff */
[----:B------:R-:W-:Y:S02]  /*0e90*/  IMAD.IADD R3, R3, 0x1, R13 ;  /* 0x0000000103037824 */ /* 0x000fe400078e020d */
[----:B------:R-:W-:Y:S01]  /*0ea0*/  VIADD R12, R12, 0x40 ;  /* 0x000000400c0c7836 */ /* 0x000fe20000000000 */
[----:B------:R-:W-:Y:S02]  /*0eb0*/  ISETP.GE.AND P0, PT, R0, UR5, PT ;  /* 0x0000000500007c0c */ /* 0x000fe4000bf06270 */
[----:B------:R-:W-:Y:S02]  /*0ec0*/  LEA.HI.X R15, R2, UR11, R3, 0x1, P2 ;  /* 0x0000000b020f7c11 */ /* 0x000fe400090f0c03 */
[----:B------:R-:W-:-:S03]  /*0ed0*/  ISETP.GE.AND P2, PT, R12, UR5, PT ;  /* 0x000000050c007c0c */ /* 0x000fc6000bf46270 */
[----:B0-----:R0:W-:Y:S06]  /*0ee0*/  @!P1 STG.E.128 desc[UR6][R14.64], R8 ;  /* 0x000000080e009986 */ /* 0x0011ec000c101d06 */
[----:B------:R0:W-:Y:S04]  /*0ef0*/  @!P0 STG.E.128 desc[UR6][R14.64+0x40], R4 ;  /* 0x000040040e008986 */ /* 0x0001e8000c101d06 */
[----:B------:R-:W-:Y:S05]  /*0f00*/  @P2 EXIT ;  /* 0x000000000000294d */ /* 0x000fea0003800000 */
[----:B0-----:R-:W0:Y:S04]  /*0f10*/  LDS.128 R4, [R18+0x8000] ;  /* 0x0080000012047984 */ /* 0x001e280000000c00 */
[----:B0-----:R-:W-:Y:S01]  /*0f20*/  STG.E.128 desc[UR6][R14.64+0x80], R4 ;  /* 0x000080040e007986 */ /* 0x001fe2000c101d06 */
[----:B------:R-:W-:Y:S05]  /*0f30*/  EXIT ;  /* 0x000000000000794d */ /* 0x000fea0003800000 */
.L_x_63:
        /* <DEDUP_REMOVED lines=12> */
.L_x_126:


//--------------------- .text._ZN7cutlass13device_kernelIN5flash19enable_sm80_to_sm89INS1_16FlashAttnBwdSm80INS1_25CollectiveMainloopBwdSm80ILi2ELi2EN4cute5tupleIJNS5_1CILi64EEENS7_ILi128EEENS7_ILi96EEEEEENS_6half_tEfNS_4arch4Sm80ELb1ELb0ELb1ELb1ELb1ELb0ELb0ELb0ELi2ELi2ELi4ELi2ELb0EEENS1_24CollectiveEpilogueBwdGQAISB_fSE_Li256ELb1ELb1EEENS1_25SingleTileBwdLPTSchedulerILb1ELi128ELb1EEEEEEEEEvNT_6ParamsE --------------------------
	.section	.text._ZN7cutlass13device_kernelIN5flash19enable_sm80_to_sm89INS1_16FlashAttnBwdSm80INS1_25CollectiveMainloopBwdSm80ILi2ELi2EN4cute5tupleIJNS5_1CILi64EEENS7_ILi128EEENS7_ILi96EEEEEENS_6half_tEfNS_4arch4Sm80ELb1ELb0ELb1ELb1ELb1ELb0ELb0ELb0ELi2ELi2ELi4ELi2ELb0EEENS1_24CollectiveEpilogueBwdGQAISB_fSE_Li256ELb1ELb1EEENS1_25SingleTileBwdLPTSchedulerILb1ELi128ELb1EEEEEEEEEvNT_6ParamsE,"ax",@progbits
	.align	128
.text._ZN7cutlass13device_kernelIN5flash19enable_sm80_to_sm89INS1_16FlashAttnBwdSm80INS1_25CollectiveMainloopBwdSm80ILi2ELi2EN4cute5tupleIJNS5_1CILi64EEENS7_ILi128EEENS7_ILi96EEEEEENS_6half_tEfNS_4arch4Sm80ELb1ELb0ELb1ELb1ELb1ELb0ELb0ELb0ELi2ELi2ELi4ELi2ELb0EEENS1_24CollectiveEpilogueBwdGQAISB_fSE_Li256ELb1ELb1EEENS1_25SingleTileBwdLPTSchedulerILb1ELi128ELb1EEEEEEEEEvNT_6ParamsE:
        .type           _ZN7cutlass13device_kernelIN5flash19enable_sm80_to_sm89INS1_16FlashAttnBwdSm80INS1_25CollectiveMainloopBwdSm80ILi2ELi2EN4cute5tupleIJNS5_1CILi64EEENS7_ILi128EEENS7_ILi96EEEEEENS_6half_tEfNS_4arch4Sm80ELb1ELb0ELb1ELb1ELb1ELb0ELb0ELb0ELi2ELi2ELi4ELi2ELb0EEENS1_24CollectiveEpilogueBwdGQAISB_fSE_Li256ELb1ELb1EEENS1_25SingleTileBwdLPTSchedulerILb1ELi128ELb1EEEEEEEEEvNT_6ParamsE,@function
        .size           _ZN7cutlass13device_kernelIN5flash19enable_sm80_to_sm89INS1_16FlashAttnBwdSm80INS1_25CollectiveMainloopBwdSm80ILi2ELi2EN4cute5tupleIJNS5_1CILi64EEENS7_ILi128EEENS7_ILi96EEEEEENS_6half_tEfNS_4arch4Sm80ELb1ELb0ELb1ELb1ELb1ELb0ELb0ELb0ELi2ELi2ELi4ELi2ELb0EEENS1_24CollectiveEpilogueBwdGQAISB_fSE_Li256ELb1ELb1EEENS1_25SingleTileBwdLPTSchedulerILb1ELi128ELb1EEEEEEEEEvNT_6ParamsE,(.L_x_127 - _ZN7cutlass13device_kernelIN5flash19enable_sm80_to_sm89INS1_16FlashAttnBwdSm80INS1_25CollectiveMainloopBwdSm80ILi2ELi2EN4cute5tupleIJNS5_1CILi64EEENS7_ILi128EEENS7_ILi96EEEEEENS_6half_tEfNS_4arch4Sm80ELb1ELb0ELb1ELb1ELb1ELb0ELb0ELb0ELi2ELi2ELi4ELi2ELb0EEENS1_24CollectiveEpilogueBwdGQAISB_fSE_Li256ELb1ELb1EEENS1_25SingleTileBwdLPTSchedulerILb1ELi128ELb1EEEEEEEEEvNT_6ParamsE)
        .other          _ZN7cutlass13device_kernelIN5flash19enable_sm80_to_sm89INS1_16FlashAttnBwdSm80INS1_25CollectiveMainloopBwdSm80ILi2ELi2EN4cute5tupleIJNS5_1CILi64EEENS7_ILi128EEENS7_ILi96EEEEEENS_6half_tEfNS_4arch4Sm80ELb1ELb0ELb1ELb1ELb1ELb0ELb0ELb0ELi2ELi2ELi4ELi2ELb0EEENS1_24CollectiveEpilogueBwdGQAISB_fSE_Li256ELb1ELb1EEENS1_25SingleTileBwdLPTSchedulerILb1ELi128ELb1EEEEEEEEEvNT_6ParamsE,@"STO_CUDA_ENTRY STV_DEFAULT"
_ZN7cutlass13device_kernelIN5flash19enable_sm80_to_sm89INS1_16FlashAttnBwdSm80INS1_25CollectiveMainloopBwdSm80ILi2ELi2EN4cute5tupleIJNS5_1CILi64EEENS7_ILi128EEENS7_ILi96EEEEEENS_6half_tEfNS_4arch4Sm80ELb1ELb0ELb1ELb1ELb1ELb0ELb0ELb0ELi2ELi2ELi4ELi2ELb0EEENS1_24CollectiveEpilogueBwdGQAISB_fSE_Li256ELb1ELb1EEENS1_25SingleTileBwdLPTSchedulerILb1ELi128ELb1EEEEEEEEEvNT_6ParamsE:
[----:B------:R-:W-:Y:S01]  /*0000*/  LDC R1, c[0x0][0x28] ;  /* 0x00000a00ff017b82 */ /* 0x000fe20000000800 */
[----:B------:R-:W-:Y:S05]  /*0010*/  EXIT ;  /* 0x000000000000794d */ /* 0x000fea0003800000 */
.L_x_64:
        /* <DEDUP_REMOVED lines=14> */
.L_x_127:


//--------------------- .text._ZN7cutlass13device_kernelIN5flash22FlashAttnBwdPreprocessIN4cute5tupleIJNS3_1CILi64EEENS5_ILi96EEEEEENS_6half_tEfNS_4arch4Sm80ELb1ELb1EEEEEvNT_6ParamsE --------------------------
	.section	.text._ZN7cutlass13device_kernelIN5flash22FlashAttnBwdPreprocessIN4cute5tupleIJNS3_1CILi64EEENS5_ILi96EEEEEENS_6half_tEfNS_4arch4Sm80ELb1ELb1EEEEEvNT_6ParamsE,"ax",@progbits
	.align	128
.text._ZN7cutlass13device_kernelIN5flash22FlashAttnBwdPreprocessIN4cute5tupleIJNS3_1CILi64EEENS5_ILi96EEEEEENS_6half_tEfNS_4arch4Sm80ELb1ELb1EEEEEvNT_6ParamsE:
        .type           _ZN7cutlass13device_kernelIN5flash22FlashAttnBwdPreprocessIN4cute5tupleIJNS3_1CILi64EEENS5_ILi96EEEEEENS_6half_tEfNS_4arch4Sm80ELb1ELb1EEEEEvNT_6ParamsE,@function
        .size           _ZN7cutlass13device_kernelIN5flash22FlashAttnBwdPreprocessIN4cute5tupleIJNS3_1CILi64EEENS5_ILi96EEEEEENS_6half_tEfNS_4arch4Sm80ELb1ELb1EEEEEvNT_6ParamsE,(.L_x_128 - _ZN7cutlass13device_kernelIN5flash22FlashAttnBwdPreprocessIN4cute5tupleIJNS3_1CILi64EEENS5_ILi96EEEEEENS_6half_tEfNS_4arch4Sm80ELb1ELb1EEEEEvNT_6ParamsE)
        .other          _ZN7cutlass13device_kernelIN5flash22FlashAttnBwdPreprocessIN4cute5tupleIJNS3_1CILi64EEENS5_ILi96EEEEEENS_6half_tEfNS_4arch4Sm80ELb1ELb1EEEEEvNT_6ParamsE,@"STO_CUDA_ENTRY STV_DEFAULT"
_ZN7cutlass13device_kernelIN5flash22FlashAttnBwdPreprocessIN4cute5tupleIJNS3_1CILi64EEENS5_ILi96EEEEEENS_6half_tEfNS_4arch4Sm80ELb1ELb1EEEEEvNT_6ParamsE:
        /* <DEDUP_REMOVED lines=13> */
[----:B------:R-:W-:Y:S01]  /*00d0*/  MOV R5, UR6 ;  /* 0x0000000600057c02 */ /* 0x000fe20008000f00 */
[----:B------:R1:W5:Y:S01]  /*00e0*/  @P0 LDG.E R7, desc[UR4][R2.64] ;  /* 0x0000000402070981 */ /* 0x000362000c1e1900 */
[----:B------:R-:W2:Y:S01]  /*00f0*/  S2R R6, SR_CTAID.X ;  /* 0x0000000000067919 */ /* 0x000ea20000002500 */
[----:B0-----:R-:W-:-:S05]  /*0100*/  @P1 IMAD.WIDE R8, R32, 0x4, R8 ;  /* 0x0000000420081825 */ /* 0x001fca00078e0208 */
[----:B------:R1:W5:Y:S01]  /*0110*/  @P1 LDG.E R5, desc[UR4][R8.64] ;  /* 0x0000000408051981 */ /* 0x000362000c1e1900 */
[----:B------:R-:W0:Y:S01]  /*0120*/  S2UR UR6, SR_CTAID.Y ;  /* 0x00000000000679c3 */ /* 0x000e220000002600 */
[----:B--2---:R-:W-:Y:S01]  /*0130*/  SHF.L.U32 R4, R6, 0x6, RZ ;  /* 0x0000000606047819 */ /* 0x004fe200000006ff */
[----:B------:R-:W-:Y:S06]  /*0140*/  @P1 BRA `(.L_x_65) ;  /* 0x0000000000101947 */ /* 0x000fec0003800000 */
[----:B------:R-:W-:Y:S05]  /*0150*/  @!P0 BRA `(.L_x_65) ;  /* 0x00000000000c8947 */ /* 0x000fea0003800000 */
[----:B------:R-:W2:Y:S04]  /*0160*/  LDG.E R0, desc[UR4][R2.64] ;  /* 0x0000000402007981 */ /* 0x000ea8000c1e1900 */
[----:B-----5:R-:W2:Y:S02]  /*0170*/  LDG.E R5, desc[UR4][R2.64+0x4] ;  /* 0x0000040402057981 */ /* 0x020ea4000c1e1900 */
[----:B--2---:R-:W-:-:S07]  /*0180*/  IADD3 R5, -R0, R5, RZ ;  /* 0x0000000500057210 */ /* 0x004fce0007ffe1ff */
.L_x_65:
[----:B------:R-:W-:Y:S02]  /*0190*/  ISETP.NE.U32.AND P2, PT, RZ, UR8, PT ;  /* 0x00000008ff007c0c */ /* 0x000fe4000bf45070 */
[----:B-----5:R-:W-:Y:S02]  /*01a0*/  ISETP.LE.AND P1, PT, R5, R4, PT ;  /* 0x000000040500720c */ /* 0x020fe40003f23270 */
[----:B------:R-:W-:-:S13]  /*01b0*/  ISETP.NE.AND.EX P2, PT, RZ, UR9, PT, P2 ;  /* 0x00000009ff007c0c */ /* 0x000fda000bf45320 */
[----:B0-----:R-:W-:Y:S05]  /*01c0*/  @P2 EXIT P1 ;  /* 0x000000000000294d */ /* 0x001fea0000800000 */
[----:B-1----:R-:W0:Y:S01]  /*01d0*/  S2R R3, SR_TID.X ;  /* 0x0000000000037919 */ /* 0x002e220000002100 */
[----:B------:R-:W-:Y:S01]  /*01e0*/  IADD3 R2, -R4, R5, RZ ;  /* 0x0000000504027210 */ /* 0x000fe20007ffe1ff */
[----:B------:R-:W-:Y:S01]  /*01f0*/  USHF.R.S32.HI UR7, URZ, 0x1f, UR6 ;  /* 0x0000001f3f077899 */ /* 0x000fe20008011406 */
[----:B------:R-:W-:Y:S01]  /*0200*/  SHF.R.S32.HI R39, RZ, 0x1f, R32 ;  /* 0x0000001fff277819 */ /* 0x000fe20000011420 */
[----:B------:R-:W-:Y:S01]  /*0210*/  BSSY B0, `(.L_x_66) ;  /* 0x000002e000007945 */ /* 0x000fe20003800000 */
[----:B------:R-:W-:Y:S01]  /*0220*/  CS2R R42, SRZ ;  /* 0x00000000002a7805 */ /* 0x000fe2000001ff00 */
[----:B------:R-:W-:Y:S01]  /*0230*/  HFMA2.MMA R30, -RZ, RZ, 0, 0 ;  /* 0x00000000ff1e7435 */ /* 0x000fe200000001ff */
[----:B------:R-:W-:Y:S02]  /*0240*/  @P0 SHF.R.S32.HI R43, RZ, 0x1f, R7 ;  /* 0x0000001fff2b0819 */ /* 0x000fe40000011407 */
[----:B------:R-:W-:Y:S02]  /*0250*/  CS2R R16, SRZ ;  /* 0x0000000000107805 */ /* 0x000fe4000001ff00 */
[----:B------:R-:W-:-:S02]  /*0260*/  @P0 MOV R42, R7 ;  /* 0x00000007002a0202 */ /* 0x000fc40000000f00 */
[----:B------:R-:W-:Y:S02]  /*0270*/  CS2R R8, SRZ ;  /* 0x0000000000087805 */ /* 0x000fe4000001ff00 */
[----:B------:R-:W-:Y:S02]  /*0280*/  SEL R0, R32, RZ, !P2 ;  /* 0x000000ff20007207 */ /* 0x000fe40005000000 */
[----:B------:R-:W-:Y:S02]  /*0290*/  CS2R R10, SRZ ;  /* 0x00000000000a7805 */ /* 0x000fe4000001ff00 */
[----:B------:R-:W-:Y:S02]  /*02a0*/  MOV R40, 0x7f800000 ;  /* 0x7f80000000287802 */ /* 0x000fe40000000f00 */
[----:B------:R-:W-:Y:S02]  /*02b0*/  CS2R R12, SRZ ;  /* 0x00000000000c7805 */ /* 0x000fe4000001ff00 */
[----:B------:R-:W-:-:S02]  /*02c0*/  CS2R R14, SRZ ;  /* 0x00000000000e7805 */ /* 0x000fc4000001ff00 */
[----:B------:R-:W-:Y:S02]  /*02d0*/  CS2R R18, SRZ ;  /* 0x0000000000127805 */ /* 0x000fe4000001ff00 */
[----:B------:R-:W-:Y:S02]  /*02e0*/  CS2R R20, SRZ ;  /* 0x0000000000147805 */ /* 0x000fe4000001ff00 */
[----:B------:R-:W-:Y:S02]  /*02f0*/  CS2R R28, SRZ ;  /* 0x00000000001c7805 */ /* 0x000fe4000001ff00 */
[----:B------:R-:W-:Y:S02]  /*0300*/  CS2R R24, SRZ ;  /* 0x0000000000187805 */ /* 0x000fe4000001ff00 */
[----:B------:R-:W-:Y:S02]  /*0310*/  SEL R39, R39, RZ, !P2 ;  /* 0x000000ff27277207 */ /* 0x000fe40005000000 */
[----:B0-----:R-:W-:-:S02]  /*0320*/  ISETP.GT.AND P1, PT, R3, 0x3f, PT ;  /* 0x0000003f0300780c */ /* 0x001fc40003f24270 */
[----:B------:R-:W-:Y:S02]  /*0330*/  SHF.R.S32.HI R22, RZ, 0x1f, R3 ;  /* 0x0000001fff167819 */ /* 0x000fe40000011403 */
[----:B------:R-:W-:Y:S02]  /*0340*/  ISETP.GE.OR P4, PT, R3, R2, P1 ;  /* 0x000000020300720c */ /* 0x000fe40000f86670 */
[----:B------:R-:W-:Y:S02]  /*0350*/  LEA.HI R27, R22, R3, RZ, 0x2 ;  /* 0x00000003161b7211 */ /* 0x000fe400078f10ff */
[----:B------:R-:W-:Y:S02]  /*0360*/  CS2R R22, SRZ ;  /* 0x0000000000167805 */ /* 0x000fe4000001ff00 */
[----:B------:R-:W-:Y:S02]  /*0370*/  SHF.R.S32.HI R33, RZ, 0x2, R27 ;  /* 0x00000002ff217819 */ /* 0x000fe4000001141b */
[----:B------:R-:W-:-:S02]  /*0380*/  LOP3.LUT R38, R27, 0xfffffffc, RZ, 0xc0, !PT ;  /* 0xfffffffc1b267812 */ /* 0x000fc400078ec0ff */
[----:B------:R-:W-:Y:S02]  /*0390*/  CS2R R26, SRZ ;  /* 0x00000000001a7805 */ /* 0x000fe4000001ff00 */
[----:B------:R-:W-:Y:S02]  /*03a0*/  ISETP.GE.AND P3, PT, R33, R2, PT ;  /* 0x000000022100720c */ /* 0x000fe40003f66270 */
[----:B------:R-:W-:Y:S01]  /*03b0*/  IADD3 R38, -R38, R3, RZ ;  /* 0x0000000326267210 */ /* 0x000fe20007ffe1ff */
[----:B------:R-:W-:Y:S10]  /*03c0*/  @P4 BRA `(.L_x_67) ;  /* 0x0000000000484947 */ /* 0x000ff40003800000 */
[----:B------:R-:W0:Y:S01]  /*03d0*/  LDC.64 R34, c[0x0][0x290] ;  /* 0x0000a400ff227b82 */ /* 0x000e220000000a00 */
[----:B------:R-:W-:Y:S01]  /*03e0*/  SHF.R.S32.HI R31, RZ, 0x1f, R4 ;  /* 0x0000001fff1f7819 */ /* 0x000fe20000011404 */
[----:B------:R-:W-:Y:S01]  /*03f0*/  ULDC.64 UR8, c[0x0][0x298] ;  /* 0x0000a60000087ab9 */ /* 0x000fe20000000a00 */
[--C-:B------:R-:W-:Y:S02]  /*0400*/  SHF.R.S32.HI R37, RZ, 0x1f, R3.reuse ;  /* 0x0000001fff257819 */ /* 0x100fe40000011403 */
[----:B------:R-:W-:-:S04]  /*0410*/  IADD3 R36, P2, P4, R42, R4, R3 ;  /* 0x000000042a247210 */ /* 0x000fc80007c5e003 */
[----:B------:R-:W-:Y:S01]  /*0420*/  IADD3.X R37, R43, R31, R37, P2, P4 ;  /* 0x0000001f2b257210 */ /* 0x000fe200017e8425 */
[----:B0-----:R-:W-:-:S04]  /*0430*/  IMAD R40, R34, UR7, RZ ;  /* 0x0000000722287c24 */ /* 0x001fc8000f8e02ff */
[----:B------:R-:W-:Y:S02]  /*0440*/  IMAD R31, R35, UR6, R40 ;  /* 0x00000006231f7c24 */ /* 0x000fe4000f8e0228 */
[----:B------:R-:W-:-:S04]  /*0450*/  IMAD.WIDE.U32 R34, R34, UR6, R36 ;  /* 0x0000000622227c25 */ /* 0x000fc8000f8e0024 */
[----:B------:R-:W-:Y:S01]  /*0460*/  IMAD R37, R39, UR8, RZ ;  /* 0x0000000827257c24 */ /* 0x000fe2000f8e02ff */
[----:B------:R-:W-:-:S03]  /*0470*/  IADD3 R35, R35, R31, RZ ;  /* 0x0000001f23237210 */ /* 0x000fc60007ffe0ff */
[C---:B------:R-:W-:Y:S02]  /*0480*/  IMAD R31, R0.reuse, UR9, R37 ;  /* 0x00000009001f7c24 */ /* 0x040fe4000f8e0225 */
[----:B------:R-:W-:Y:S01]  /*0490*/  IMAD.WIDE.U32 R34, R0, UR8, R34 ;  /* 0x0000000800227c25 */ /* 0x000fe2000f8e0022 */
[----:B------:R-:W-:-:S04]  /*04a0*/  ULDC.64 UR8, c[0x0][0x288] ;  /* 0x0000a20000087ab9 */ /* 0x000fc80000000a00 */
[----:B------:R-:W-:Y:S02]  /*04b0*/  IADD3 R31, R35, R31, RZ ;  /* 0x0000001f231f7210 */ /* 0x000fe40007ffe0ff */
[----:B------:R-:W-:-:S04]  /*04c0*/  LEA R40, P2, R34, UR8, 0x2 ;  /* 0x0000000822287c11 */ /* 0x000fc8000f8410ff */
[----:B------:R-:W-:-:S05]  /*04d0*/  LEA.HI.X R41, R34, UR9, R31, 0x2, P2 ;  /* 0x0000000922297c11 */ /* 0x000fca00090f141f */
[----:B------:R0:W5:Y:S04]  /*04e0*/  LDG.E R40, desc[UR4][R40.64] ;  /* 0x0000000428287981 */ /* 0x000168000c1e1900 */
.L_x_67:
[----:B------:R-:W-:Y:S05]  /*04f0*/  BSYNC B0 ;  /* 0x0000000000007941 */ /* 0x000fea0003800000 */
.L_x_66:
[----:B------:R-:W-:Y:S04]  /*0500*/  BSSY B0, `(.L_x_68) ;  /* 0x0000022000007945 */ /* 0x000fe80003800000 */
[----:B------:R-:W-:Y:S05]  /*0510*/  @P3 BRA `(.L_x_69) ;  /* 0x0000000000803947 */ /* 0x000fea0003800000 */
[----:B------:R-:W1:Y:S01]  /*0520*/  LDC.64 R34, c[0x0][0x230] ;  /* 0x00008c00ff227b82 */ /* 0x000e620000000a00 */
[----:B------:R-:W-:Y:S01]  /*0530*/  SHF.L.U32 R36, R38, 0x3, RZ ;  /* 0x0000000326247819 */ /* 0x000fe200000006ff */
[----:B------:R-:W-:Y:S01]  /*0540*/  ULDC.64 UR8, c[0x0][0x238] ;  /* 0x00008e0000087ab9 */ /* 0x000fe20000000a00 */
[----:B------:R-:W-:Y:S02]  /*0550*/  ULDC.64 UR10, c[0x0][0x228] ;  /* 0x00008a00000a7ab9 */ /* 0x000fe40000000a00 */
[----:B------:R-:W-:Y:S02]  /*0560*/  SHF.R.S32.HI R37, RZ, 0x1f, R36 ;  /* 0x0000001fff257819 */ /* 0x000fe40000011424 */
[----:B0-----:R-:W-:Y:S01]  /*0570*/  IADD3 R41, R36, 0x40, RZ ;  /* 0x0000004024297810 */ /* 0x001fe20007ffe0ff */
[----:B-1----:R-:W-:-:S04]  /*0580*/  IMAD R44, R34, UR7, RZ ;  /* 0x00000007222c7c24 */ /* 0x002fc8000f8e02ff */
[----:B------:R-:W-:Y:S01]  /*0590*/  IMAD R31, R35, UR6, R44 ;  /* 0x00000006231f7c24 */ /* 0x000fe2000f8e022c */
[----:B------:R-:W-:Y:S01]  /*05a0*/  IADD3 R44, P2, R33, R42, RZ ;  /* 0x0000002a212c7210 */ /* 0x000fe20007f5e0ff */
[----:B------:R-:W-:-:S03]  /*05b0*/  IMAD.WIDE.U32 R34, R34, UR6, R36 ;  /* 0x0000000622227c25 */ /* 0x000fc6000f8e0024 */
[----:B------:R-:W-:Y:S01]  /*05c0*/  LEA.HI.X.SX32 R45, R33, R43, 0x1, P2 ;  /* 0x0000002b212d7211 */ /* 0x000fe200010f0eff */
[----:B------:R-:W-:Y:S01]  /*05d0*/  IMAD R37, R39, UR8, RZ ;  /* 0x0000000827257c24 */ /* 0x000fe2000f8e02ff */
[----:B------:R-:W-:-:S03]  /*05e0*/  IADD3 R35, R35, R31, RZ ;  /* 0x0000001f23237210 */ /* 0x000fc60007ffe0ff */
[----:B------:R-:W-:Y:S01]  /*05f0*/  IMAD R31, R0, UR9, R37 ;  /* 0x00000009001f7c24 */ /* 0x000fe2000f8e0225 */
[----:B------:R-:W-:Y:S01]  /*0600*/  IADD3 R37, R36, 0x20, RZ ;  /* 0x0000002024257810 */ /* 0x000fe20007ffe0ff */
[----:B------:R-:W-:Y:S01]  /*0610*/  IMAD.WIDE.U32 R34, R0, UR8, R34 ;  /* 0x0000000800227c25 */ /* 0x000fe2000f8e0022 */
[----:B------:R-:W-:Y:S02]  /*0620*/  ULDC UR8, c[0x0][0x21c] ;  /* 0x0000870000087ab9 */ /* 0x000fe40000000800 */
[----:B------:R-:W-:Y:S01]  /*0630*/  ISETP.GE.AND P2, PT, R36, UR8, PT ;  /* 0x0000000824007c0c */ /* 0x000fe2000bf46270 */
[----:B------:R-:W-:Y:S01]  /*0640*/  IMAD.WIDE R44, R6, 0x40, R44 ;  /* 0x00000040062c7825 */ /* 0x000fe200078e022c */
[----:B------:R-:W-:Y:S02]  /*0650*/  IADD3 R35, R35, R31, RZ ;  /* 0x0000001f23237210 */ /* 0x000fe40007ffe0ff */
[----:B------:R-:W-:Y:S01]  /*0660*/  ISETP.GE.AND P4, PT, R37, UR8, PT ;  /* 0x0000000825007c0c */ /* 0x000fe2000bf86270 */
[----:B------:R-:W-:Y:S01]  /*0670*/  IMAD R31, R45, UR10, RZ ;  /* 0x0000000a2d1f7c24 */ /* 0x000fe2000f8e02ff */
[----:B------:R-:W-:Y:S01]  /*0680*/  ISETP.GE.AND P5, PT, R41, UR8, PT ;  /* 0x0000000829007c0c */ /* 0x000fe2000bfa6270 */
[----:B------:R-:W-:Y:S01]  /*0690*/  IMAD.WIDE.U32 R34, R44, UR10, R34 ;  /* 0x0000000a2c227c25 */ /* 0x000fe2000f8e0022 */
[----:B------:R-:W-:-:S03]  /*06a0*/  ULDC.64 UR8, c[0x0][0x210] ;  /* 0x0000840000087ab9 */ /* 0x000fc60000000a00 */
[----:B------:R-:W-:Y:S01]  /*06b0*/  IMAD R31, R44, UR11, R31 ;  /* 0x0000000b2c1f7c24 */ /* 0x000fe2000f8e021f */
[----:B------:R-:W-:-:S04]  /*06c0*/  LEA R36, P6, R34, UR8, 0x1 ;  /* 0x0000000822247c11 */ /* 0x000fc8000f8c08ff */
[----:B------:R-:W-:-:S04]  /*06d0*/  IADD3 R31, R35, R31, RZ ;  /* 0x0000001f231f7210 */ /* 0x000fc80007ffe0ff */
[----:B------:R-:W-:-:S05]  /*06e0*/  LEA.HI.X R37, R34, UR9, R31, 0x1, P6 ;  /* 0x0000000922257c11 */ /* 0x000fca000b0f0c1f */
[----:B------:R1:W5:Y:S04]  /*06f0*/  @!P2 LDG.E.128 R8, desc[UR4][R36.64] ;  /* 0x000000042408a981 */ /* 0x000368000c1e1d00 */
[----:B------:R1:W5:Y:S04]  /*0700*/  @!P4 LDG.E.128 R12, desc[UR4][R36.64+0x40] ;  /* 0x00004004240cc981 */ /* 0x000368000c1e1d00 */
[----:B------:R1:W5:Y:S02]  /*0710*/  @!P5 LDG.E.128 R24, desc[UR4][R36.64+0x80] ;  /* 0x000080042418d981 */ /* 0x000364000c1e1d00 */
.L_x_69:
[----:B------:R-:W-:Y:S05]  /*0720*/  BSYNC B0 ;  /* 0x0000000000007941 */ /* 0x000fea0003800000 */
.L_x_68:
[----:B------:R-:W-:Y:S01]  /*0730*/  BSSY B0, `(.L_x_70) ;  /* 0x0000024000007945 */ /* 0x000fe20003800000 */
[----:B------:R-:W-:Y:S01]  /*0740*/  HFMA2.MMA R31, -RZ, RZ, 0, 0 ;  /* 0x00000000ff1f7435 */ /* 0x000fe200000001ff */
[----:B0----5:R-:W-:Y:S02]  /*0750*/  MOV R41, R8 ;  /* 0x0000000800297202 */ /* 0x021fe40000000f00 */
[----:B------:R-:W-:Y:S08]  /*0760*/  @P3 BRA `(.L_x_71) ;  /* 0x0000000000803947 */ /* 0x000ff00003800000 */
[----:B-1----:R-:W0:Y:S01]  /*0770*/  LDC.64 R36, c[0x0][0x250] ;  /* 0x00009400ff247b82 */ /* 0x002e220000000a00 */
[----:B------:R-:W-:Y:S01]  /*0780*/  SHF.L.U32 R34, R38, 0x3, RZ ;  /* 0x0000000326227819 */ /* 0x000fe200000006ff */
[----:B------:R-:W-:Y:S01]  /*0790*/  ULDC.64 UR8, c[0x0][0x258] ;  /* 0x0000960000087ab9 */ /* 0x000fe20000000a00 */
[C---:B------:R-:W-:Y:S01]  /*07a0*/  IADD3 R42, P2, R33.reuse, R42, RZ ;  /* 0x0000002a212a7210 */ /* 0x040fe20007f5e0ff */
[----:B------:R-:W-:Y:S01]  /*07b0*/  ULDC UR10, c[0x0][0x21c] ;  /* 0x00008700000a7ab9 */ /* 0x000fe20000000800 */
[----:B------:R-:W-:Y:S02]  /*07c0*/  SHF.R.S32.HI R35, RZ, 0x1f, R34 ;  /* 0x0000001fff237819 */ /* 0x000fe40000011422 */
[----:B------:R-:W-:Y:S02]  /*07d0*/  LEA.HI.X.SX32 R43, R33, R43, 0x1, P2 ;  /* 0x0000002b212b7211 */ /* 0x000fe400010f0eff */
[----:B------:R-:W-:Y:S01]  /*07e0*/  ISETP.GE.AND P3, PT, R34, UR10, PT ;  /* 0x0000000a22007c0c */ /* 0x000fe2000bf66270 */
[----:B0-----:R-:W-:-:S04]  /*07f0*/  IMAD R44, R36, UR7, RZ ;  /* 0x00000007242c7c24 */ /* 0x001fc8000f8e02ff */
[----:B------:R-:W-:Y:S02]  /*0800*/  IMAD R45, R37, UR6, R44 ;  /* 0x00000006252d7c24 */ /* 0x000fe4000f8e022c */
[----:B------:R-:W-:-:S04]  /*0810*/  IMAD.WIDE.U32 R36, R36, UR6, R34 ;  /* 0x0000000624247c25 */ /* 0x000fc8000f8e0022 */
[----:B------:R-:W-:Y:S01]  /*0820*/  IMAD R35, R39, UR8, RZ ;  /* 0x0000000827237c24 */ /* 0x000fe2000f8e02ff */
[----:B------:R-:W-:-:S03]  /*0830*/  IADD3 R37, R37, R45, RZ ;  /* 0x0000002d25257210 */ /* 0x000fc60007ffe0ff */
[C---:B------:R-:W-:Y:S02]  /*0840*/  IMAD R35, R0.reuse, UR9, R35 ;  /* 0x0000000900237c24 */ /* 0x040fe4000f8e0223 */
[----:B------:R-:W-:Y:S01]  /*0850*/  IMAD.WIDE.U32 R44, R0, UR8, R36 ;  /* 0x00000008002c7c25 */ /* 0x000fe2000f8e0024 */
[----:B------:R-:W-:-:S03]  /*0860*/  ULDC.64 UR8, c[0x0][0x248] ;  /* 0x0000920000087ab9 */ /* 0x000fc60000000a00 */
[----:B------:R-:W-:Y:S01]  /*0870*/  IMAD.WIDE R36, R6, 0x40, R42 ;  /* 0x0000004006247825 */ /* 0x000fe200078e022a */
[----:B------:R-:W-:Y:S02]  /*0880*/  IADD3 R45, R45, R35, RZ ;  /* 0x000000232d2d7210 */ /* 0x000fe40007ffe0ff */
[C---:B------:R-:W-:Y:S01]  /*0890*/  IADD3 R42, R34.reuse, 0x40, RZ ;  /* 0x00000040222a7810 */ /* 0x040fe20007ffe0ff */
[----:B------:R-:W-:Y:S01]  /*08a0*/  IMAD R35, R37, UR8, RZ ;  /* 0x0000000825237c24 */ /* 0x000fe2000f8e02ff */
[----:B------:R-:W-:Y:S01]  /*08b0*/  IADD3 R37, R34, 0x20, RZ ;  /* 0x0000002022257810 */ /* 0x000fe20007ffe0ff */
[----:B------:R-:W-:Y:S01]  /*08c0*/  IMAD.WIDE.U32 R44, R36, UR8, R44 ;  /* 0x00000008242c7c25 */ /* 0x000fe2000f8e002c */
[----:B------:R-:W-:Y:S02]  /*08d0*/  ISETP.GE.AND P5, PT, R42, UR10, PT ;  /* 0x0000000a2a007c0c */ /* 0x000fe4000bfa6270 */
[----:B------:R-:W-:Y:S01]  /*08e0*/  ISETP.GE.AND P4, PT, R37, UR10, PT ;  /* 0x0000000a25007c0c */ /* 0x000fe2000bf86270 */
[----:B------:R-:W-:Y:S01]  /*08f0*/  IMAD R35, R36, UR9, R35 ;  /* 0x0000000924237c24 */ /* 0x000fe2000f8e0223 */
[----:B------:R-:W-:-:S02]  /*0900*/  ULDC.64 UR8, c[0x0][0x240] ;  /* 0x0000900000087ab9 */ /* 0x000fc40000000a00 */
[----:B------:R-:W-:Y:S02]  /*0910*/  LEA R34, P2, R44, UR8, 0x1 ;  /* 0x000000082c227c11 */ /* 0x000fe4000f8408ff */
[----:B------:R-:W-:-:S04]  /*0920*/  IADD3 R35, R45, R35, RZ ;  /* 0x000000232d237210 */ /* 0x000fc80007ffe0ff */
[----:B------:R-:W-:-:S05]  /*0930*/  LEA.HI.X R35, R44, UR9, R35, 0x1, P2 ;  /* 0x000000092c237c11 */ /* 0x000fca00090f0c23 */
[----:B------:R0:W5:Y:S04]  /*0940*/  @!P3 LDG.E.128 R16, desc[UR4][R34.64] ;  /* 0x000000042210b981 */ /* 0x000168000c1e1d00 */
[----:B------:R0:W5:Y:S04]  /*0950*/  @!P4 LDG.E.128 R20, desc[UR4][R34.64+0x40] ;  /* 0x000040042214c981 */ /* 0x000168000c1e1d00 */
[----:B------:R0:W5:Y:S02]  /*0960*/  @!P5 LDG.E.128 R28, desc[UR4][R34.64+0x80] ;  /* 0x00008004221cd981 */ /* 0x000164000c1e1d00 */
.L_x_71:
[----:B------:R-:W-:Y:S05]  /*0970*/  BSYNC B0 ;  /* 0x0000000000007941 */ /* 0x000fea0003800000 */
.L_x_70:
[--C-:B------:R-:W-:Y:S01]  /*0980*/  HADD2.F32 R8, -RZ, R41.reuse.H1_H1 ;  /* 0x30000029ff087230 */ /* 0x100fe20000004100 */
[----:B------:R-:W-:Y:S01]  /*0990*/  @P0 LEA R7, R32, R7, 0x6 ;  /* 0x0000000720070211 */ /* 0x000fe200078e30ff */
[--C-:B0----5:R-:W-:Y:S01]  /*09a0*/  HADD2.F32 R35, -RZ, R16.reuse.H1_H1 ;  /* 0x30000010ff237230 */ /* 0x121fe20000004100 */
[----:B------:R-:W-:Y:S01]  /*09b0*/  ISETP.NE.AND P2, PT, R38, RZ, PT ;  /* 0x000000ff2600720c */ /* 0x000fe20003f45270 */
[----:B------:R-:W-:Y:S01]  /*09c0*/  HADD2.F32 R41, -RZ, R41.H0_H0 ;  /* 0x20000029ff297230 */ /* 0x000fe20000004100 */
[----:B------:R-:W-:Y:S01]  /*09d0*/  BSSY B0, `(.L_x_72) ;  /* 0x0000067000007945 */ /* 0x000fe20003800000 */
[----:B------:R-:W-:Y:S02]  /*09e0*/  HADD2.F32 R16, -RZ, R16.H0_H0 ;  /* 0x20000010ff107230 */ /* 0x000fe40000004100 */
[----:B------:R-:W-:Y:S01]  /*09f0*/  FMUL.FTZ R34, R8, R35 ;  /* 0x0000002308227220 */ /* 0x000fe20000410000 */
        /* <DEDUP_REMOVED lines=13> */
[----:B------:R-:W-:Y:S02]  /*0ad0*/  HADD2.F32 R8, -RZ, R11.H0_H0 ;  /* 0x2000000bff087230 */ /* 0x000fe40000004100 */
[----:B------:R-:W-:Y:S02]  /*0ae0*/  HADD2.F32 R17, -RZ, R19.H0_H0 ;  /* 0x20000013ff117230 */ /* 0x000fe40000004100 */
[----:B------:R-:W-:Y:S01]  /*0af0*/  FFMA.FTZ R9, R10, R9, R35 ;  /* 0x000000090a097223 */ /* 0x000fe20000010023 */
[----:B------:R-:W-:Y:S02]  /*0b00*/  HADD2.F32 R11, -RZ, R11.H1_H1 ;  /* 0x3000000bff0b7230 */ /* 0x000fe40000004100 */
[----:B------:R-:W-:Y:S02]  /*0b10*/  HADD2.F32 R10, -RZ, R19.H1_H1 ;  /* 0x30000013ff0a7230 */ /* 0x000fe40000004100 */
[----:B------:R-:W-:Y:S01]  /*0b20*/  FFMA.FTZ R12, R8, R17, R9 ;  /* 0x00000011080c7223 */ /* 0x000fe20000010009 */
[----:B------:R-:W-:Y:S01]  /*0b30*/  MOV R17, R13 ;  /* 0x0000000d00117202 */ /* 0x000fe20000000f00 */
        /* <DEDUP_REMOVED lines=47> */
[----:B------:R-:W-:-:S04]  /*0e30*/  FFMA.FTZ R8, R8, R9, R11 ;  /* 0x0000000908087223 */ /* 0x000fc8000001000b */
[----:B------:R-:W-:Y:S01]  /*0e40*/  FFMA.FTZ R27, R27, R10, R8 ;  /* 0x0000000a1b1b7223 */ /* 0x000fe20000010008 */
[----:B------:R-:W-:-:S04]  /*0e50*/  @P0 SHF.R.S32.HI R10, RZ, 0x1f, R7 ;  /* 0x0000001fff0a0819 */ /* 0x000fc80000011407 */
[----:B------:R-:W0:Y:S01]  /*0e60*/  SHFL.BFLY PT, R8, R27, 0x2, 0x1f ;  /* 0x0c401f001b087f89 */ /* 0x000e2200000e0000 */
[----:B------:R-:W-:Y:S01]  /*0e70*/  @P0 LEA.HI R10, R10, R7, RZ, 0x6 ;  /* 0x000000070a0a0211 */ /* 0x000fe200078f30ff */
[----:B------:R-:W-:-:S06]  /*0e80*/  HFMA2.MMA R7, -RZ, RZ, 0, 0 ;  /* 0x00000000ff077435 */ /* 0x000fcc00000001ff */
[----:B------:R-:W-:Y:S01]  /*0e90*/  @P0 LOP3.LUT R7, R10, 0xffffffc0, RZ, 0xc0, !PT ;  /* 0xffffffc00a070812 */ /* 0x000fe200078ec0ff */
[----:B0-----:R-:W-:Y:S02]  /*0ea0*/  FADD.FTZ R11, R27, R8 ;  /* 0x000000081b0b7221 */ /* 0x001fe40000010000 */
[----:B------:R-:W0:Y:S03]  /*0eb0*/  LDC.64 R8, c[0x0][0x2d0] ;  /* 0x0000b400ff087b82 */ /* 0x000e260000000a00 */
[----:B------:R-:W2:Y:S02]  /*0ec0*/  SHFL.BFLY PT, R12, R11, 0x1, 0x1f ;  /* 0x0c201f000b0c7f89 */ /* 0x000ea400000e0000 */
[----:B--2---:R-:W-:Y:S01]  /*0ed0*/  FADD.FTZ R16, R11, R12 ;  /* 0x0000000c0b107221 */ /* 0x004fe20000010000 */
[----:B------:R-:W-:Y:S06]  /*0ee0*/  @P2 BRA `(.L_x_73) ;  /* 0x0000000000542947 */ /* 0x000fec0003800000 */
[----:B------:R-:W2:Y:S01]  /*0ef0*/  LDC.64 R14, c[0x0][0x278] ;  /* 0x00009e00ff0e7b82 */ /* 0x000ea20000000a00 */
[----:B------:R-:W-:Y:S01]  /*0f00*/  SHF.R.S32.HI R12, RZ, 0x1f, R33 ;  /* 0x0000001fff0c7819 */ /* 0x000fe20000011421 */
[----:B------:R-:W-:Y:S01]  /*0f10*/  ULDC.64 UR8, c[0x0][0x280] ;  /* 0x0000a00000087ab9 */ /* 0x000fe20000000a00 */
[--C-:B------:R-:W-:Y:S02]  /*0f20*/  IADD3 R10, P0, P2, R7, R33, R4.reuse ;  /* 0x00000021070a7210 */ /* 0x100fe40007a1e004 */
[----:B------:R-:W-:Y:S02]  /*0f30*/  SHF.R.S32.HI R13, RZ, 0x1f, R4 ;  /* 0x0000001fff0d7819 */ /* 0x000fe40000011404 */
[----:B------:R-:W-:-:S04]  /*0f40*/  SHF.R.S32.HI R11, RZ, 0x1f, R7 ;  /* 0x0000001fff0b7819 */ /* 0x000fc80000011407 */
[----:B------:R-:W-:Y:S02]  /*0f50*/  IADD3.X R11, R11, R12, R13, P0, P2 ;  /* 0x0000000c0b0b7210 */ /* 0x000fe400007e440d */
[----:B------:R-:W-:Y:S01]  /*0f60*/  ISETP.GE.AND P0, PT, R33, R2, PT ;  /* 0x000000022100720c */ /* 0x000fe20003f06270 */
[C---:B--2---:R-:W-:Y:S02]  /*0f70*/  IMAD R12, R14.reuse, UR7, RZ ;  /* 0x000000070e0c7c24 */ /* 0x044fe4000f8e02ff */
[----:B------:R-:W-:-:S04]  /*0f80*/  IMAD.WIDE.U32 R10, R14, UR6, R10 ;  /* 0x000000060e0a7c25 */ /* 0x000fc8000f8e000a */
[----:B------:R-:W-:Y:S02]  /*0f90*/  IMAD R13, R15, UR6, R12 ;  /* 0x000000060f0d7c24 */ /* 0x000fe4000f8e020c */
[----:B------:R-:W-:-:S03]  /*0fa0*/  IMAD R15, R39, UR8, RZ ;  /* 0x00000008270f7c24 */ /* 0x000fc6000f8e02ff */
[----:B------:R-:W-:Y:S01]  /*0fb0*/  IADD3 R11, R11, R13, RZ ;  /* 0x0000000d0b0b7210 */ /* 0x000fe20007ffe0ff */
[C---:B------:R-:W-:Y:S02]  /*0fc0*/  IMAD R15, R0.reuse, UR9, R15 ;  /* 0x00000009000f7c24 */ /* 0x040fe4000f8e020f */
[----:B------:R-:W-:Y:S01]  /*0fd0*/  IMAD.WIDE.U32 R10, R0, UR8, R10 ;  /* 0x00000008000a7c25 */ /* 0x000fe2000f8e000a */
[----:B------:R-:W-:-:S04]  /*0fe0*/  ULDC.64 UR8, c[0x0][0x260] ;  /* 0x0000980000087ab9 */ /* 0x000fc80000000a00 */
[----:B------:R-:W-:Y:S02]  /*0ff0*/  IADD3 R11, R11, R15, RZ ;  /* 0x0000000f0b0b7210 */ /* 0x000fe40007ffe0ff */
[----:B------:R-:W-:-:S04]  /*1000*/  LEA R12, P2, R10, UR8, 0x2 ;  /* 0x000000080a0c7c11 */ /* 0x000fc8000f8410ff */
[----:B------:R-:W-:Y:S02]  /*1010*/  LEA.HI.X R13, R10, UR9, R11, 0x2, P2 ;  /* 0x000000090a0d7c11 */ /* 0x000fe400090f140b */
[----:B------:R-:W-:-:S05]  /*1020*/  FSEL R11, R16, RZ, !P0 ;  /* 0x000000ff100b7208 */ /* 0x000fca0004000000 */
[----:B------:R2:W-:Y:S02]  /*1030*/  STG.E desc[UR4][R12.64], R11 ;  /* 0x0000000b0c007986 */ /* 0x0005e4000c101904 */
.L_x_73:
[----:B------:R-:W-:Y:S05]  /*1040*/  BSYNC B0 ;  /* 0x0000000000007941 */ /* 0x000fea0003800000 */
.L_x_72:
[----:B------:R-:W-:Y:S01]  /*1050*/  IADD3 R5, R5, 0x3f, RZ ;  /* 0x0000003f05057810 */ /* 0x000fe20007ffe0ff */
[----:B------:R-:W-:Y:S01]  /*1060*/  IMAD R10, R7, 0x60, RZ ;  /* 0x00000060070a7824 */ /* 0x000fe200078e02ff */
[----:B--2---:R-:W-:Y:S01]  /*1070*/  SHF.L.U32 R12, R3, 0x2, RZ ;  /* 0x00000002030c7819 */ /* 0x004fe200000006ff */
[----:B------:R-:W-:Y:S01]  /*1080*/  IMAD R11, R6, 0x1800, RZ ;  /* 0x00001800060b7824 */ /* 0x000fe200078e02ff */
[----:B------:R-:W-:Y:S01]  /*1090*/  SHF.R.S32.HI R2, RZ, 0x1f, R5 ;  /* 0x0000001fff027819 */ /* 0x000fe20000011405 */
[----:B0-----:R-:W-:Y:S01]  /*10a0*/  IMAD R16, R8, UR7, RZ ;  /* 0x0000000708107c24 */ /* 0x001fe2000f8e02ff */
[----:B------:R-:W-:Y:S01]  /*10b0*/  SHF.R.S32.HI R13, RZ, 0x1f, R10 ;  /* 0x0000001fff0d7819 */ /* 0x000fe2000001140a */
[----:B------:R-:W-:Y:S01]  /*10c0*/  BSSY B0, `(.L_x_74) ;  /* 0x0000023000007945 */ /* 0x000fe20003800000 */
[----:B------:R-:W-:Y:S02]  /*10d0*/  LEA.HI R2, R2, R5, RZ, 0x6 ;  /* 0x0000000502027211 */ /* 0x000fe400078f30ff */
[----:B------:R-:W-:-:S02]  /*10e0*/  IADD3 R10, P0, P2, R10, R12, R11 ;  /* 0x0000000c0a0a7210 */ /* 0x000fc40007a1e00b */
[----:B------:R-:W-:Y:S02]  /*10f0*/  LOP3.LUT R5, R2, 0xffffffc0, RZ, 0xc0, !PT ;  /* 0xffffffc002057812 */ /* 0x000fe400078ec0ff */
[----:B------:R-:W-:Y:S02]  /*1100*/  SHF.R.S32.HI R14, RZ, 0x1f, R11 ;  /* 0x0000001fff0e7819 */ /* 0x000fe4000001140b */
[----:B------:R-:W-:Y:S01]  /*1110*/  IADD3 R2, -R4, R5, RZ ;  /* 0x0000000504027210 */ /* 0x000fe20007ffe1ff */
[----:B------:R-:W-:Y:S01]  /*1120*/  IMAD R5, R9, UR6, R16 ;  /* 0x0000000609057c24 */ /* 0x000fe2000f8e0210 */
[----:B------:R-:W-:Y:S02]  /*1130*/  SHF.R.S32.HI R12, RZ, 0x1f, R12 ;  /* 0x0000001fff0c7819 */ /* 0x000fe4000001140c */
[----:B------:R-:W-:Y:S02]  /*1140*/  ISETP.GE.OR P1, PT, R3, R2, P1 ;  /* 0x000000020300720c */ /* 0x000fe40000f26670 */
[----:B------:R-:W-:-:S03]  /*1150*/  IADD3.X R11, R13, R12, R14, P0, P2 ;  /* 0x0000000c0d0b7210 */ /* 0x000fc600007e440e */
[----:B------:R-:W-:-:S05]  /*1160*/  IMAD.WIDE.U32 R8, R8, UR6, R10 ;  /* 0x0000000608087c25 */ /* 0x000fca000f8e000a */
[----:B------:R-:W-:-:S03]  /*1170*/  IADD3 R5, R9, R5, RZ ;  /* 0x0000000509057210 */ /* 0x000fc60007ffe0ff */
[----:B------:R-:W-:Y:S05]  /*1180*/  @P1 BRA `(.L_x_75) ;  /* 0x0000000000581947 */ /* 0x000fea0003800000 */
[----:B------:R-:W0:Y:S01]  /*1190*/  LDC.64 R12, c[0x0][0x2a8] ;  /* 0x0000aa00ff0c7b82 */ /* 0x000e220000000a00 */
[----:B------:R-:W-:Y:S01]  /*11a0*/  IADD3 R10, P0, P1, R7, R4, R3 ;  /* 0x00000004070a7210 */ /* 0x000fe2000791e003 */
[----:B------:R-:W-:Y:S01]  /*11b0*/  ULDC.64 UR8, c[0x0][0x2b0] ;  /* 0x0000ac0000087ab9 */ /* 0x000fe20000000a00 */
[----:B------:R-:W-:Y:S02]  /*11c0*/  SHF.R.S32.HI R11, RZ, 0x1f, R7 ;  /* 0x0000001fff0b7819 */ /* 0x000fe40000011407 */
[----:B------:R-:W-:Y:S02]  /*11d0*/  SHF.R.S32.HI R2, RZ, 0x1f, R4 ;  /* 0x0000001fff027819 */ /* 0x000fe40000011404 */
[----:B------:R-:W-:-:S04]  /*11e0*/  SHF.R.S32.HI R7, RZ, 0x1f, R3 ;  /* 0x0000001fff077819 */ /* 0x000fc80000011403 */
[----:B------:R-:W-:Y:S02]  /*11f0*/  IADD3.X R11, R11, R2, R7, P0, P1 ;  /* 0x000000020b0b7210 */ /* 0x000fe400007e2407 */
[----:B------:R-:W-:Y:S01]  /*1200*/  FSETP.NEU.FTZ.AND P0, PT, R40, -INF , PT ;  /* 0xff8000002800780b */ /* 0x000fe20003f1d000 */
[C---:B0-----:R-:W-:Y:S02]  /*1210*/  IMAD R2, R12.reuse, UR7, RZ ;  /* 0x000000070c027c24 */ /* 0x041fe4000f8e02ff */
[----:B------:R-:W-:-:S04]  /*1220*/  IMAD.WIDE.U32 R10, R12, UR6, R10 ;  /* 0x000000060c0a7c25 */ /* 0x000fc8000f8e000a */
[----:B------:R-:W-:Y:S02]  /*1230*/  IMAD R7, R13, UR6, R2 ;  /* 0x000000060d077c24 */ /* 0x000fe4000f8e0202 */
[----:B------:R-:W-:Y:S01]  /*1240*/  FMUL.FTZ R2, R40, 1.4426950216293334961 ;  /* 0x3fb8aa3b28027820 */ /* 0x000fe20000410000 */
[----:B------:R-:W-:Y:S02]  /*1250*/  IMAD R13, R39, UR8, RZ ;  /* 0x00000008270d7c24 */ /* 0x000fe4000f8e02ff */
[----:B------:R-:W-:Y:S02]  /*1260*/  IADD3 R11, R11, R7, RZ ;  /* 0x000000070b0b7210 */ /* 0x000fe40007ffe0ff */
[C---:B------:R-:W-:Y:S02]  /*1270*/  IMAD R7, R0.reuse, UR9, R13 ;  /* 0x0000000900077c24 */ /* 0x040fe4000f8e020d */
[----:B------:R-:W-:Y:S01]  /*1280*/  IMAD.WIDE.U32 R10, R0, UR8, R10 ;  /* 0x00000008000a7c25 */ /* 0x000fe2000f8e000a */
[----:B------:R-:W-:-:S04]  /*1290*/  ULDC.64 UR8, c[0x0][0x2a0] ;  /* 0x0000a80000087ab9 */ /* 0x000fc80000000a00 */
[----:B------:R-:W-:Y:S02]  /*12a0*/  IADD3 R7, R11, R7, RZ ;  /* 0x000000070b077210 */ /* 0x000fe40007ffe0ff */
[----:B------:R-:W-:-:S04]  /*12b0*/  LEA R12, P1, R10, UR8, 0x2 ;  /* 0x000000080a0c7c11 */ /* 0x000fc8000f8210ff */
[----:B------:R-:W-:Y:S02]  /*12c0*/  LEA.HI.X R13, R10, UR9, R7, 0x2, P1 ;  /* 0x000000090a0d7c11 */ /* 0x000fe400088f1407 */
[----:B------:R-:W-:-:S05]  /*12d0*/  FSEL R7, R2, RZ, P0 ;  /* 0x000000ff02077208 */ /* 0x000fca0000000000 */
[----:B------:R0:W-:Y:S02]  /*12e0*/  STG.E desc[UR4][R12.64], R7 ;  /* 0x000000070c007986 */ /* 0x0001e4000c101904 */
.L_x_75:
[----:B------:R-:W-:Y:S05]  /*12f0*/  BSYNC B0 ;  /* 0x0000000000007941 */ /* 0x000fea0003800000 */
.L_x_74:
[----:B------:R-:W-:Y:S01]  /*1300*/  ULDC.64 UR10, c[0x0][0x2e8] ;  /* 0x0000ba00000a7ab9 */ /* 0x000fe20000000a00 */
[----:B------:R-:W-:Y:S01]  /*1310*/  ULDC.64 UR8, c[0x0][0x2d8] ;  /* 0x0000b60000087ab9 */ /* 0x000fe20000000a00 */
[----:B------:R-:W-:Y:S01]  /*1320*/  ISETP.NE.U32.AND P0, PT, RZ, UR10, PT ;  /* 0x0000000aff007c0c */ /* 0x000fe2000bf05070 */
[----:B------:R-:W-:Y:S01]  /*1330*/  IMAD R39, R39, UR8, RZ ;  /* 0x0000000827277c24 */ /* 0x000fe2000f8e02ff */
[----:B------:R-:W-:Y:S02]  /*1340*/  MOV R4, R8 ;  /* 0x0000000800047202 */ /* 0x000fe40000000f00 */
[----:B------:R-:W-:Y:S01]  /*1350*/  ISETP.NE.AND.EX P0, PT, RZ, UR11, PT, P0 ;  /* 0x0000000bff007c0c */ /* 0x000fe2000bf05300 */
[C---:B------:R-:W-:Y:S02]  /*1360*/  IMAD R39, R0.reuse, UR9, R39 ;  /* 0x0000000900277c24 */ /* 0x040fe4000f8e0227 */
[----:B------:R-:W-:Y:S01]  /*1370*/  IMAD.WIDE.U32 R4, R0, UR8, R4 ;  /* 0x0000000800047c25 */ /* 0x000fe2000f8e0004 */
[----:B------:R-:W-:Y:S01]  /*1380*/  ISETP.NE.OR P0, PT, R3, RZ, !P0 ;  /* 0x000000ff0300720c */ /* 0x000fe20004705670 */
[----:B------:R-:W-:-:S02]  /*1390*/  ULDC.64 UR8, c[0x0][0x2b8] ;  /* 0x0000ae0000087ab9 */ /* 0x000fc40000000a00 */
[----:B------:R-:W-:Y:S02]  /*13a0*/  LEA R8, P1, R4, UR8, 0x2 ;  /* 0x0000000804087c11 */ /* 0x000fe4000f8210ff */
[----:B------:R-:W-:-:S04]  /*13b0*/  IADD3 R5, R5, R39, RZ ;  /* 0x0000002705057210 */ /* 0x000fc80007ffe0ff */
        /* <DEDUP_REMOVED lines=8> */
[----:B------:R-:W3:Y:S01]  /*1440*/  LDC R5, c[0x0][0x220] ;  /* 0x00008800ff057b82 */ /* 0x000ee20000000800 */
[----:B------:R-:W-:Y:S02]  /*1450*/  ULDC UR7, c[0x0][0x2e0] ;  /* 0x0000b80000077ab9 */ /* 0x000fe40000000800 */
[----:B------:R-:W-:-:S05]  /*1460*/  IMAD R6, R6, UR7, R32 ;  /* 0x0000000706067c24 */ /* 0x000fca000f8e0220 */
[----:B------:R-:W4:Y:S01]  /*1470*/  LDC.64 R2, c[0x0][0x2e8] ;  /* 0x0000ba00ff027b82 */ /* 0x000f220000000a00 */
[----:B---3--:R-:W-:-:S04]  /*1480*/  IMAD R5, R6, R5, UR6 ;  /* 0x0000000606057e24 */ /* 0x008fc8000f8e0205 */
[----:B----4-:R-:W-:-:S05]  /*1490*/  IMAD.WIDE R2, R5, 0x4, R2 ;  /* 0x0000000405027825 */ /* 0x010fca00078e0202 */
[----:B------:R-:W-:Y:S01]  /*14a0*/  STG.E desc[UR4][R2.64], RZ ;  /* 0x000000ff02007986 */ /* 0x000fe2000c101904 */
[----:B------:R-:W-:Y:S05]  /*14b0*/  EXIT ;  /* 0x000000000000794d */ /* 0x000fea0003800000 */
.L_x_76:
        /* <DEDUP_REMOVED lines=12> */
.L_x_128:


//--------------------- .nv.shared._ZN7cutlass13device_kernelIN5flash19enable_sm80_to_sm89INS1_16FlashAttnBwdSm80INS1_25CollectiveMainloopBwdSm80ILi2ELi1EN4cute5tupleIJNS5_1CILi64EEENS7_ILi128EEENS7_ILi96EEEEEENS_6half_tEfNS_4arch4Sm80ELb0ELb0ELb1ELb0ELb0ELb0ELb0ELb0ELi2ELi2ELi4ELi2ELb1EEENS1_21CollectiveEpilogueBwdISB_SC_SE_Li256ELb0ELb0ELi2EEENS1_19SingleTileSchedulerILb0ELb0ELb0ELi128EEEEEEEEEvNT_6ParamsE --------------------------
	.section	.nv.shared._ZN7cutlass13device_kernelIN5flash19enable_sm80_to_sm89INS1_16FlashAttnBwdSm80INS1_25CollectiveMainloopBwdSm80ILi2ELi1EN4cute5tupleIJNS5_1CILi64EEENS7_ILi128EEENS7_ILi96EEEEEENS_6half_tEfNS_4arch4Sm80ELb0ELb0ELb1ELb0ELb0ELb0ELb0ELb0ELi2ELi2ELi4ELi2ELb1EEENS1_21CollectiveEpilogueBwdISB_SC_SE_Li256ELb0ELb0ELi2EEENS1_19SingleTileSchedulerILb0ELb0ELb0ELi128EEEEEEEEEvNT_6ParamsE,"aw",@nobits
	.sectionflags	@""
	.align	16
	.zero		1024


//--------------------- .nv.shared.reserved.0     --------------------------
	.section	.nv.shared.reserved.0,"aw",@nobits
	.weak		__nv_reservedSMEM_offset_0_alias
	.size		__nv_reservedSMEM_offset_0_alias, 0, 0
	.other		__nv_reservedSMEM_offset_0_alias,@"STO_CUDA_RESERVED_SHARED STV_DEFAULT"
__nv_reservedSMEM_offset_0_alias:
	.zero		0


//--------------------- .nv.global                --------------------------
	.section	.nv.global,"aw",@nobits
.nv.global:
	.type		_ZN73_INTERNAL_bcde5d4e_37_flash_bwd_hdim96_fp16_softcap_sm80_cu_f3e6f9ee_28524cute1_E,@object
	.size		_ZN73_INTERNAL_bcde5d4e_37_flash_bwd_hdim96_fp16_softcap_sm80_cu_f3e6f9ee_28524cute1_E,(_ZN73_INTERNAL_bcde5d4e_37_flash_bwd_hdim96_fp16_softcap_sm80_cu_f3e6f9ee_28524cuda3std3__45__cpo6cbeginE - _ZN73_INTERNAL_bcde5d4e_37_flash_bwd_hdim96_fp16_softcap_sm80_cu_f3e6f9ee_28524cute1_E)
_ZN73_INTERNAL_bcde5d4e_37_flash_bwd_hdim96_fp16_softcap_sm80_cu_f3e6f9ee_28524cute1_E:
	.zero		1
	.type		_ZN73_INTERNAL_bcde5d4e_37_flash_bwd_hdim96_fp16_softcap_sm80_cu_f3e6f9ee_28524cuda3std3__45__cpo6cbeginE,@object
	.size		_ZN73_INTERNAL_bcde5d4e_37_flash_bwd_hdim96_fp16_softcap_sm80_cu_f3e6f9ee_28524cuda3std3__45__cpo6cbeginE,(_ZN73_INTERNAL_bcde5d4e_37_flash_bwd_hdim96_fp16_softcap_sm80_cu_f3e6f9ee_28524cuda3std3__48in_placeE - _ZN73_INTERNAL_bcde5d4e_37_flash_bwd_hdim96_fp16_softcap_sm80_cu_f3e6f9ee_28524cuda3std3__45__cpo6cbeginE)
_ZN73_INTERNAL_bcde5d4e_37_flash_bwd_hdim96_fp16_softcap_sm80_cu_f3e6f9ee_28524cuda3std3__45__cpo6cbeginE:
	.zero		1
	.type		_ZN73_INTERNAL_bcde5d4e_37_flash_bwd_hdim96_fp16_softcap_sm80_cu_f3e6f9ee_28524cuda3std3__48in_placeE,@object
	.size		_ZN73_INTERNAL_bcde5d4e_37_flash_bwd_hdim96_fp16_softcap_sm80_cu_f3e6f9ee_28524cuda3std3__48in_placeE,(_ZN73_INTERNAL_bcde5d4e_37_flash_bwd_hdim96_fp16_softcap_sm80_cu_f3e6f9ee_28524cuda3std6ranges3__45__cpo9iter_moveE - _ZN73_INTERNAL_bcde5d4e_37_flash_bwd_hdim96_fp16_softcap_sm80_cu_f3e6f9ee_28524cuda3std3__48in_placeE)
_ZN73_INTERNAL_bcde5d4e_37_flash_bwd_hdim96_fp16_softcap_sm80_cu_f3e6f9ee_28524cuda3std3__48in_placeE:
	.zero		1
	.type		_ZN73_INTERNAL_bcde5d4e_37_flash_bwd_hdim96_fp16_softcap_sm80_cu_f3e6f9ee_28524cuda3std6ranges3__45__cpo9iter_moveE,@object
	.size		_ZN73_INTERNAL_bcde5d4e_37_flash_bwd_hdim96_fp16_softcap_sm80_cu_f3e6f9ee_28524cuda3std6ranges3__45__cpo9iter_moveE,(_ZN73_INTERNAL_bcde5d4e_37_flash_bwd_hdim96_fp16_softcap_sm80_cu_f3e6f9ee_28524cuda3std3__45__cpo5beginE - _ZN73_INTERNAL_bcde5d4e_37_flash_bwd_hdim96_fp16_softcap_sm80_cu_f3e6f9ee_28524cuda3std6ranges3__45__cpo9iter_moveE)
_ZN73_INTERNAL_bcde5d4e_37_flash_bwd_hdim96_fp16_softcap_sm80_cu_f3e6f9ee_28524cuda3std6ranges3__45__cpo9iter_moveE:
	.zero		1
	.type		_ZN73_INTERNAL_bcde5d4e_37_flash_bwd_hdim96_fp16_softcap_sm80_cu_f3e6f9ee_28524cuda3std3__45__cpo5beginE,@object
	.size		_ZN73_INTERNAL_bcde5d4e_37_flash_bwd_hdim96_fp16_softcap_sm80_cu_f3e6f9ee_28524cuda3std3__45__cpo5beginE,(_ZN73_INTERNAL_bcde5d4e_37_flash_bwd_hdim96_fp16_softcap_sm80_cu_f3e6f9ee_28524cuda3std3__475_GLOBAL__N__bcde5d4e_37_flash_bwd_hdim96_fp16_softcap_sm80_cu_f3e6f9ee_28526ignoreE - _ZN73_INTERNAL_bcde5d4e_37_flash_bwd_hdim96_fp16_softcap_sm80_cu_f3e6f9ee_28524cuda3std3__45__cpo5beginE)
_ZN73_INTERNAL_bcde5d4e_37_flash_bwd_hdim96_fp16_softcap_sm80_cu_f3e6f9ee_28524cuda3std3__45__cpo5beginE:
	.zero		1
	.type		_ZN73_INTERNAL_bcde5d4e_37_flash_bwd_hdim96_fp16_softcap_sm80_cu_f3e6f9ee_28524cuda3std3__475_GLOBAL__N__bcde5d4e_37_flash_bwd_hdim96_fp16_softcap_sm80_cu_f3e6f9ee_28526ignoreE,@object
	.size		_ZN73_INTERNAL_bcde5d4e_37_flash_bwd_hdim96_fp16_softcap_sm80_cu_f3e6f9ee_28524cuda3std3__475_GLOBAL__N__bcde5d4e_37_flash_bwd_hdim96_fp16_softcap_sm80_cu_f3e6f9ee_28526ignoreE,(_ZN73_INTERNAL_bcde5d4e_37_flash_bwd_hdim96_fp16_softcap_sm80_cu_f3e6f9ee_28524cute7productE - _ZN73_INTERNAL_bcde5d4e_37_flash_bwd_hdim96_fp16_softcap_sm80_cu_f3e6f9ee_28524cuda3std3__475_GLOBAL__N__bcde5d4e_37_flash_bwd_hdim96_fp16_softcap_sm80_cu_f3e6f9ee_28526ignoreE)
_ZN73_INTERNAL_bcde5d4e_37_flash_bwd_hdim96_fp16_softcap_sm80_cu_f3e6f9ee_28524cuda3std3__475_GLOBAL__N__bcde5d4e_37_flash_bwd_hdim96_fp16_softcap_sm80_cu_f3e6f9ee_28526ignoreE:
	.zero		1
	.type		_ZN73_INTERNAL_bcde5d4e_37_flash_bwd_hdim96_fp16_softcap_sm80_cu_f3e6f9ee_28524cute7productE,@object
	.size		_ZN73_INTERNAL_bcde5d4e_37_flash_bwd_hdim96_fp16_softcap_sm80_cu_f3e6f9ee_28524cute7productE,(_ZN73_INTERNAL_bcde5d4e_37_flash_bwd_hdim96_fp16_softcap_sm80_cu_f3e6f9ee_28524cuda3std3__45__cpo3endE - _ZN73_INTERNAL_bcde5d4e_37_flash_bwd_hdim96_fp16_softcap_sm80_cu_f3e6f9ee_28524cute7productE)
_ZN73_INTERNAL_bcde5d4e_37_flash_bwd_hdim96_fp16_softcap_sm80_cu_f3e6f9ee_28524cute7productE:
	.zero		1
	.type		_ZN73_INTERNAL_bcde5d4e_37_flash_bwd_hdim96_fp16_softcap_sm80_cu_f3e6f9ee_28524cuda3std3__45__cpo3endE,@object
	.size		_ZN73_INTERNAL_bcde5d4e_37_flash_bwd_hdim96_fp16_softcap_sm80_cu_f3e6f9ee_28524cuda3std3__45__cpo3endE,(_ZN73_INTERNAL_bcde5d4e_37_flash_bwd_hdim96_fp16_softcap_sm80_cu_f3e6f9ee_28524cuda3std3__419piecewise_constructE - _ZN73_INTERNAL_bcde5d4e_37_flash_bwd_hdim96_fp16_softcap_sm80_cu_f3e6f9ee_28524cuda3std3__45__cpo3endE)
_ZN73_INTERNAL_bcde5d4e_37_flash_bwd_hdim96_fp16_softcap_sm80_cu_f3e6f9ee_28524cuda3std3__45__cpo3endE:
	.zero		1
	.type		_ZN73_INTERNAL_bcde5d4e_37_flash_bwd_hdim96_fp16_softcap_sm80_cu_f3e6f9ee_28524cuda3std3__419piecewise_constructE,@object
	.size		_ZN73_INTERNAL_bcde5d4e_37_flash_bwd_hdim96_fp16_softcap_sm80_cu_f3e6f9ee_28524cuda3std3__419piecewise_constructE,(_ZN73_INTERNAL_bcde5d4e_37_flash_bwd_hdim96_fp16_softcap_sm80_cu_f3e6f9ee_28524cuda3std3__45__cpo4cendE - _ZN73_INTERNAL_bcde5d4e_37_flash_bwd_hdim96_fp16_softcap_sm80_cu_f3e6f9ee_28524cuda3std3__419piecewise_constructE)
_ZN73_INTERNAL_bcde5d4e_37_flash_bwd_hdim96_fp16_softcap_sm80_cu_f3e6f9ee_28524cuda3std3__419piecewise_constructE:
	.zero		1
	.type		_ZN73_INTERNAL_bcde5d4e_37_flash_bwd_hdim96_fp16_softcap_sm80_cu_f3e6f9ee_28524cuda3std3__45__cpo4cendE,@object
	.size		_ZN73_INTERNAL_bcde5d4e_37_flash_bwd_hdim96_fp16_softcap_sm80_cu_f3e6f9ee_28524cuda3std3__45__cpo4cendE,(_ZN73_INTERNAL_bcde5d4e_37_flash_bwd_hdim96_fp16_softcap_sm80_cu_f3e6f9ee_28524cuda3std6ranges3__45__cpo4swapE - _ZN73_INTERNAL_bcde5d4e_37_flash_bwd_hdim96_fp16_softcap_sm80_cu_f3e6f9ee_28524cuda3std3__45__cpo4cendE)
_ZN73_INTERNAL_bcde5d4e_37_flash_bwd_hdim96_fp16_softcap_sm80_cu_f3e6f9ee_28524cuda3std3__45__cpo4cendE:
	.zero		1
	.type		_ZN73_INTERNAL_bcde5d4e_37_flash_bwd_hdim96_fp16_softcap_sm80_cu_f3e6f9ee_28524cuda3std6ranges3__45__cpo4swapE,@object
	.size		_ZN73_INTERNAL_bcde5d4e_37_flash_bwd_hdim96_fp16_softcap_sm80_cu_f3e6f9ee_28524cuda3std6ranges3__45__cpo4swapE,(.L_7 - _ZN73_INTERNAL_bcde5d4e_37_flash_bwd_hdim96_fp16_softcap_sm80_cu_f3e6f9ee_28524cuda3std6ranges3__45__cpo4swapE)
_ZN73_INTERNAL_bcde5d4e_37_flash_bwd_hdim96_fp16_softcap_sm80_cu_f3e6f9ee_28524cuda3std6ranges3__45__cpo4swapE:
	.zero		1
.L_7:


//--------------------- .nv.shared._ZN7cutlass13device_kernelIN5flash19enable_sm80_to_sm89INS1_16FlashAttnBwdSm80INS1_25CollectiveMainloopBwdSm80ILi2ELi1EN4cute5tupleIJNS5_1CILi64EEENS7_ILi128EEENS7_ILi96EEEEEENS_6half_tEfNS_4arch4Sm80ELb0ELb0ELb1ELb0ELb1ELb0ELb0ELb0ELi2ELi2ELi4ELi2ELb1EEENS1_21CollectiveEpilogueBwdISB_SC_SE_Li256ELb0ELb0ELi2EEENS1_19SingleTileSchedulerILb0ELb0ELb0ELi128EEEEEEEEEvNT_6ParamsE --------------------------
	.section	.nv.shared._ZN7cutlass13device_kernelIN5flash19enable_sm80_to_sm89INS1_16FlashAttnBwdSm80INS1_25CollectiveMainloopBwdSm80ILi2ELi1EN4cute5tupleIJNS5_1CILi64EEENS7_ILi128EEENS7_ILi96EEEEEENS_6half_tEfNS_4arch4Sm80ELb0ELb0ELb1ELb0ELb1ELb0ELb0ELb0ELi2ELi2ELi4ELi2ELb1EEENS1_21CollectiveEpilogueBwdISB_SC_SE_Li256ELb0ELb0ELi2EEENS1_19SingleTileSchedulerILb0ELb0ELb0ELi128EEEEEEEEEvNT_6ParamsE,"aw",@nobits
	.sectionflags	@""
	.align	16
	.zero		1024


//--------------------- .nv.shared._ZN7cutlass13device_kernelIN5flash19enable_sm80_to_sm89INS1_16FlashAttnBwdSm80INS1_25CollectiveMainloopBwdSm80ILi2ELi1EN4cute5tupleIJNS5_1CILi64EEENS7_ILi128EEENS7_ILi96EEEEEENS_6half_tEfNS_4arch4Sm80ELb0ELb0ELb1ELb0ELb0ELb0ELb0ELb0ELi2ELi2ELi4ELi2ELb1EEENS1_24CollectiveEpilogueBwdGQAISB_fSE_Li256ELb0ELb0EEENS1_19SingleTileSchedulerILb0ELb0ELb0ELi128EEEEEEEEEvNT_6ParamsE --------------------------
	.section	.nv.shared._ZN7cutlass13device_kernelIN5flash19enable_sm80_to_sm89INS1_16FlashAttnBwdSm80INS1_25CollectiveMainloopBwdSm80ILi2ELi1EN4cute5tupleIJNS5_1CILi64EEENS7_ILi128EEENS7_ILi96EEEEEENS_6half_tEfNS_4arch4Sm80ELb0ELb0ELb1ELb0ELb0ELb0ELb0ELb0ELi2ELi2ELi4ELi2ELb1EEENS1_24CollectiveEpilogueBwdGQAISB_fSE_Li256ELb0ELb0EEENS1_19SingleTileSchedulerILb0ELb0ELb0ELi128EEEEEEEEEvNT_6ParamsE,"aw",@nobits
	.sectionflags	@""
	.align	16
	.zero		1024


//--------------------- .nv.shared._ZN7cutlass13device_kernelIN5flash19enable_sm80_to_sm89INS1_16FlashAttnBwdSm80INS1_25CollectiveMainloopBwdSm80ILi2ELi1EN4cute5tupleIJNS5_1CILi64EEENS7_ILi128EEENS7_ILi96EEEEEENS_6half_tEfNS_4arch4Sm80ELb0ELb0ELb1ELb0ELb1ELb0ELb0ELb0ELi2ELi2ELi4ELi2ELb1EEENS1_24CollectiveEpilogueBwdGQAISB_fSE_Li256ELb0ELb1EEENS1_19SingleTileSchedulerILb0ELb0ELb0ELi128EEEEEEEEEvNT_6ParamsE --------------------------
	.section	.nv.shared._ZN7cutlass13device_kernelIN5flash19enable_sm80_to_sm89INS1_16FlashAttnBwdSm80INS1_25CollectiveMainloopBwdSm80ILi2ELi1EN4cute5tupleIJNS5_1CILi64EEENS7_ILi128EEENS7_ILi96EEEEEENS_6half_tEfNS_4arch4Sm80ELb0ELb0ELb1ELb0ELb1ELb0ELb0ELb0ELi2ELi2ELi4ELi2ELb1EEENS1_24CollectiveEpilogueBwdGQAISB_fSE_Li256ELb0ELb1EEENS1_19SingleTileSchedulerILb0ELb0ELb0ELi128EEEEEEEEEvNT_6ParamsE,"aw",@nobits
	.sectionflags	@""
	.align	16
	.zero		1024


//--------------------- .nv.shared._ZN7cutlass13device_kernelIN5flash19enable_sm80_to_sm89INS1_16FlashAttnBwdSm80INS1_25CollectiveMainloopBwdSm80ILi2ELi1EN4cute5tupleIJNS5_1CILi64EEENS7_ILi128EEENS7_ILi96EEEEEENS_6half_tEfNS_4arch4Sm80ELb0ELb0ELb1ELb1ELb0ELb0ELb0ELb0ELi2ELi2ELi4ELi2ELb1EEENS1_21CollectiveEpilogueBwdISB_SC_SE_Li256ELb1ELb0ELi2EEENS1_19SingleTileSchedulerILb1ELb0ELb0ELi128EEEEEEEEEvNT_6ParamsE --------------------------
	.section	.nv.shared._ZN7cutlass13device_kernelIN5flash19enable_sm80_to_sm89INS1_16FlashAttnBwdSm80INS1_25CollectiveMainloopBwdSm80ILi2ELi1EN4cute5tupleIJNS5_1CILi64EEENS7_ILi128EEENS7_ILi96EEEEEENS_6half_tEfNS_4arch4Sm80ELb0ELb0ELb1ELb1ELb0ELb0ELb0ELb0ELi2ELi2ELi4ELi2ELb1EEENS1_21CollectiveEpilogueBwdISB_SC_SE_Li256ELb1ELb0ELi2EEENS1_19SingleTileSchedulerILb1ELb0ELb0ELi128EEEEEEEEEvNT_6ParamsE,"aw",@nobits
	.sectionflags	@""
	.align	16
	.zero		1024


//--------------------- .nv.shared._ZN7cutlass13device_kernelIN5flash19enable_sm80_to_sm89INS1_16FlashAttnBwdSm80INS1_25CollectiveMainloopBwdSm80ILi2ELi1EN4cute5tupleIJNS5_1CILi64EEENS7_ILi128EEENS7_ILi96EEEEEENS_6half_tEfNS_4arch4Sm80ELb0ELb0ELb1ELb1ELb1ELb0ELb0ELb0ELi2ELi2ELi4ELi2ELb1EEENS1_21CollectiveEpilogueBwdISB_SC_SE_Li256ELb1ELb0ELi2EEENS1_19SingleTileSchedulerILb1ELb0ELb0ELi128EEEEEEEEEvNT_6ParamsE --------------------------
	.section	.nv.shared._ZN7cutlass13device_kernelIN5flash19enable_sm80_to_sm89INS1_16FlashAttnBwdSm80INS1_25CollectiveMainloopBwdSm80ILi2ELi1EN4cute5tupleIJNS5_1CILi64EEENS7_ILi128EEENS7_ILi96EEEEEENS_6half_tEfNS_4arch4Sm80ELb0ELb0ELb1ELb1ELb1ELb0ELb0ELb0ELi2ELi2ELi4ELi2ELb1EEENS1_21CollectiveEpilogueBwdISB_SC_SE_Li256ELb1ELb0ELi2EEENS1_19SingleTileSchedulerILb1ELb0ELb0ELi128EEEEEEEEEvNT_6ParamsE,"aw",@nobits
	.sectionflags	@""
	.align	16
	.zero		1024


//--------------------- .nv.shared._ZN7cutlass13device_kernelIN5flash19enable_sm80_to_sm89INS1_16FlashAttnBwdSm80INS1_25CollectiveMainloopBwdSm80ILi2ELi1EN4cute5tupleIJNS5_1CILi64EEENS7_ILi128EEENS7_ILi96EEEEEENS_6half_tEfNS_4arch4Sm80ELb0ELb0ELb1ELb1ELb0ELb0ELb0ELb0ELi2ELi2ELi4ELi2ELb1EEENS1_24CollectiveEpilogueBwdGQAISB_fSE_Li256ELb1ELb0EEENS1_19SingleTileSchedulerILb1ELb0ELb0ELi128EEEEEEEEEvNT_6ParamsE --------------------------
	.section	.nv.shared._ZN7cutlass13device_kernelIN5flash19enable_sm80_to_sm89INS1_16FlashAttnBwdSm80INS1_25CollectiveMainloopBwdSm80ILi2ELi1EN4cute5tupleIJNS5_1CILi64EEENS7_ILi128EEENS7_ILi96EEEEEENS_6half_tEfNS_4arch4Sm80ELb0ELb0ELb1ELb1ELb0ELb0ELb0ELb0ELi2ELi2ELi4ELi2ELb1EEENS1_24CollectiveEpilogueBwdGQAISB_fSE_Li256ELb1ELb0EEENS1_19SingleTileSchedulerILb1ELb0ELb0ELi128EEEEEEEEEvNT_6ParamsE,"aw",@nobits
	.sectionflags	@""
	.align	16
	.zero		1024


//--------------------- .nv.shared._ZN7cutlass13device_kernelIN5flash19enable_sm80_to_sm89INS1_16FlashAttnBwdSm80INS1_25CollectiveMainloopBwdSm80ILi2ELi1EN4cute5tupleIJNS5_1CILi64EEENS7_ILi128EEENS7_ILi96EEEEEENS_6half_tEfNS_4arch4Sm80ELb0ELb0ELb1ELb1ELb1ELb0ELb0ELb0ELi2ELi2ELi4ELi2ELb1EEENS1_24CollectiveEpilogueBwdGQAISB_fSE_Li256ELb1ELb1EEENS1_19SingleTileSchedulerILb1ELb0ELb0ELi128EEEEEEEEEvNT_6ParamsE --------------------------
	.section	.nv.shared._ZN7cutlass13device_kernelIN5flash19enable_sm80_to_sm89INS1_16FlashAttnBwdSm80INS1_25CollectiveMainloopBwdSm80ILi2ELi1EN4cute5tupleIJNS5_1CILi64EEENS7_ILi128EEENS7_ILi96EEEEEENS_6half_tEfNS_4arch4Sm80ELb0ELb0ELb1ELb1ELb1ELb0ELb0ELb0ELi2ELi2ELi4ELi2ELb1EEENS1_24CollectiveEpilogueBwdGQAISB_fSE_Li256ELb1ELb1EEENS1_19SingleTileSchedulerILb1ELb0ELb0ELi128EEEEEEEEEvNT_6ParamsE,"aw",@nobits
	.sectionflags	@""
	.align	16
	.zero		1024


//--------------------- .nv.shared._ZN7cutlass13device_kernelIN5flash19enable_sm80_to_sm89INS1_16FlashAttnBwdSm80INS1_25CollectiveMainloopBwdSm80ILi2ELi1EN4cute5tupleIJNS5_1CILi64EEENS7_ILi128EEENS7_ILi96EEEEEENS_6half_tEfNS_4arch4Sm80ELb0ELb1ELb1ELb0ELb0ELb0ELb0ELb0ELi2ELi2ELi4ELi2ELb1EEENS1_21CollectiveEpilogueBwdISB_SC_SE_Li256ELb0ELb0ELi2EEENS1_19SingleTileSchedulerILb0ELb0ELb0ELi128EEEEEEEEEvNT_6ParamsE --------------------------
	.section	.nv.shared._ZN7cutlass13device_kernelIN5flash19enable_sm80_to_sm89INS1_16FlashAttnBwdSm80INS1_25CollectiveMainloopBwdSm80ILi2ELi1EN4cute5tupleIJNS5_1CILi64EEENS7_ILi128EEENS7_ILi96EEEEEENS_6half_tEfNS_4arch4Sm80ELb0ELb1ELb1ELb0ELb0ELb0ELb0ELb0ELi2ELi2ELi4ELi2ELb1EEENS1_21CollectiveEpilogueBwdISB_SC_SE_Li256ELb0ELb0ELi2EEENS1_19SingleTileSchedulerILb0ELb0ELb0ELi128EEEEEEEEEvNT_6ParamsE,"aw",@nobits
	.sectionflags	@""
	.align	16
	.zero		1024


//--------------------- .nv.shared._ZN7cutlass13device_kernelIN5flash19enable_sm80_to_sm89INS1_16FlashAttnBwdSm80INS1_25CollectiveMainloopBwdSm80ILi2ELi1EN4cute5tupleIJNS5_1CILi64EEENS7_ILi128EEENS7_ILi96EEEEEENS_6half_tEfNS_4arch4Sm80ELb0ELb1ELb1ELb0ELb1ELb0ELb0ELb0ELi2ELi2ELi4ELi2ELb1EEENS1_21CollectiveEpilogueBwdISB_SC_SE_Li256ELb0ELb0ELi2EEENS1_19SingleTileSchedulerILb0ELb0ELb0ELi128EEEEEEEEEvNT_6ParamsE --------------------------
	.section	.nv.shared._ZN7cutlass13device_kernelIN5flash19enable_sm80_to_sm89INS1_16FlashAttnBwdSm80INS1_25CollectiveMainloopBwdSm80ILi2ELi1EN4cute5tupleIJNS5_1CILi64EEENS7_ILi128EEENS7_ILi96EEEEEENS_6half_tEfNS_4arch4Sm80ELb0ELb1ELb1ELb0ELb1ELb0ELb0ELb0ELi2ELi2ELi4ELi2ELb1EEENS1_21CollectiveEpilogueBwdISB_SC_SE_Li256ELb0ELb0ELi2EEENS1_19SingleTileSchedulerILb0ELb0ELb0ELi128EEEEEEEEEvNT_6ParamsE,"aw",@nobits
	.sectionflags	@""
	.align	16
	.zero		1024


//--------------------- .nv.shared._ZN7cutlass13device_kernelIN5flash19enable_sm80_to_sm89INS1_16FlashAttnBwdSm80INS1_25CollectiveMainloopBwdSm80ILi2ELi1EN4cute5tupleIJNS5_1CILi64EEENS7_ILi128EEENS7_ILi96EEEEEENS_6half_tEfNS_4arch4Sm80ELb0ELb1ELb1ELb0ELb0ELb0ELb0ELb0ELi2ELi2ELi4ELi2ELb1EEENS1_24CollectiveEpilogueBwdGQAISB_fSE_Li256ELb0ELb0EEENS1_19SingleTileSchedulerILb0ELb0ELb0ELi128EEEEEEEEEvNT_6ParamsE --------------------------
	.section	.nv.shared._ZN7cutlass13device_kernelIN5flash19enable_sm80_to_sm89INS1_16FlashAttnBwdSm80INS1_25CollectiveMainloopBwdSm80ILi2ELi1EN4cute5tupleIJNS5_1CILi64EEENS7_ILi128EEENS7_ILi96EEEEEENS_6half_tEfNS_4arch4Sm80ELb0ELb1ELb1ELb0ELb0ELb0ELb0ELb0ELi2ELi2ELi4ELi2ELb1EEENS1_24CollectiveEpilogueBwdGQAISB_fSE_Li256ELb0ELb0EEENS1_19SingleTileSchedulerILb0ELb0ELb0ELi128EEEEEEEEEvNT_6ParamsE,"aw",@nobits
	.sectionflags	@""
	.align	16
	.zero		1024


//--------------------- .nv.shared._ZN7cutlass13device_kernelIN5flash19enable_sm80_to_sm89INS1_16FlashAttnBwdSm80INS1_25CollectiveMainloopBwdSm80ILi2ELi1EN4cute5tupleIJNS5_1CILi64EEENS7_ILi128EEENS7_ILi96EEEEEENS_6half_tEfNS_4arch4Sm80ELb0ELb1ELb1ELb0ELb1ELb0ELb0ELb0ELi2ELi2ELi4ELi2ELb1EEENS1_24CollectiveEpilogueBwdGQAISB_fSE_Li256ELb0ELb1EEENS1_19SingleTileSchedulerILb0ELb0ELb0ELi128EEEEEEEEEvNT_6ParamsE --------------------------
	.section	.nv.shared._ZN7cutlass13device_kernelIN5flash19enable_sm80_to_sm89INS1_16FlashAttnBwdSm80INS1_25CollectiveMainloopBwdSm80ILi2ELi1EN4cute5tupleIJNS5_1CILi64EEENS7_ILi128EEENS7_ILi96EEEEEENS_6half_tEfNS_4arch4Sm80ELb0ELb1ELb1ELb0ELb1ELb0ELb0ELb0ELi2ELi2ELi4ELi2ELb1EEENS1_24CollectiveEpilogueBwdGQAISB_fSE_Li256ELb0ELb1EEENS1_19SingleTileSchedulerILb0ELb0ELb0ELi128EEEEEEEEEvNT_6ParamsE,"aw",@nobits
	.sectionflags	@""
	.align	16
	.zero		1024


//--------------------- .nv.shared._ZN7cutlass13device_kernelIN5flash19enable_sm80_to_sm89INS1_16FlashAttnBwdSm80INS1_25CollectiveMainloopBwdSm80ILi2ELi1EN4cute5tupleIJNS5_1CILi64EEENS7_ILi128EEENS7_ILi96EEEEEENS_6half_tEfNS_4arch4Sm80ELb0ELb1ELb1ELb1ELb0ELb0ELb0ELb0ELi2ELi2ELi4ELi2ELb1EEENS1_21CollectiveEpilogueBwdISB_SC_SE_Li256ELb1ELb0ELi2EEENS1_19SingleTileSchedulerILb1ELb0ELb0ELi128EEEEEEEEEvNT_6ParamsE --------------------------
	.section	.nv.shared._ZN7cutlass13device_kernelIN5flash19enable_sm80_to_sm89INS1_16FlashAttnBwdSm80INS1_25CollectiveMainloopBwdSm80ILi2ELi1EN4cute5tupleIJNS5_1CILi64EEENS7_ILi128EEENS7_ILi96EEEEEENS_6half_tEfNS_4arch4Sm80ELb0ELb1ELb1ELb1ELb0ELb0ELb0ELb0ELi2ELi2ELi4ELi2ELb1EEENS1_21CollectiveEpilogueBwdISB_SC_SE_Li256ELb1ELb0ELi2EEENS1_19SingleTileSchedulerILb1ELb0ELb0ELi128EEEEEEEEEvNT_6ParamsE,"aw",@nobits
	.sectionflags	@""
	.align	16
	.zero		1024


//--------------------- .nv.shared._ZN7cutlass13device_kernelIN5flash19enable_sm80_to_sm89INS1_16FlashAttnBwdSm80INS1_25CollectiveMainloopBwdSm80ILi2ELi1EN4cute5tupleIJNS5_1CILi64EEENS7_ILi128EEENS7_ILi96EEEEEENS_6half_tEfNS_4arch4Sm80ELb0ELb1ELb1ELb1ELb1ELb0ELb0ELb0ELi2ELi2ELi4ELi2ELb1EEENS1_21CollectiveEpilogueBwdISB_SC_SE_Li256ELb1ELb0ELi2EEENS1_19SingleTileSchedulerILb1ELb0ELb0ELi128EEEEEEEEEvNT_6ParamsE --------------------------
	.section	.nv.shared._ZN7cutlass13device_kernelIN5flash19enable_sm80_to_sm89INS1_16FlashAttnBwdSm80INS1_25CollectiveMainloopBwdSm80ILi2ELi1EN4cute5tupleIJNS5_1CILi64EEENS7_ILi128EEENS7_ILi96EEEEEENS_6half_tEfNS_4arch4Sm80ELb0ELb1ELb1ELb1ELb1ELb0ELb0ELb0ELi2ELi2ELi4ELi2ELb1EEENS1_21CollectiveEpilogueBwdISB_SC_SE_Li256ELb1ELb0ELi2EEENS1_19SingleTileSchedulerILb1ELb0ELb0ELi128EEEEEEEEEvNT_6ParamsE,"aw",@nobits
	.sectionflags	@""
	.align	16
	.zero		1024


//--------------------- .nv.shared._ZN7cutlass13device_kernelIN5flash19enable_sm80_to_sm89INS1_16FlashAttnBwdSm80INS1_25CollectiveMainloopBwdSm80ILi2ELi1EN4cute5tupleIJNS5_1CILi64EEENS7_ILi128EEENS7_ILi96EEEEEENS_6half_tEfNS_4arch4Sm80ELb0ELb1ELb1ELb1ELb0ELb0ELb0ELb0ELi2ELi2ELi4ELi2ELb1EEENS1_24CollectiveEpilogueBwdGQAISB_fSE_Li256ELb1ELb0EEENS1_19SingleTileSchedulerILb1ELb0ELb0ELi128EEEEEEEEEvNT_6ParamsE --------------------------
	.section	.nv.shared._ZN7cutlass13device_kernelIN5flash19enable_sm80_to_sm89INS1_16FlashAttnBwdSm80INS1_25CollectiveMainloopBwdSm80ILi2ELi1EN4cute5tupleIJNS5_1CILi64EEENS7_ILi128EEENS7_ILi96EEEEEENS_6half_tEfNS_4arch4Sm80ELb0ELb1ELb1ELb1ELb0ELb0ELb0ELb0ELi2ELi2ELi4ELi2ELb1EEENS1_24CollectiveEpilogueBwdGQAISB_fSE_Li256ELb1ELb0EEENS1_19SingleTileSchedulerILb1ELb0ELb0ELi128EEEEEEEEEvNT_6ParamsE,"aw",@nobits
	.sectionflags	@""
	.align	16
	.zero		1024


//--------------------- .nv.shared._ZN7cutlass13device_kernelIN5flash19enable_sm80_to_sm89INS1_16FlashAttnBwdSm80INS1_25CollectiveMainloopBwdSm80ILi2ELi1EN4cute5tupleIJNS5_1CILi64EEENS7_ILi128EEENS7_ILi96EEEEEENS_6half_tEfNS_4arch4Sm80ELb0ELb1ELb1ELb1ELb1ELb0ELb0ELb0ELi2ELi2ELi4ELi2ELb1EEENS1_24CollectiveEpilogueBwdGQAISB_fSE_Li256ELb1ELb1EEENS1_19SingleTileSchedulerILb1ELb0ELb0ELi128EEEEEEEEEvNT_6ParamsE --------------------------
	.section	.nv.shared._ZN7cutlass13device_kernelIN5flash19enable_sm80_to_sm89INS1_16FlashAttnBwdSm80INS1_25CollectiveMainloopBwdSm80ILi2ELi1EN4cute5tupleIJNS5_1CILi64EEENS7_ILi128EEENS7_ILi96EEEEEENS_6half_tEfNS_4arch4Sm80ELb0ELb1ELb1ELb1ELb1ELb0ELb0ELb0ELi2ELi2ELi4ELi2ELb1EEENS1_24CollectiveEpilogueBwdGQAISB_fSE_Li256ELb1ELb1EEENS1_19SingleTileSchedulerILb1ELb0ELb0ELi128EEEEEEEEEvNT_6ParamsE,"aw",@nobits
	.sectionflags	@""
	.align	16
	.zero		1024


//--------------------- .nv.shared._ZN7cutlass13device_kernelIN5flash19enable_sm80_to_sm89INS1_16FlashAttnBwdSm80INS1_25CollectiveMainloopBwdSm80ILi2ELi1EN4cute5tupleIJNS5_1CILi64EEENS7_ILi128EEENS7_ILi96EEEEEENS_6half_tEfNS_4arch4Sm80ELb1ELb0ELb1ELb0ELb0ELb0ELb0ELb0ELi2ELi2ELi4ELi2ELb1EEENS1_21CollectiveEpilogueBwdISB_SC_SE_Li256ELb0ELb0ELi2EEENS1_25SingleTileBwdLPTSchedulerILb0ELi128ELb0EEEEEEEEEvNT_6ParamsE --------------------------
	.section	.nv.shared._ZN7cutlass13device_kernelIN5flash19enable_sm80_to_sm89INS1_16FlashAttnBwdSm80INS1_25CollectiveMainloopBwdSm80ILi2ELi1EN4cute5tupleIJNS5_1CILi64EEENS7_ILi128EEENS7_ILi96EEEEEENS_6half_tEfNS_4arch4Sm80ELb1ELb0ELb1ELb0ELb0ELb0ELb0ELb0ELi2ELi2ELi4ELi2ELb1EEENS1_21CollectiveEpilogueBwdISB_SC_SE_Li256ELb0ELb0ELi2EEENS1_25SingleTileBwdLPTSchedulerILb0ELi128ELb0EEEEEEEEEvNT_6ParamsE,"aw",@nobits
	.sectionflags	@""
	.align	16
	.zero		1024


//--------------------- .nv.shared._ZN7cutlass13device_kernelIN5flash19enable_sm80_to_sm89INS1_16FlashAttnBwdSm80INS1_25CollectiveMainloopBwdSm80ILi2ELi1EN4cute5tupleIJNS5_1CILi64EEENS7_ILi128EEENS7_ILi96EEEEEENS_6half_tEfNS_4arch4Sm80ELb1ELb0ELb1ELb0ELb1ELb0ELb0ELb0ELi2ELi2ELi4ELi2ELb1EEENS1_21CollectiveEpilogueBwdISB_SC_SE_Li256ELb0ELb0ELi2EEENS1_25SingleTileBwdLPTSchedulerILb0ELi128ELb1EEEEEEEEEvNT_6ParamsE --------------------------
	.section	.nv.shared._ZN7cutlass13device_kernelIN5flash19enable_sm80_to_sm89INS1_16FlashAttnBwdSm80INS1_25CollectiveMainloopBwdSm80ILi2ELi1EN4cute5tupleIJNS5_1CILi64EEENS7_ILi128EEENS7_ILi96EEEEEENS_6half_tEfNS_4arch4Sm80ELb1ELb0ELb1ELb0ELb1ELb0ELb0ELb0ELi2ELi2ELi4ELi2ELb1EEENS1_21CollectiveEpilogueBwdISB_SC_SE_Li256ELb0ELb0ELi2EEENS1_25SingleTileBwdLPTSchedulerILb0ELi128ELb1EEEEEEEEEvNT_6ParamsE,"aw",@nobits
	.sectionflags	@""
	.align	16
	.zero		1024


//--------------------- .nv.shared._ZN7cutlass13device_kernelIN5flash19enable_sm80_to_sm89INS1_16FlashAttnBwdSm80INS1_25CollectiveMainloopBwdSm80ILi2ELi1EN4cute5tupleIJNS5_1CILi64EEENS7_ILi128EEENS7_ILi96EEEEEENS_6half_tEfNS_4arch4Sm80ELb1ELb0ELb1ELb0ELb0ELb0ELb0ELb0ELi2ELi2ELi4ELi2ELb1EEENS1_24CollectiveEpilogueBwdGQAISB_fSE_Li256ELb0ELb0EEENS1_25SingleTileBwdLPTSchedulerILb0ELi128ELb0EEEEEEEEEvNT_6ParamsE --------------------------
	.section	.nv.shared._ZN7cutlass13device_kernelIN5flash19enable_sm80_to_sm89INS1_16FlashAttnBwdSm80INS1_25CollectiveMainloopBwdSm80ILi2ELi1EN4cute5tupleIJNS5_1CILi64EEENS7_ILi128EEENS7_ILi96EEEEEENS_6half_tEfNS_4arch4Sm80ELb1ELb0ELb1ELb0ELb0ELb0ELb0ELb0ELi2ELi2ELi4ELi2ELb1EEENS1_24CollectiveEpilogueBwdGQAISB_fSE_Li256ELb0ELb0EEENS1_25SingleTileBwdLPTSchedulerILb0ELi128ELb0EEEEEEEEEvNT_6ParamsE,"aw",@nobits
	.sectionflags	@""
	.align	16
	.zero		1024


//--------------------- .nv.shared._ZN7cutlass13device_kernelIN5flash19enable_sm80_to_sm89INS1_16FlashAttnBwdSm80INS1_25CollectiveMainloopBwdSm80ILi2ELi1EN4cute5tupleIJNS5_1CILi64EEENS7_ILi128EEENS7_ILi96EEEEEENS_6half_tEfNS_4arch4Sm80ELb1ELb0ELb1ELb0ELb1ELb0ELb0ELb0ELi2ELi2ELi4ELi2ELb1EEENS1_24CollectiveEpilogueBwdGQAISB_fSE_Li256ELb0ELb1EEENS1_25SingleTileBwdLPTSchedulerILb0ELi128ELb1EEEEEEEEEvNT_6ParamsE --------------------------
	.section	.nv.shared._ZN7cutlass13device_kernelIN5flash19enable_sm80_to_sm89INS1_16FlashAttnBwdSm80INS1_25CollectiveMainloopBwdSm80ILi2ELi1EN4cute5tupleIJNS5_1CILi64EEENS7_ILi128EEENS7_ILi96EEEEEENS_6half_tEfNS_4arch4Sm80ELb1ELb0ELb1ELb0ELb1ELb0ELb0ELb0ELi2ELi2ELi4ELi2ELb1EEENS1_24CollectiveEpilogueBwdGQAISB_fSE_Li256ELb0ELb1EEENS1_25SingleTileBwdLPTSchedulerILb0ELi128ELb1EEEEEEEEEvNT_6ParamsE,"aw",@nobits
	.sectionflags	@""
	.align	16
	.zero		1024


//--------------------- .nv.shared._ZN7cutlass13device_kernelIN5flash19enable_sm80_to_sm89INS1_16FlashAttnBwdSm80INS1_25CollectiveMainloopBwdSm80ILi2ELi1EN4cute5tupleIJNS5_1CILi64EEENS7_ILi128EEENS7_ILi96EEEEEENS_6half_tEfNS_4arch4Sm80ELb1ELb0ELb1ELb1ELb0ELb0ELb0ELb0ELi2ELi2ELi4ELi2ELb1EEENS1_21CollectiveEpilogueBwdISB_SC_SE_Li256ELb1ELb0ELi2EEENS1_25SingleTileBwdLPTSchedulerILb1ELi128ELb0EEEEEEEEEvNT_6ParamsE --------------------------
	.section	.nv.shared._ZN7cutlass13device_kernelIN5flash19enable_sm80_to_sm89INS1_16FlashAttnBwdSm80INS1_25CollectiveMainloopBwdSm80ILi2ELi1EN4cute5tupleIJNS5_1CILi64EEENS7_ILi128EEENS7_ILi96EEEEEENS_6half_tEfNS_4arch4Sm80ELb1ELb0ELb1ELb1ELb0ELb0ELb0ELb0ELi2ELi2ELi4ELi2ELb1EEENS1_21CollectiveEpilogueBwdISB_SC_SE_Li256ELb1ELb0ELi2EEENS1_25SingleTileBwdLPTSchedulerILb1ELi128ELb0EEEEEEEEEvNT_6ParamsE,"aw",@nobits
	.sectionflags	@""
	.align	16
	.zero		1024


//--------------------- .nv.shared._ZN7cutlass13device_kernelIN5flash19enable_sm80_to_sm89INS1_16FlashAttnBwdSm80INS1_25CollectiveMainloopBwdSm80ILi2ELi1EN4cute5tupleIJNS5_1CILi64EEENS7_ILi128EEENS7_ILi96EEEEEENS_6half_tEfNS_4arch4Sm80ELb1ELb0ELb1ELb1ELb1ELb0ELb0ELb0ELi2ELi2ELi4ELi2ELb1EEENS1_21CollectiveEpilogueBwdISB_SC_SE_Li256ELb1ELb0ELi2EEENS1_25SingleTileBwdLPTSchedulerILb1ELi128ELb1EEEEEEEEEvNT_6ParamsE --------------------------
	.section	.nv.shared._ZN7cutlass13device_kernelIN5flash19enable_sm80_to_sm89INS1_16FlashAttnBwdSm80INS1_25CollectiveMainloopBwdSm80ILi2ELi1EN4cute5tupleIJNS5_1CILi64EEENS7_ILi128EEENS7_ILi96EEEEEENS_6half_tEfNS_4arch4Sm80ELb1ELb0ELb1ELb1ELb1ELb0ELb0ELb0ELi2ELi2ELi4ELi2ELb1EEENS1_21CollectiveEpilogueBwdISB_SC_SE_Li256ELb1ELb0ELi2EEENS1_25SingleTileBwdLPTSchedulerILb1ELi128ELb1EEEEEEEEEvNT_6ParamsE,"aw",@nobits
	.sectionflags	@""
	.align	16
	.zero		1024


//--------------------- .nv.shared._ZN7cutlass13device_kernelIN5flash19enable_sm80_to_sm89INS1_16FlashAttnBwdSm80INS1_25CollectiveMainloopBwdSm80ILi2ELi1EN4cute5tupleIJNS5_1CILi64EEENS7_ILi128EEENS7_ILi96EEEEEENS_6half_tEfNS_4arch4Sm80ELb1ELb0ELb1ELb1ELb0ELb0ELb0ELb0ELi2ELi2ELi4ELi2ELb1EEENS1_24CollectiveEpilogueBwdGQAISB_fSE_Li256ELb1ELb0EEENS1_25SingleTileBwdLPTSchedulerILb1ELi128ELb0EEEEEEEEEvNT_6ParamsE --------------------------
	.section	.nv.shared._ZN7cutlass13device_kernelIN5flash19enable_sm80_to_sm89INS1_16FlashAttnBwdSm80INS1_25CollectiveMainloopBwdSm80ILi2ELi1EN4cute5tupleIJNS5_1CILi64EEENS7_ILi128EEENS7_ILi96EEEEEENS_6half_tEfNS_4arch4Sm80ELb1ELb0ELb1ELb1ELb0ELb0ELb0ELb0ELi2ELi2ELi4ELi2ELb1EEENS1_24CollectiveEpilogueBwdGQAISB_fSE_Li256ELb1ELb0EEENS1_25SingleTileBwdLPTSchedulerILb1ELi128ELb0EEEEEEEEEvNT_6ParamsE,"aw",@nobits
	.sectionflags	@""
	.align	16
	.zero		1024


//--------------------- .nv.shared._ZN7cutlass13device_kernelIN5flash19enable_sm80_to_sm89INS1_16FlashAttnBwdSm80INS1_25CollectiveMainloopBwdSm80ILi2ELi1EN4cute5tupleIJNS5_1CILi64EEENS7_ILi128EEENS7_ILi96EEEEEENS_6half_tEfNS_4arch4Sm80ELb1ELb0ELb1ELb1ELb1ELb0ELb0ELb0ELi2ELi2ELi4ELi2ELb1EEENS1_24CollectiveEpilogueBwdGQAISB_fSE_Li256ELb1ELb1EEENS1_25SingleTileBwdLPTSchedulerILb1ELi128ELb1EEEEEEEEEvNT_6ParamsE --------------------------
	.section	.nv.shared._ZN7cutlass13device_kernelIN5flash19enable_sm80_to_sm89INS1_16FlashAttnBwdSm80INS1_25CollectiveMainloopBwdSm80ILi2ELi1EN4cute5tupleIJNS5_1CILi64EEENS7_ILi128EEENS7_ILi96EEEEEENS_6half_tEfNS_4arch4Sm80ELb1ELb0ELb1ELb1ELb1ELb0ELb0ELb0ELi2ELi2ELi4ELi2ELb1EEENS1_24CollectiveEpilogueBwdGQAISB_fSE_Li256ELb1ELb1EEENS1_25SingleTileBwdLPTSchedulerILb1ELi128ELb1EEEEEEEEEvNT_6ParamsE,"aw",@nobits
	.sectionflags	@""
	.align	16
	.zero		1024


//--------------------- .nv.shared._ZN7cutlass13device_kernelIN5flash19enable_sm80_to_sm89INS1_16FlashAttnBwdSm80INS1_25CollectiveMainloopBwdSm80ILi2ELi2EN4cute5tupleIJNS5_1CILi64EEENS7_ILi128EEENS7_ILi96EEEEEENS_6half_tEfNS_4arch4Sm80ELb0ELb0ELb1ELb0ELb0ELb0ELb0ELb0ELi2ELi2ELi4ELi2ELb0EEENS1_21CollectiveEpilogueBwdISB_SC_SE_Li256ELb0ELb0ELi2EEENS1_19SingleTileSchedulerILb0ELb0ELb0ELi128EEEEEEEEEvNT_6ParamsE --------------------------
	.section	.nv.shared._ZN7cutlass13device_kernelIN5flash19enable_sm80_to_sm89INS1_16FlashAttnBwdSm80INS1_25CollectiveMainloopBwdSm80ILi2ELi2EN4cute5tupleIJNS5_1CILi64EEENS7_ILi128EEENS7_ILi96EEEEEENS_6half_tEfNS_4arch4Sm80ELb0ELb0ELb1ELb0ELb0ELb0ELb0ELb0ELi2ELi2ELi4ELi2ELb0EEENS1_21CollectiveEpilogueBwdISB_SC_SE_Li256ELb0ELb0ELi2EEENS1_19SingleTileSchedulerILb0ELb0ELb0ELi128EEEEEEEEEvNT_6ParamsE,"aw",@nobits
	.sectionflags	@""
	.align	16
	.zero		1024


//--------------------- .nv.shared._ZN7cutlass13device_kernelIN5flash19enable_sm80_to_sm89INS1_16FlashAttnBwdSm80INS1_25CollectiveMainloopBwdSm80ILi2ELi2EN4cute5tupleIJNS5_1CILi64EEENS7_ILi128EEENS7_ILi96EEEEEENS_6half_tEfNS_4arch4Sm80ELb0ELb0ELb1ELb0ELb1ELb0ELb0ELb0ELi2ELi2ELi4ELi2ELb0EEENS1_21CollectiveEpilogueBwdISB_SC_SE_Li256ELb0ELb0ELi2EEENS1_19SingleTileSchedulerILb0ELb0ELb0ELi128EEEEEEEEEvNT_6ParamsE --------------------------
	.section	.nv.shared._ZN7cutlass13device_kernelIN5flash19enable_sm80_to_sm89INS1_16FlashAttnBwdSm80INS1_25CollectiveMainloopBwdSm80ILi2ELi2EN4cute5tupleIJNS5_1CILi64EEENS7_ILi128EEENS7_ILi96EEEEEENS_6half_tEfNS_4arch4Sm80ELb0ELb0ELb1ELb0ELb1ELb0ELb0ELb0ELi2ELi2ELi4ELi2ELb0EEENS1_21CollectiveEpilogueBwdISB_SC_SE_Li256ELb0ELb0ELi2EEENS1_19SingleTileSchedulerILb0ELb0ELb0ELi128EEEEEEEEEvNT_6ParamsE,"aw",@nobits
	.sectionflags	@""
	.align	16
	.zero		1024


//--------------------- .nv.shared._ZN7cutlass13device_kernelIN5flash19enable_sm80_to_sm89INS1_16FlashAttnBwdSm80INS1_25CollectiveMainloopBwdSm80ILi2ELi2EN4cute5tupleIJNS5_1CILi64EEENS7_ILi128EEENS7_ILi96EEEEEENS_6half_tEfNS_4arch4Sm80ELb0ELb0ELb1ELb0ELb0ELb0ELb0ELb0ELi2ELi2ELi4ELi2ELb0EEENS1_24CollectiveEpilogueBwdGQAISB_fSE_Li256ELb0ELb0EEENS1_19SingleTileSchedulerILb0ELb0ELb0ELi128EEEEEEEEEvNT_6ParamsE --------------------------
	.section	.nv.shared._ZN7cutlass13device_kernelIN5flash19enable_sm80_to_sm89INS1_16FlashAttnBwdSm80INS1_25CollectiveMainloopBwdSm80ILi2ELi2EN4cute5tupleIJNS5_1CILi64EEENS7_ILi128EEENS7_ILi96EEEEEENS_6half_tEfNS_4arch4Sm80ELb0ELb0ELb1ELb0ELb0ELb0ELb0ELb0ELi2ELi2ELi4ELi2ELb0EEENS1_24CollectiveEpilogueBwdGQAISB_fSE_Li256ELb0ELb0EEENS1_19SingleTileSchedulerILb0ELb0ELb0ELi128EEEEEEEEEvNT_6ParamsE,"aw",@nobits
	.sectionflags	@""
	.align	16
	.zero		1024


//--------------------- .nv.shared._ZN7cutlass13device_kernelIN5flash19enable_sm80_to_sm89INS1_16FlashAttnBwdSm80INS1_25CollectiveMainloopBwdSm80ILi2ELi2EN4cute5tupleIJNS5_1CILi64EEENS7_ILi128EEENS7_ILi96EEEEEENS_6half_tEfNS_4arch4Sm80ELb0ELb0ELb1ELb0ELb1ELb0ELb0ELb0ELi2ELi2ELi4ELi2ELb0EEENS1_24CollectiveEpilogueBwdGQAISB_fSE_Li256ELb0ELb1EEENS1_19SingleTileSchedulerILb0ELb0ELb0ELi128EEEEEEEEEvNT_6ParamsE --------------------------
	.section	.nv.shared._ZN7cutlass13device_kernelIN5flash19enable_sm80_to_sm89INS1_16FlashAttnBwdSm80INS1_25CollectiveMainloopBwdSm80ILi2ELi2EN4cute5tupleIJNS5_1CILi64EEENS7_ILi128EEENS7_ILi96EEEEEENS_6half_tEfNS_4arch4Sm80ELb0ELb0ELb1ELb0ELb1ELb0ELb0ELb0ELi2ELi2ELi4ELi2ELb0EEENS1_24CollectiveEpilogueBwdGQAISB_fSE_Li256ELb0ELb1EEENS1_19SingleTileSchedulerILb0ELb0ELb0ELi128EEEEEEEEEvNT_6ParamsE,"aw",@nobits
	.sectionflags	@""
	.align	16
	.zero		1024


//--------------------- .nv.shared._ZN7cutlass13device_kernelIN5flash19enable_sm80_to_sm89INS1_16FlashAttnBwdSm80INS1_25CollectiveMainloopBwdSm80ILi2ELi2EN4cute5tupleIJNS5_1CILi64EEENS7_ILi128EEENS7_ILi96EEEEEENS_6half_tEfNS_4arch4Sm80ELb0ELb0ELb1ELb1ELb0ELb0ELb0ELb0ELi2ELi2ELi4ELi2ELb0EEENS1_21CollectiveEpilogueBwdISB_SC_SE_Li256ELb1ELb0ELi2EEENS1_19SingleTileSchedulerILb1ELb0ELb0ELi128EEEEEEEEEvNT_6ParamsE --------------------------
	.section	.nv.shared._ZN7cutlass13device_kernelIN5flash19enable_sm80_to_sm89INS1_16FlashAttnBwdSm80INS1_25CollectiveMainloopBwdSm80ILi2ELi2EN4cute5tupleIJNS5_1CILi64EEENS7_ILi128EEENS7_ILi96EEEEEENS_6half_tEfNS_4arch4Sm80ELb0ELb0ELb1ELb1ELb0ELb0ELb0ELb0ELi2ELi2ELi4ELi2ELb0EEENS1_21CollectiveEpilogueBwdISB_SC_SE_Li256ELb1ELb0ELi2EEENS1_19SingleTileSchedulerILb1ELb0ELb0ELi128EEEEEEEEEvNT_6ParamsE,"aw",@nobits
	.sectionflags	@""
	.align	16
	.zero		1024


//--------------------- .nv.shared._ZN7cutlass13device_kernelIN5flash19enable_sm80_to_sm89INS1_16FlashAttnBwdSm80INS1_25CollectiveMainloopBwdSm80ILi2ELi2EN4cute5tupleIJNS5_1CILi64EEENS7_ILi128EEENS7_ILi96EEEEEENS_6half_tEfNS_4arch4Sm80ELb0ELb0ELb1ELb1ELb1ELb0ELb0ELb0ELi2ELi2ELi4ELi2ELb0EEENS1_21CollectiveEpilogueBwdISB_SC_SE_Li256ELb1ELb0ELi2EEENS1_19SingleTileSchedulerILb1ELb0ELb0ELi128EEEEEEEEEvNT_6ParamsE --------------------------
	.section	.nv.shared._ZN7cutlass13device_kernelIN5flash19enable_sm80_to_sm89INS1_16FlashAttnBwdSm80INS1_25CollectiveMainloopBwdSm80ILi2ELi2EN4cute5tupleIJNS5_1CILi64EEENS7_ILi128EEENS7_ILi96EEEEEENS_6half_tEfNS_4arch4Sm80ELb0ELb0ELb1ELb1ELb1ELb0ELb0ELb0ELi2ELi2ELi4ELi2ELb0EEENS1_21CollectiveEpilogueBwdISB_SC_SE_Li256ELb1ELb0ELi2EEENS1_19SingleTileSchedulerILb1ELb0ELb0ELi128EEEEEEEEEvNT_6ParamsE,"aw",@nobits
	.sectionflags	@""
	.align	16
	.zero		1024


//--------------------- .nv.shared._ZN7cutlass13device_kernelIN5flash19enable_sm80_to_sm89INS1_16FlashAttnBwdSm80INS1_25CollectiveMainloopBwdSm80ILi2ELi2EN4cute5tupleIJNS5_1CILi64EEENS7_ILi128EEENS7_ILi96EEEEEENS_6half_tEfNS_4arch4Sm80ELb0ELb0ELb1ELb1ELb0ELb0ELb0ELb0ELi2ELi2ELi4ELi2ELb0EEENS1_24CollectiveEpilogueBwdGQAISB_fSE_Li256ELb1ELb0EEENS1_19SingleTileSchedulerILb1ELb0ELb0ELi128EEEEEEEEEvNT_6ParamsE --------------------------
	.section	.nv.shared._ZN7cutlass13device_kernelIN5flash19enable_sm80_to_sm89INS1_16FlashAttnBwdSm80INS1_25CollectiveMainloopBwdSm80ILi2ELi2EN4cute5tupleIJNS5_1CILi64EEENS7_ILi128EEENS7_ILi96EEEEEENS_6half_tEfNS_4arch4Sm80ELb0ELb0ELb1ELb1ELb0ELb0ELb0ELb0ELi2ELi2ELi4ELi2ELb0EEENS1_24CollectiveEpilogueBwdGQAISB_fSE_Li256ELb1ELb0EEENS1_19SingleTileSchedulerILb1ELb0ELb0ELi128EEEEEEEEEvNT_6ParamsE,"aw",@nobits
	.sectionflags	@""
	.align	16
	.zero		1024


//--------------------- .nv.shared._ZN7cutlass13device_kernelIN5flash19enable_sm80_to_sm89INS1_16FlashAttnBwdSm80INS1_25CollectiveMainloopBwdSm80ILi2ELi2EN4cute5tupleIJNS5_1CILi64EEENS7_ILi128EEENS7_ILi96EEEEEENS_6half_tEfNS_4arch4Sm80ELb0ELb0ELb1ELb1ELb1ELb0ELb0ELb0ELi2ELi2ELi4ELi2ELb0EEENS1_24CollectiveEpilogueBwdGQAISB_fSE_Li256ELb1ELb1EEENS1_19SingleTileSchedulerILb1ELb0ELb0ELi128EEEEEEEEEvNT_6ParamsE --------------------------
	.section	.nv.shared._ZN7cutlass13device_kernelIN5flash19enable_sm80_to_sm89INS1_16FlashAttnBwdSm80INS1_25CollectiveMainloopBwdSm80ILi2ELi2EN4cute5tupleIJNS5_1CILi64EEENS7_ILi128EEENS7_ILi96EEEEEENS_6half_tEfNS_4arch4Sm80ELb0ELb0ELb1ELb1ELb1ELb0ELb0ELb0ELi2ELi2ELi4ELi2ELb0EEENS1_24CollectiveEpilogueBwdGQAISB_fSE_Li256ELb1ELb1EEENS1_19SingleTileSchedulerILb1ELb0ELb0ELi128EEEEEEEEEvNT_6ParamsE,"aw",@nobits
	.sectionflags	@""
	.align	16
	.zero		1024


//--------------------- .nv.shared._ZN7cutlass13device_kernelIN5flash19enable_sm80_to_sm89INS1_16FlashAttnBwdSm80INS1_25CollectiveMainloopBwdSm80ILi2ELi2EN4cute5tupleIJNS5_1CILi64EEENS7_ILi128EEENS7_ILi96EEEEEENS_6half_tEfNS_4arch4Sm80ELb0ELb1ELb1ELb0ELb0ELb0ELb0ELb0ELi2ELi2ELi4ELi2ELb0EEENS1_21CollectiveEpilogueBwdISB_SC_SE_Li256ELb0ELb0ELi2EEENS1_19SingleTileSchedulerILb0ELb0ELb0ELi128EEEEEEEEEvNT_6ParamsE --------------------------
	.section	.nv.shared._ZN7cutlass13device_kernelIN5flash19enable_sm80_to_sm89INS1_16FlashAttnBwdSm80INS1_25CollectiveMainloopBwdSm80ILi2ELi2EN4cute5tupleIJNS5_1CILi64EEENS7_ILi128EEENS7_ILi96EEEEEENS_6half_tEfNS_4arch4Sm80ELb0ELb1ELb1ELb0ELb0ELb0ELb0ELb0ELi2ELi2ELi4ELi2ELb0EEENS1_21CollectiveEpilogueBwdISB_SC_SE_Li256ELb0ELb0ELi2EEENS1_19SingleTileSchedulerILb0ELb0ELb0ELi128EEEEEEEEEvNT_6ParamsE,"aw",@nobits
	.sectionflags	@""
	.align	16
	.zero		1024


//--------------------- .nv.shared._ZN7cutlass13device_kernelIN5flash19enable_sm80_to_sm89INS1_16FlashAttnBwdSm80INS1_25CollectiveMainloopBwdSm80ILi2ELi2EN4cute5tupleIJNS5_1CILi64EEENS7_ILi128EEENS7_ILi96EEEEEENS_6half_tEfNS_4arch4Sm80ELb0ELb1ELb1ELb0ELb1ELb0ELb0ELb0ELi2ELi2ELi4ELi2ELb0EEENS1_21CollectiveEpilogueBwdISB_SC_SE_Li256ELb0ELb0ELi2EEENS1_19SingleTileSchedulerILb0ELb0ELb0ELi128EEEEEEEEEvNT_6ParamsE --------------------------
	.section	.nv.shared._ZN7cutlass13device_kernelIN5flash19enable_sm80_to_sm89INS1_16FlashAttnBwdSm80INS1_25CollectiveMainloopBwdSm80ILi2ELi2EN4cute5tupleIJNS5_1CILi64EEENS7_ILi128EEENS7_ILi96EEEEEENS_6half_tEfNS_4arch4Sm80ELb0ELb1ELb1ELb0ELb1ELb0ELb0ELb0ELi2ELi2ELi4ELi2ELb0EEENS1_21CollectiveEpilogueBwdISB_SC_SE_Li256ELb0ELb0ELi2EEENS1_19SingleTileSchedulerILb0ELb0ELb0ELi128EEEEEEEEEvNT_6ParamsE,"aw",@nobits
	.sectionflags	@""
	.align	16
	.zero		1024


//--------------------- .nv.shared._ZN7cutlass13device_kernelIN5flash19enable_sm80_to_sm89INS1_16FlashAttnBwdSm80INS1_25CollectiveMainloopBwdSm80ILi2ELi2EN4cute5tupleIJNS5_1CILi64EEENS7_ILi128EEENS7_ILi96EEEEEENS_6half_tEfNS_4arch4Sm80ELb0ELb1ELb1ELb0ELb0ELb0ELb0ELb0ELi2ELi2ELi4ELi2ELb0EEENS1_24CollectiveEpilogueBwdGQAISB_fSE_Li256ELb0ELb0EEENS1_19SingleTileSchedulerILb0ELb0ELb0ELi128EEEEEEEEEvNT_6ParamsE --------------------------
	.section	.nv.shared._ZN7cutlass13device_kernelIN5flash19enable_sm80_to_sm89INS1_16FlashAttnBwdSm80INS1_25CollectiveMainloopBwdSm80ILi2ELi2EN4cute5tupleIJNS5_1CILi64EEENS7_ILi128EEENS7_ILi96EEEEEENS_6half_tEfNS_4arch4Sm80ELb0ELb1ELb1ELb0ELb0ELb0ELb0ELb0ELi2ELi2ELi4ELi2ELb0EEENS1_24CollectiveEpilogueBwdGQAISB_fSE_Li256ELb0ELb0EEENS1_19SingleTileSchedulerILb0ELb0ELb0ELi128EEEEEEEEEvNT_6ParamsE,"aw",@nobits
	.sectionflags	@""
	.align	16
	.zero		1024


//--------------------- .nv.shared._ZN7cutlass13device_kernelIN5flash19enable_sm80_to_sm89INS1_16FlashAttnBwdSm80INS1_25CollectiveMainloopBwdSm80ILi2ELi2EN4cute5tupleIJNS5_1CILi64EEENS7_ILi128EEENS7_ILi96EEEEEENS_6half_tEfNS_4arch4Sm80ELb0ELb1ELb1ELb0ELb1ELb0ELb0ELb0ELi2ELi2ELi4ELi2ELb0EEENS1_24CollectiveEpilogueBwdGQAISB_fSE_Li256ELb0ELb1EEENS1_19SingleTileSchedulerILb0ELb0ELb0ELi128EEEEEEEEEvNT_6ParamsE --------------------------
	.section	.nv.shared._ZN7cutlass13device_kernelIN5flash19enable_sm80_to_sm89INS1_16FlashAttnBwdSm80INS1_25CollectiveMainloopBwdSm80ILi2ELi2EN4cute5tupleIJNS5_1CILi64EEENS7_ILi128EEENS7_ILi96EEEEEENS_6half_tEfNS_4arch4Sm80ELb0ELb1ELb1ELb0ELb1ELb0ELb0ELb0ELi2ELi2ELi4ELi2ELb0EEENS1_24CollectiveEpilogueBwdGQAISB_fSE_Li256ELb0ELb1EEENS1_19SingleTileSchedulerILb0ELb0ELb0ELi128EEEEEEEEEvNT_6ParamsE,"aw",@nobits
	.sectionflags	@""
	.align	16
	.zero		1024


//--------------------- .nv.shared._ZN7cutlass13device_kernelIN5flash19enable_sm80_to_sm89INS1_16FlashAttnBwdSm80INS1_25CollectiveMainloopBwdSm80ILi2ELi2EN4cute5tupleIJNS5_1CILi64EEENS7_ILi128EEENS7_ILi96EEEEEENS_6half_tEfNS_4arch4Sm80ELb0ELb1ELb1ELb1ELb0ELb0ELb0ELb0ELi2ELi2ELi4ELi2ELb0EEENS1_21CollectiveEpilogueBwdISB_SC_SE_Li256ELb1ELb0ELi2EEENS1_19SingleTileSchedulerILb1ELb0ELb0ELi128EEEEEEEEEvNT_6ParamsE --------------------------
	.section	.nv.shared._ZN7cutlass13device_kernelIN5flash19enable_sm80_to_sm89INS1_16FlashAttnBwdSm80INS1_25CollectiveMainloopBwdSm80ILi2ELi2EN4cute5tupleIJNS5_1CILi64EEENS7_ILi128EEENS7_ILi96EEEEEENS_6half_tEfNS_4arch4Sm80ELb0ELb1ELb1ELb1ELb0ELb0ELb0ELb0ELi2ELi2ELi4ELi2ELb0EEENS1_21CollectiveEpilogueBwdISB_SC_SE_Li256ELb1ELb0ELi2EEENS1_19SingleTileSchedulerILb1ELb0ELb0ELi128EEEEEEEEEvNT_6ParamsE,"aw",@nobits
	.sectionflags	@""
	.align	16
	.zero		1024


//--------------------- .nv.shared._ZN7cutlass13device_kernelIN5flash19enable_sm80_to_sm89INS1_16FlashAttnBwdSm80INS1_25CollectiveMainloopBwdSm80ILi2ELi2EN4cute5tupleIJNS5_1CILi64EEENS7_ILi128EEENS7_ILi96EEEEEENS_6half_tEfNS_4arch4Sm80ELb0ELb1ELb1ELb1ELb1ELb0ELb0ELb0ELi2ELi2ELi4ELi2ELb0EEENS1_21CollectiveEpilogueBwdISB_SC_SE_Li256ELb1ELb0ELi2EEENS1_19SingleTileSchedulerILb1ELb0ELb0ELi128EEEEEEEEEvNT_6ParamsE --------------------------
	.section	.nv.shared._ZN7cutlass13device_kernelIN5flash19enable_sm80_to_sm89INS1_16FlashAttnBwdSm80INS1_25CollectiveMainloopBwdSm80ILi2ELi2EN4cute5tupleIJNS5_1CILi64EEENS7_ILi128EEENS7_ILi96EEEEEENS_6half_tEfNS_4arch4Sm80ELb0ELb1ELb1ELb1ELb1ELb0ELb0ELb0ELi2ELi2ELi4ELi2ELb0EEENS1_21CollectiveEpilogueBwdISB_SC_SE_Li256ELb1ELb0ELi2EEENS1_19SingleTileSchedulerILb1ELb0ELb0ELi128EEEEEEEEEvNT_6ParamsE,"aw",@nobits
	.sectionflags	@""
	.align	16
	.zero		1024


//--------------------- .nv.shared._ZN7cutlass13device_kernelIN5flash19enable_sm80_to_sm89INS1_16FlashAttnBwdSm80INS1_25CollectiveMainloopBwdSm80ILi2ELi2EN4cute5tupleIJNS5_1CILi64EEENS7_ILi128EEENS7_ILi96EEEEEENS_6half_tEfNS_4arch4Sm80ELb0ELb1ELb1ELb1ELb0ELb0ELb0ELb0ELi2ELi2ELi4ELi2ELb0EEENS1_24CollectiveEpilogueBwdGQAISB_fSE_Li256ELb1ELb0EEENS1_19SingleTileSchedulerILb1ELb0ELb0ELi128EEEEEEEEEvNT_6ParamsE --------------------------
	.section	.nv.shared._ZN7cutlass13device_kernelIN5flash19enable_sm80_to_sm89INS1_16FlashAttnBwdSm80INS1_25CollectiveMainloopBwdSm80ILi2ELi2EN4cute5tupleIJNS5_1CILi64EEENS7_ILi128EEENS7_ILi96EEEEEENS_6half_tEfNS_4arch4Sm80ELb0ELb1ELb1ELb1ELb0ELb0ELb0ELb0ELi2ELi2ELi4ELi2ELb0EEENS1_24CollectiveEpilogueBwdGQAISB_fSE_Li256ELb1ELb0EEENS1_19SingleTileSchedulerILb1ELb0ELb0ELi128EEEEEEEEEvNT_6ParamsE,"aw",@nobits
	.sectionflags	@""
	.align	16
	.zero		1024


//--------------------- .nv.shared._ZN7cutlass13device_kernelIN5flash19enable_sm80_to_sm89INS1_16FlashAttnBwdSm80INS1_25CollectiveMainloopBwdSm80ILi2ELi2EN4cute5tupleIJNS5_1CILi64EEENS7_ILi128EEENS7_ILi96EEEEEENS_6half_tEfNS_4arch4Sm80ELb0ELb1ELb1ELb1ELb1ELb0ELb0ELb0ELi2ELi2ELi4ELi2ELb0EEENS1_24CollectiveEpilogueBwdGQAISB_fSE_Li256ELb1ELb1EEENS1_19SingleTileSchedulerILb1ELb0ELb0ELi128EEEEEEEEEvNT_6ParamsE --------------------------
	.section	.nv.shared._ZN7cutlass13device_kernelIN5flash19enable_sm80_to_sm89INS1_16FlashAttnBwdSm80INS1_25CollectiveMainloopBwdSm80ILi2ELi2EN4cute5tupleIJNS5_1CILi64EEENS7_ILi128EEENS7_ILi96EEEEEENS_6half_tEfNS_4arch4Sm80ELb0ELb1ELb1ELb1ELb1ELb0ELb0ELb0ELi2ELi2ELi4ELi2ELb0EEENS1_24CollectiveEpilogueBwdGQAISB_fSE_Li256ELb1ELb1EEENS1_19SingleTileSchedulerILb1ELb0ELb0ELi128EEEEEEEEEvNT_6ParamsE,"aw",@nobits
	.sectionflags	@""
	.align	16
	.zero		1024


//--------------------- .nv.shared._ZN7cutlass13device_kernelIN5flash19enable_sm80_to_sm89INS1_16FlashAttnBwdSm80INS1_25CollectiveMainloopBwdSm80ILi2ELi2EN4cute5tupleIJNS5_1CILi64EEENS7_ILi128EEENS7_ILi96EEEEEENS_6half_tEfNS_4arch4Sm80ELb1ELb0ELb1ELb0ELb0ELb0ELb0ELb0ELi2ELi2ELi4ELi2ELb0EEENS1_21CollectiveEpilogueBwdISB_SC_SE_Li256ELb0ELb0ELi2EEENS1_25SingleTileBwdLPTSchedulerILb0ELi128ELb0EEEEEEEEEvNT_6ParamsE --------------------------
	.section	.nv.shared._ZN7cutlass13device_kernelIN5flash19enable_sm80_to_sm89INS1_16FlashAttnBwdSm80INS1_25CollectiveMainloopBwdSm80ILi2ELi2EN4cute5tupleIJNS5_1CILi64EEENS7_ILi128EEENS7_ILi96EEEEEENS_6half_tEfNS_4arch4Sm80ELb1ELb0ELb1ELb0ELb0ELb0ELb0ELb0ELi2ELi2ELi4ELi2ELb0EEENS1_21CollectiveEpilogueBwdISB_SC_SE_Li256ELb0ELb0ELi2EEENS1_25SingleTileBwdLPTSchedulerILb0ELi128ELb0EEEEEEEEEvNT_6ParamsE,"aw",@nobits
	.sectionflags	@""
	.align	16
	.zero		1024


//--------------------- .nv.shared._ZN7cutlass13device_kernelIN5flash19enable_sm80_to_sm89INS1_16FlashAttnBwdSm80INS1_25CollectiveMainloopBwdSm80ILi2ELi2EN4cute5tupleIJNS5_1CILi64EEENS7_ILi128EEENS7_ILi96EEEEEENS_6half_tEfNS_4arch4Sm80ELb1ELb0ELb1ELb0ELb1ELb0ELb0ELb0ELi2ELi2ELi4ELi2ELb0EEENS1_21CollectiveEpilogueBwdISB_SC_SE_Li256ELb0ELb0ELi2EEENS1_25SingleTileBwdLPTSchedulerILb0ELi128ELb1EEEEEEEEEvNT_6ParamsE --------------------------
	.section	.nv.shared._ZN7cutlass13device_kernelIN5flash19enable_sm80_to_sm89INS1_16FlashAttnBwdSm80INS1_25CollectiveMainloopBwdSm80ILi2ELi2EN4cute5tupleIJNS5_1CILi64EEENS7_ILi128EEENS7_ILi96EEEEEENS_6half_tEfNS_4arch4Sm80ELb1ELb0ELb1ELb0ELb1ELb0ELb0ELb0ELi2ELi2ELi4ELi2ELb0EEENS1_21CollectiveEpilogueBwdISB_SC_SE_Li256ELb0ELb0ELi2EEENS1_25SingleTileBwdLPTSchedulerILb0ELi128ELb1EEEEEEEEEvNT_6ParamsE,"aw",@nobits
	.sectionflags	@""
	.align	16
	.zero		1024


//--------------------- .nv.shared._ZN7cutlass13device_kernelIN5flash19enable_sm80_to_sm89INS1_16FlashAttnBwdSm80INS1_25CollectiveMainloopBwdSm80ILi2ELi2EN4cute5tupleIJNS5_1CILi64EEENS7_ILi128EEENS7_ILi96EEEEEENS_6half_tEfNS_4arch4Sm80ELb1ELb0ELb1ELb0ELb0ELb0ELb0ELb0ELi2ELi2ELi4ELi2ELb0EEENS1_24CollectiveEpilogueBwdGQAISB_fSE_Li256ELb0ELb0EEENS1_25SingleTileBwdLPTSchedulerILb0ELi128ELb0EEEEEEEEEvNT_6ParamsE --------------------------
	.section	.nv.shared._ZN7cutlass13device_kernelIN5flash19enable_sm80_to_sm89INS1_16FlashAttnBwdSm80INS1_25CollectiveMainloopBwdSm80ILi2ELi2EN4cute5tupleIJNS5_1CILi64EEENS7_ILi128EEENS7_ILi96EEEEEENS_6half_tEfNS_4arch4Sm80ELb1ELb0ELb1ELb0ELb0ELb0ELb0ELb0ELi2ELi2ELi4ELi2ELb0EEENS1_24CollectiveEpilogueBwdGQAISB_fSE_Li256ELb0ELb0EEENS1_25SingleTileBwdLPTSchedulerILb0ELi128ELb0EEEEEEEEEvNT_6ParamsE,"aw",@nobits
	.sectionflags	@""
	.align	16
	.zero		1024


//--------------------- .nv.shared._ZN7cutlass13device_kernelIN5flash19enable_sm80_to_sm89INS1_16FlashAttnBwdSm80INS1_25CollectiveMainloopBwdSm80ILi2ELi2EN4cute5tupleIJNS5_1CILi64EEENS7_ILi128EEENS7_ILi96EEEEEENS_6half_tEfNS_4arch4Sm80ELb1ELb0ELb1ELb0ELb1ELb0ELb0ELb0ELi2ELi2ELi4ELi2ELb0EEENS1_24CollectiveEpilogueBwdGQAISB_fSE_Li256ELb0ELb1EEENS1_25SingleTileBwdLPTSchedulerILb0ELi128ELb1EEEEEEEEEvNT_6ParamsE --------------------------
	.section	.nv.shared._ZN7cutlass13device_kernelIN5flash19enable_sm80_to_sm89INS1_16FlashAttnBwdSm80INS1_25CollectiveMainloopBwdSm80ILi2ELi2EN4cute5tupleIJNS5_1CILi64EEENS7_ILi128EEENS7_ILi96EEEEEENS_6half_tEfNS_4arch4Sm80ELb1ELb0ELb1ELb0ELb1ELb0ELb0ELb0ELi2ELi2ELi4ELi2ELb0EEENS1_24CollectiveEpilogueBwdGQAISB_fSE_Li256ELb0ELb1EEENS1_25SingleTileBwdLPTSchedulerILb0ELi128ELb1EEEEEEEEEvNT_6ParamsE,"aw",@nobits
	.sectionflags	@""
	.align	16
	.zero		1024


//--------------------- .nv.shared._ZN7cutlass13device_kernelIN5flash22FlashAttnBwdPreprocessIN4cute5tupleIJNS3_1CILi64EEENS5_ILi96EEEEEENS_6half_tEfNS_4arch4Sm80ELb1ELb0EEEEEvNT_6ParamsE --------------------------
	.section	.nv.shared._ZN7cutlass13device_kernelIN5flash22FlashAttnBwdPreprocessIN4cute5tupleIJNS3_1CILi64EEENS5_ILi96EEEEEENS_6half_tEfNS_4arch4Sm80ELb1ELb0EEEEEvNT_6ParamsE,"aw",@nobits
	.sectionflags	@""
	.align	16
	.zero		1024


//--------------------- .nv.shared._ZN7cutlass13device_kernelIN5flash19enable_sm80_to_sm89INS1_16FlashAttnBwdSm80INS1_25CollectiveMainloopBwdSm80ILi2ELi2EN4cute5tupleIJNS5_1CILi64EEENS7_ILi128EEENS7_ILi96EEEEEENS_6half_tEfNS_4arch4Sm80ELb1ELb0ELb1ELb1ELb0ELb0ELb0ELb0ELi2ELi2ELi4ELi2ELb0EEENS1_21CollectiveEpilogueBwdISB_SC_SE_Li256ELb1ELb0ELi2EEENS1_25SingleTileBwdLPTSchedulerILb1ELi128ELb0EEEEEEEEEvNT_6ParamsE --------------------------
	.section	.nv.shared._ZN7cutlass13device_kernelIN5flash19enable_sm80_to_sm89INS1_16FlashAttnBwdSm80INS1_25CollectiveMainloopBwdSm80ILi2ELi2EN4cute5tupleIJNS5_1CILi64EEENS7_ILi128EEENS7_ILi96EEEEEENS_6half_tEfNS_4arch4Sm80ELb1ELb0ELb1ELb1ELb0ELb0ELb0ELb0ELi2ELi2ELi4ELi2ELb0EEENS1_21CollectiveEpilogueBwdISB_SC_SE_Li256ELb1ELb0ELi2EEENS1_25SingleTileBwdLPTSchedulerILb1ELi128ELb0EEEEEEEEEvNT_6ParamsE,"aw",@nobits
	.sectionflags	@""
	.align	16
	.zero		1024


//--------------------- .nv.shared._ZN7cutlass13device_kernelIN5flash19enable_sm80_to_sm89INS1_16FlashAttnBwdSm80INS1_25CollectiveMainloopBwdSm80ILi2ELi2EN4cute5tupleIJNS5_1CILi64EEENS7_ILi128EEENS7_ILi96EEEEEENS_6half_tEfNS_4arch4Sm80ELb1ELb0ELb1ELb1ELb1ELb0ELb0ELb0ELi2ELi2ELi4ELi2ELb0EEENS1_21CollectiveEpilogueBwdISB_SC_SE_Li256ELb1ELb0ELi2EEENS1_25SingleTileBwdLPTSchedulerILb1ELi128ELb1EEEEEEEEEvNT_6ParamsE --------------------------
	.section	.nv.shared._ZN7cutlass13device_kernelIN5flash19enable_sm80_to_sm89INS1_16FlashAttnBwdSm80INS1_25CollectiveMainloopBwdSm80ILi2ELi2EN4cute5tupleIJNS5_1CILi64EEENS7_ILi128EEENS7_ILi96EEEEEENS_6half_tEfNS_4arch4Sm80ELb1ELb0ELb1ELb1ELb1ELb0ELb0ELb0ELi2ELi2ELi4ELi2ELb0EEENS1_21CollectiveEpilogueBwdISB_SC_SE_Li256ELb1ELb0ELi2EEENS1_25SingleTileBwdLPTSchedulerILb1ELi128ELb1EEEEEEEEEvNT_6ParamsE,"aw",@nobits
	.sectionflags	@""
	.align	16
	.zero		1024


//--------------------- .nv.shared._ZN7cutlass13device_kernelIN5flash19enable_sm80_to_sm89INS1_16FlashAttnBwdSm80INS1_25CollectiveMainloopBwdSm80ILi2ELi2EN4cute5tupleIJNS5_1CILi64EEENS7_ILi128EEENS7_ILi96EEEEEENS_6half_tEfNS_4arch4Sm80ELb1ELb0ELb1ELb1ELb0ELb0ELb0ELb0ELi2ELi2ELi4ELi2ELb0EEENS1_24CollectiveEpilogueBwdGQAISB_fSE_Li256ELb1ELb0EEENS1_25SingleTileBwdLPTSchedulerILb1ELi128ELb0EEEEEEEEEvNT_6ParamsE --------------------------
	.section	.nv.shared._ZN7cutlass13device_kernelIN5flash19enable_sm80_to_sm89INS1_16FlashAttnBwdSm80INS1_25CollectiveMainloopBwdSm80ILi2ELi2EN4cute5tupleIJNS5_1CILi64EEENS7_ILi128EEENS7_ILi96EEEEEENS_6half_tEfNS_4arch4Sm80ELb1ELb0ELb1ELb1ELb0ELb0ELb0ELb0ELi2ELi2ELi4ELi2ELb0EEENS1_24CollectiveEpilogueBwdGQAISB_fSE_Li256ELb1ELb0EEENS1_25SingleTileBwdLPTSchedulerILb1ELi128ELb0EEEEEEEEEvNT_6ParamsE,"aw",@nobits
	.sectionflags	@""
	.align	16
	.zero		1024


//--------------------- .nv.shared._ZN7cutlass13device_kernelIN5flash32FlashAttnBwdPostprocessConvertdQIN4cute5tupleIJNS3_1CILi128EEENS5_ILi96EEEEEENS_6half_tEfNS_4arch4Sm80ELi256ENS3_8TiledMMAINS3_8MMA_AtomIJNS3_28SM80_16x8x16_F32F16F16F32_TNEEEENS3_6LayoutINS4_IJNS5_ILi4EEENS5_ILi2EEENS5_ILi1EEEEEENS4_IJSJ_SH_NS5_ILi0EEEEEEEENS4_IJNS5_ILi64EEENS5_ILi32EEENS5_ILi16EEEEEEEELb0EEEEEvNT_6ParamsE --------------------------
	.section	.nv.shared._ZN7cutlass13device_kernelIN5flash32FlashAttnBwdPostprocessConvertdQIN4cute5tupleIJNS3_1CILi128EEENS5_ILi96EEEEEENS_6half_tEfNS_4arch4Sm80ELi256ENS3_8TiledMMAINS3_8MMA_AtomIJNS3_28SM80_16x8x16_F32F16F16F32_TNEEEENS3_6LayoutINS4_IJNS5_ILi4EEENS5_ILi2EEENS5_ILi1EEEEEENS4_IJSJ_SH_NS5_ILi0EEEEEEEENS4_IJNS5_ILi64EEENS5_ILi32EEENS5_ILi16EEEEEEEELb0EEEEEvNT_6ParamsE,"aw",@nobits
	.sectionflags	@""
	.align	16
	.zero		1024


//--------------------- .nv.shared._ZN7cutlass13device_kernelIN5flash32FlashAttnBwdPostprocessConvertdQIN4cute5tupleIJNS3_1CILi64EEENS5_ILi96EEEEEENS_6half_tEfNS_4arch4Sm80ELi256ENS3_8TiledMMAINS3_8MMA_AtomIJNS3_28SM80_16x8x16_F32F16F16F32_TNEEEENS3_6LayoutINS4_IJNS5_ILi2EEENS5_ILi4EEENS5_ILi1EEEEEENS4_IJSJ_SH_NS5_ILi0EEEEEEEENS4_IJNS5_ILi32EEESO_NS5_ILi16EEEEEEEELb0EEEEEvNT_6ParamsE --------------------------
	.section	.nv.shared._ZN7cutlass13device_kernelIN5flash32FlashAttnBwdPostprocessConvertdQIN4cute5tupleIJNS3_1CILi64EEENS5_ILi96EEEEEENS_6half_tEfNS_4arch4Sm80ELi256ENS3_8TiledMMAINS3_8MMA_AtomIJNS3_28SM80_16x8x16_F32F16F16F32_TNEEEENS3_6LayoutINS4_IJNS5_ILi2EEENS5_ILi4EEENS5_ILi1EEEEEENS4_IJSJ_SH_NS5_ILi0EEEEEEEENS4_IJNS5_ILi32EEESO_NS5_ILi16EEEEEEEELb0EEEEEvNT_6ParamsE,"aw",@nobits
	.sectionflags	@""
	.align	16
	.zero		1024


//--------------------- .nv.shared._ZN7cutlass13device_kernelIN5flash19enable_sm80_to_sm89INS1_16FlashAttnBwdSm80INS1_25CollectiveMainloopBwdSm80ILi2ELi2EN4cute5tupleIJNS5_1CILi64EEENS7_ILi128EEENS7_ILi96EEEEEENS_6half_tEfNS_4arch4Sm80ELb1ELb0ELb1ELb1ELb1ELb0ELb0ELb0ELi2ELi2ELi4ELi2ELb0EEENS1_24CollectiveEpilogueBwdGQAISB_fSE_Li256ELb1ELb1EEENS1_25SingleTileBwdLPTSchedulerILb1ELi128ELb1EEEEEEEEEvNT_6ParamsE --------------------------
	.section	.nv.shared._ZN7cutlass13device_kernelIN5flash19enable_sm80_to_sm89INS1_16FlashAttnBwdSm80INS1_25CollectiveMainloopBwdSm80ILi2ELi2EN4cute5tupleIJNS5_1CILi64EEENS7_ILi128EEENS7_ILi96EEEEEENS_6half_tEfNS_4arch4Sm80ELb1ELb0ELb1ELb1ELb1ELb0ELb0ELb0ELi2ELi2ELi4ELi2ELb0EEENS1_24CollectiveEpilogueBwdGQAISB_fSE_Li256ELb1ELb1EEENS1_25SingleTileBwdLPTSchedulerILb1ELi128ELb1EEEEEEEEEvNT_6ParamsE,"aw",@nobits
	.sectionflags	@""
	.align	16
	.zero		1024


//--------------------- .nv.shared._ZN7cutlass13device_kernelIN5flash22FlashAttnBwdPreprocessIN4cute5tupleIJNS3_1CILi64EEENS5_ILi96EEEEEENS_6half_tEfNS_4arch4Sm80ELb1ELb1EEEEEvNT_6ParamsE --------------------------
	.section	.nv.shared._ZN7cutlass13device_kernelIN5flash22FlashAttnBwdPreprocessIN4cute5tupleIJNS3_1CILi64EEENS5_ILi96EEEEEENS_6half_tEfNS_4arch4Sm80ELb1ELb1EEEEEvNT_6ParamsE,"aw",@nobits
	.sectionflags	@""
	.align	16
	.zero		1024


//--------------------- .nv.constant0._ZN7cutlass13device_kernelIN5flash19enable_sm80_to_sm89INS1_16FlashAttnBwdSm80INS1_25CollectiveMainloopBwdSm80ILi2ELi1EN4cute5tupleIJNS5_1CILi64EEENS7_ILi128EEENS7_ILi96EEEEEENS_6half_tEfNS_4arch4Sm80ELb0ELb0ELb1ELb0ELb0ELb0ELb0ELb0ELi2ELi2ELi4ELi2ELb1EEENS1_21CollectiveEpilogueBwdISB_SC_SE_Li256ELb0ELb0ELi2EEENS1_19SingleTileSchedulerILb0ELb0ELb0ELi128EEEEEEEEEvNT_6ParamsE --------------------------
	.section	.nv.constant0._ZN7cutlass13device_kernelIN5flash19enable_sm80_to_sm89INS1_16FlashAttnBwdSm80INS1_25CollectiveMainloopBwdSm80ILi2ELi1EN4cute5tupleIJNS5_1CILi64EEENS7_ILi128EEENS7_ILi96EEEEEENS_6half_tEfNS_4arch4Sm80ELb0ELb0ELb1ELb0ELb0ELb0ELb0ELb0ELi2ELi2ELi4ELi2ELb1EEENS1_21CollectiveEpilogueBwdISB_SC_SE_Li256ELb0ELb0ELi2EEENS1_19SingleTileSchedulerILb0ELb0ELb0ELi128EEEEEEEEEvNT_6ParamsE,"a",@progbits
	.sectionflags	@""
	.align	4
.nv.constant0._ZN7cutlass13device_kernelIN5flash19enable_sm80_to_sm89INS1_16FlashAttnBwdSm80INS1_25CollectiveMainloopBwdSm80ILi2ELi1EN4cute5tupleIJNS5_1CILi64EEENS7_ILi128EEENS7_ILi96EEEEEENS_6half_tEfNS_4arch4Sm80ELb0ELb0ELb1ELb0ELb0ELb0ELb0ELb0ELi2ELi2ELi4ELi2ELb1EEENS1_21CollectiveEpilogueBwdISB_SC_SE_Li256ELb0ELb0ELi2EEENS1_19SingleTileSchedulerILb0ELb0ELb0ELi128EEEEEEEEEvNT_6ParamsE:
	.zero		1152


//--------------------- .nv.constant0._ZN7cutlass13device_kernelIN5flash19enable_sm80_to_sm89INS1_16FlashAttnBwdSm80INS1_25CollectiveMainloopBwdSm80ILi2ELi1EN4cute5tupleIJNS5_1CILi64EEENS7_ILi128EEENS7_ILi96EEEEEENS_6half_tEfNS_4arch4Sm80ELb0ELb0ELb1ELb0ELb1ELb0ELb0ELb0ELi2ELi2ELi4ELi2ELb1EEENS1_21CollectiveEpilogueBwdISB_SC_SE_Li256ELb0ELb0ELi2EEENS1_19SingleTileSchedulerILb0ELb0ELb0ELi128EEEEEEEEEvNT_6ParamsE --------------------------
	.section	.nv.constant0._ZN7cutlass13device_kernelIN5flash19enable_sm80_to_sm89INS1_16FlashAttnBwdSm80INS1_25CollectiveMainloopBwdSm80ILi2ELi1EN4cute5tupleIJNS5_1CILi64EEENS7_ILi128EEENS7_ILi96EEEEEENS_6half_tEfNS_4arch4Sm80ELb0ELb0ELb1ELb0ELb1ELb0ELb0ELb0ELi2ELi2ELi4ELi2ELb1EEENS1_21CollectiveEpilogueBwdISB_SC_SE_Li256ELb0ELb0ELi2EEENS1_19SingleTileSchedulerILb0ELb0ELb0ELi128EEEEEEEEEvNT_6ParamsE,"a",@progbits
	.sectionflags	@""
	.align	4
.nv.constant0._ZN7cutlass13device_kernelIN5flash19enable_sm80_to_sm89INS1_16FlashAttnBwdSm80INS1_25CollectiveMainloopBwdSm80ILi2ELi1EN4cute5tupleIJNS5_1CILi64EEENS7_ILi128EEENS7_ILi96EEEEEENS_6half_tEfNS_4arch4Sm80ELb0ELb0ELb1ELb0ELb1ELb0ELb0ELb0ELi2ELi2ELi4ELi2ELb1EEENS1_21CollectiveEpilogueBwdISB_SC_SE_Li256ELb0ELb0ELi2EEENS1_19SingleTileSchedulerILb0ELb0ELb0ELi128EEEEEEEEEvNT_6ParamsE:
	.zero		1152


//--------------------- .nv.constant0._ZN7cutlass13device_kernelIN5flash19enable_sm80_to_sm89INS1_16FlashAttnBwdSm80INS1_25CollectiveMainloopBwdSm80ILi2ELi1EN4cute5tupleIJNS5_1CILi64EEENS7_ILi128EEENS7_ILi96EEEEEENS_6half_tEfNS_4arch4Sm80ELb0ELb0ELb1ELb0ELb0ELb0ELb0ELb0ELi2ELi2ELi4ELi2ELb1EEENS1_24CollectiveEpilogueBwdGQAISB_fSE_Li256ELb0ELb0EEENS1_19SingleTileSchedulerILb0ELb0ELb0ELi128EEEEEEEEEvNT_6ParamsE --------------------------
	.section	.nv.constant0._ZN7cutlass13device_kernelIN5flash19enable_sm80_to_sm89INS1_16FlashAttnBwdSm80INS1_25CollectiveMainloopBwdSm80ILi2ELi1EN4cute5tupleIJNS5_1CILi64EEENS7_ILi128EEENS7_ILi96EEEEEENS_6half_tEfNS_4arch4Sm80ELb0ELb0ELb1ELb0ELb0ELb0ELb0ELb0ELi2ELi2ELi4ELi2ELb1EEENS1_24CollectiveEpilogueBwdGQAISB_fSE_Li256ELb0ELb0EEENS1_19SingleTileSchedulerILb0ELb0ELb0ELi128EEEEEEEEEvNT_6ParamsE,"a",@progbits
	.sectionflags	@""
	.align	4
.nv.constant0._ZN7cutlass13device_kernelIN5flash19enable_sm80_to_sm89INS1_16FlashAttnBwdSm80INS1_25CollectiveMainloopBwdSm80ILi2ELi1EN4cute5tupleIJNS5_1CILi64EEENS7_ILi128EEENS7_ILi96EEEEEENS_6half_tEfNS_4arch4Sm80ELb0ELb0ELb1ELb0ELb0ELb0ELb0ELb0ELi2ELi2ELi4ELi2ELb1EEENS1_24CollectiveEpilogueBwdGQAISB_fSE_Li256ELb0ELb0EEENS1_19SingleTileSchedulerILb0ELb0ELb0ELi128EEEEEEEEEvNT_6ParamsE:
	.zero		1160


//--------------------- .nv.constant0._ZN7cutlass13device_kernelIN5flash19enable_sm80_to_sm89INS1_16FlashAttnBwdSm80INS1_25CollectiveMainloopBwdSm80ILi2ELi1EN4cute5tupleIJNS5_1CILi64EEENS7_ILi128EEENS7_ILi96EEEEEENS_6half_tEfNS_4arch4Sm80ELb0ELb0ELb1ELb0ELb1ELb0ELb0ELb0ELi2ELi2ELi4ELi2ELb1EEENS1_24CollectiveEpilogueBwdGQAISB_fSE_Li256ELb0ELb1EEENS1_19SingleTileSchedulerILb0ELb0ELb0ELi128EEEEEEEEEvNT_6ParamsE --------------------------
	.section	.nv.constant0._ZN7cutlass13device_kernelIN5flash19enable_sm80_to_sm89INS1_16FlashAttnBwdSm80INS1_25CollectiveMainloopBwdSm80ILi2ELi1EN4cute5tupleIJNS5_1CILi64EEENS7_ILi128EEENS7_ILi96EEEEEENS_6half_tEfNS_4arch4Sm80ELb0ELb0ELb1ELb0ELb1ELb0ELb0ELb0ELi2ELi2ELi4ELi2ELb1EEENS1_24CollectiveEpilogueBwdGQAISB_fSE_Li256ELb0ELb1EEENS1_19SingleTileSchedulerILb0ELb0ELb0ELi128EEEEEEEEEvNT_6ParamsE,"a",@progbits
	.sectionflags	@""
	.align	4
.nv.constant0._ZN7cutlass13device_kernelIN5flash19enable_sm80_to_sm89INS1_16FlashAttnBwdSm80INS1_25CollectiveMainloopBwdSm80ILi2ELi1EN4cute5tupleIJNS5_1CILi64EEENS7_ILi128EEENS7_ILi96EEEEEENS_6half_tEfNS_4arch4Sm80ELb0ELb0ELb1ELb0ELb1ELb0ELb0ELb0ELi2ELi2ELi4ELi2ELb1EEENS1_24CollectiveEpilogueBwdGQAISB_fSE_Li256ELb0ELb1EEENS1_19SingleTileSchedulerILb0ELb0ELb0ELi128EEEEEEEEEvNT_6ParamsE:
	.zero		1160


//--------------------- .nv.constant0._ZN7cutlass13device_kernelIN5flash19enable_sm80_to_sm89INS1_16FlashAttnBwdSm80INS1_25CollectiveMainloopBwdSm80ILi2ELi1EN4cute5tupleIJNS5_1CILi64EEENS7_ILi128EEENS7_ILi96EEEEEENS_6half_tEfNS_4arch4Sm80ELb0ELb0ELb1ELb1ELb0ELb0ELb0ELb0ELi2ELi2ELi4ELi2ELb1EEENS1_21CollectiveEpilogueBwdISB_SC_SE_Li256ELb1ELb0ELi2EEENS1_19SingleTileSchedulerILb1ELb0ELb0ELi128EEEEEEEEEvNT_6ParamsE --------------------------
	.section	.nv.constant0._ZN7cutlass13device_kernelIN5flash19enable_sm80_to_sm89INS1_16FlashAttnBwdSm80INS1_25CollectiveMainloopBwdSm80ILi2ELi1EN4cute5tupleIJNS5_1CILi64EEENS7_ILi128EEENS7_ILi96EEEEEENS_6half_tEfNS_4arch4Sm80ELb0ELb0ELb1ELb1ELb0ELb0ELb0ELb0ELi2ELi2ELi4ELi2ELb1EEENS1_21CollectiveEpilogueBwdISB_SC_SE_Li256ELb1ELb0ELi2EEENS1_19SingleTileSchedulerILb1ELb0ELb0ELi128EEEEEEEEEvNT_6ParamsE,"a",@progbits
	.sectionflags	@""
	.align	4
.nv.constant0._ZN7cutlass13device_kernelIN5flash19enable_sm80_to_sm89INS1_16FlashAttnBwdSm80INS1_25CollectiveMainloopBwdSm80ILi2ELi1EN4cute5tupleIJNS5_1CILi64EEENS7_ILi128EEENS7_ILi96EEEEEENS_6half_tEfNS_4arch4Sm80ELb0ELb0ELb1ELb1ELb0ELb0ELb0ELb0ELi2ELi2ELi4ELi2ELb1EEENS1_21CollectiveEpilogueBwdISB_SC_SE_Li256ELb1ELb0ELi2EEENS1_19SingleTileSchedulerILb1ELb0ELb0ELi128EEEEEEEEEvNT_6ParamsE:
	.zero		1152


//--------------------- .nv.constant0._ZN7cutlass13device_kernelIN5flash19enable_sm80_to_sm89INS1_16FlashAttnBwdSm80INS1_25CollectiveMainloopBwdSm80ILi2ELi1EN4cute5tupleIJNS5_1CILi64EEENS7_ILi128EEENS7_ILi96EEEEEENS_6half_tEfNS_4arch4Sm80ELb0ELb0ELb1ELb1ELb1ELb0ELb0ELb0ELi2ELi2ELi4ELi2ELb1EEENS1_21CollectiveEpilogueBwdISB_SC_SE_Li256ELb1ELb0ELi2EEENS1_19SingleTileSchedulerILb1ELb0ELb0ELi128EEEEEEEEEvNT_6ParamsE --------------------------
	.section	.nv.constant0._ZN7cutlass13device_kernelIN5flash19enable_sm80_to_sm89INS1_16FlashAttnBwdSm80INS1_25CollectiveMainloopBwdSm80ILi2ELi1EN4cute5tupleIJNS5_1CILi64EEENS7_ILi128EEENS7_ILi96EEEEEENS_6half_tEfNS_4arch4Sm80ELb0ELb0ELb1ELb1ELb1ELb0ELb0ELb0ELi2ELi2ELi4ELi2ELb1EEENS1_21CollectiveEpilogueBwdISB_SC_SE_Li256ELb1ELb0ELi2EEENS1_19SingleTileSchedulerILb1ELb0ELb0ELi128EEEEEEEEEvNT_6ParamsE,"a",@progbits
	.sectionflags	@""
	.align	4
.nv.constant0._ZN7cutlass13device_kernelIN5flash19enable_sm80_to_sm89INS1_16FlashAttnBwdSm80INS1_25CollectiveMainloopBwdSm80ILi2ELi1EN4cute5tupleIJNS5_1CILi64EEENS7_ILi128EEENS7_ILi96EEEEEENS_6half_tEfNS_4arch4Sm80ELb0ELb0ELb1ELb1ELb1ELb0ELb0ELb0ELi2ELi2ELi4ELi2ELb1EEENS1_21CollectiveEpilogueBwdISB_SC_SE_Li256ELb1ELb0ELi2EEENS1_19SingleTileSchedulerILb1ELb0ELb0ELi128EEEEEEEEEvNT_6ParamsE:
	.zero		1152


//--------------------- .nv.constant0._ZN7cutlass13device_kernelIN5flash19enable_sm80_to_sm89INS1_16FlashAttnBwdSm80INS1_25CollectiveMainloopBwdSm80ILi2ELi1EN4cute5tupleIJNS5_1CILi64EEENS7_ILi128EEENS7_ILi96EEEEEENS_6half_tEfNS_4arch4Sm80ELb0ELb0ELb1ELb1ELb0ELb0ELb0ELb0ELi2ELi2ELi4ELi2ELb1EEENS1_24CollectiveEpilogueBwdGQAISB_fSE_Li256ELb1ELb0EEENS1_19SingleTileSchedulerILb1ELb0ELb0ELi128EEEEEEEEEvNT_6ParamsE --------------------------
	.section	.nv.constant0._ZN7cutlass13device_kernelIN5flash19enable_sm80_to_sm89INS1_16FlashAttnBwdSm80INS1_25CollectiveMainloopBwdSm80ILi2ELi1EN4cute5tupleIJNS5_1CILi64EEENS7_ILi128EEENS7_ILi96EEEEEENS_6half_tEfNS_4arch4Sm80ELb0ELb0ELb1ELb1ELb0ELb0ELb0ELb0ELi2ELi2ELi4ELi2ELb1EEENS1_24CollectiveEpilogueBwdGQAISB_fSE_Li256ELb1ELb0EEENS1_19SingleTileSchedulerILb1ELb0ELb0ELi128EEEEEEEEEvNT_6ParamsE,"a",@progbits
	.sectionflags	@""
	.align	4
.nv.constant0._ZN7cutlass13device_kernelIN5flash19enable_sm80_to_sm89INS1_16FlashAttnBwdSm80INS1_25CollectiveMainloopBwdSm80ILi2ELi1EN4cute5tupleIJNS5_1CILi64EEENS7_ILi128EEENS7_ILi96EEEEEENS_6half_tEfNS_4arch4Sm80ELb0ELb0ELb1ELb1ELb0ELb0ELb0ELb0ELi2ELi2ELi4ELi2ELb1EEENS1_24CollectiveEpilogueBwdGQAISB_fSE_Li256ELb1ELb0EEENS1_19SingleTileSchedulerILb1ELb0ELb0ELi128EEEEEEEEEvNT_6ParamsE:
	.zero		1160


//--------------------- .nv.constant0._ZN7cutlass13device_kernelIN5flash19enable_sm80_to_sm89INS1_16FlashAttnBwdSm80INS1_25CollectiveMainloopBwdSm80ILi2ELi1EN4cute5tupleIJNS5_1CILi64EEENS7_ILi128EEENS7_ILi96EEEEEENS_6half_tEfNS_4arch4Sm80ELb0ELb0ELb1ELb1ELb1ELb0ELb0ELb0ELi2ELi2ELi4ELi2ELb1EEENS1_24CollectiveEpilogueBwdGQAISB_fSE_Li256ELb1ELb1EEENS1_19SingleTileSchedulerILb1ELb0ELb0ELi128EEEEEEEEEvNT_6ParamsE --------------------------
	.section	.nv.constant0._ZN7cutlass13device_kernelIN5flash19enable_sm80_to_sm89INS1_16FlashAttnBwdSm80INS1_25CollectiveMainloopBwdSm80ILi2ELi1EN4cute5tupleIJNS5_1CILi64EEENS7_ILi128EEENS7_ILi96EEEEEENS_6half_tEfNS_4arch4Sm80ELb0ELb0ELb1ELb1ELb1ELb0ELb0ELb0ELi2ELi2ELi4ELi2ELb1EEENS1_24CollectiveEpilogueBwdGQAISB_fSE_Li256ELb1ELb1EEENS1_19SingleTileSchedulerILb1ELb0ELb0ELi128EEEEEEEEEvNT_6ParamsE,"a",@progbits
	.sectionflags	@""
	.align	4
.nv.constant0._ZN7cutlass13device_kernelIN5flash19enable_sm80_to_sm89INS1_16FlashAttnBwdSm80INS1_25CollectiveMainloopBwdSm80ILi2ELi1EN4cute5tupleIJNS5_1CILi64EEENS7_ILi128EEENS7_ILi96EEEEEENS_6half_tEfNS_4arch4Sm80ELb0ELb0ELb1ELb1ELb1ELb0ELb0ELb0ELi2ELi2ELi4ELi2ELb1EEENS1_24CollectiveEpilogueBwdGQAISB_fSE_Li256ELb1ELb1EEENS1_19SingleTileSchedulerILb1ELb0ELb0ELi128EEEEEEEEEvNT_6ParamsE:
	.zero		1160


//--------------------- .nv.constant0._ZN7cutlass13device_kernelIN5flash19enable_sm80_to_sm89INS1_16FlashAttnBwdSm80INS1_25CollectiveMainloopBwdSm80ILi2ELi1EN4cute5tupleIJNS5_1CILi64EEENS7_ILi128EEENS7_ILi96EEEEEENS_6half_tEfNS_4arch4Sm80ELb0ELb1ELb1ELb0ELb0ELb0ELb0ELb0ELi2ELi2ELi4ELi2ELb1EEENS1_21CollectiveEpilogueBwdISB_SC_SE_Li256ELb0ELb0ELi2EEENS1_19SingleTileSchedulerILb0ELb0ELb0ELi128EEEEEEEEEvNT_6ParamsE --------------------------
	.section	.nv.constant0._ZN7cutlass13device_kernelIN5flash19enable_sm80_to_sm89INS1_16FlashAttnBwdSm80INS1_25CollectiveMainloopBwdSm80ILi2ELi1EN4cute5tupleIJNS5_1CILi64EEENS7_ILi128EEENS7_ILi96EEEEEENS_6half_tEfNS_4arch4Sm80ELb0ELb1ELb1ELb0ELb0ELb0ELb0ELb0ELi2ELi2ELi4ELi2ELb1EEENS1_21CollectiveEpilogueBwdISB_SC_SE_Li256ELb0ELb0ELi2EEENS1_19SingleTileSchedulerILb0ELb0ELb0ELi128EEEEEEEEEvNT_6ParamsE,"a",@progbits
	.sectionflags	@""
	.align	4
.nv.constant0._ZN7cutlass13device_kernelIN5flash19enable_sm80_to_sm89INS1_16FlashAttnBwdSm80INS1_25CollectiveMainloopBwdSm80ILi2ELi1EN4cute5tupleIJNS5_1CILi64EEENS7_ILi128EEENS7_ILi96EEEEEENS_6half_tEfNS_4arch4Sm80ELb0ELb1ELb1ELb0ELb0ELb0ELb0ELb0ELi2ELi2ELi4ELi2ELb1EEENS1_21CollectiveEpilogueBwdISB_SC_SE_Li256ELb0ELb0ELi2EEENS1_19SingleTileSchedulerILb0ELb0ELb0ELi128EEEEEEEEEvNT_6ParamsE:
	.zero		1152


//--------------------- .nv.constant0._ZN7cutlass13device_kernelIN5flash19enable_sm80_to_sm89INS1_16FlashAttnBwdSm80INS1_25CollectiveMainloopBwdSm80ILi2ELi1EN4cute5tupleIJNS5_1CILi64EEENS7_ILi128EEENS7_ILi96EEEEEENS_6half_tEfNS_4arch4Sm80ELb0ELb1ELb1ELb0ELb1ELb0ELb0ELb0ELi2ELi2ELi4ELi2ELb1EEENS1_21CollectiveEpilogueBwdISB_SC_SE_Li256ELb0ELb0ELi2EEENS1_19SingleTileSchedulerILb0ELb0ELb0ELi128EEEEEEEEEvNT_6ParamsE --------------------------
	.section	.nv.constant0._ZN7cutlass13device_kernelIN5flash19enable_sm80_to_sm89INS1_16FlashAttnBwdSm80INS1_25CollectiveMainloopBwdSm80ILi2ELi1EN4cute5tupleIJNS5_1CILi64EEENS7_ILi128EEENS7_ILi96EEEEEENS_6half_tEfNS_4arch4Sm80ELb0ELb1ELb1ELb0ELb1ELb0ELb0ELb0ELi2ELi2ELi4ELi2ELb1EEENS1_21CollectiveEpilogueBwdISB_SC_SE_Li256ELb0ELb0ELi2EEENS1_19SingleTileSchedulerILb0ELb0ELb0ELi128EEEEEEEEEvNT_6ParamsE,"a",@progbits
	.sectionflags	@""
	.align	4
.nv.constant0._ZN7cutlass13device_kernelIN5flash19enable_sm80_to_sm89INS1_16FlashAttnBwdSm80INS1_25CollectiveMainloopBwdSm80ILi2ELi1EN4cute5tupleIJNS5_1CILi64EEENS7_ILi128EEENS7_ILi96EEEEEENS_6half_tEfNS_4arch4Sm80ELb0ELb1ELb1ELb0ELb1ELb0ELb0ELb0ELi2ELi2ELi4ELi2ELb1EEENS1_21CollectiveEpilogueBwdISB_SC_SE_Li256ELb0ELb0ELi2EEENS1_19SingleTileSchedulerILb0ELb0ELb0ELi128EEEEEEEEEvNT_6ParamsE:
	.zero		1152


//--------------------- .nv.constant0._ZN7cutlass13device_kernelIN5flash19enable_sm80_to_sm89INS1_16FlashAttnBwdSm80INS1_25CollectiveMainloopBwdSm80ILi2ELi1EN4cute5tupleIJNS5_1CILi64EEENS7_ILi128EEENS7_ILi96EEEEEENS_6half_tEfNS_4arch4Sm80ELb0ELb1ELb1ELb0ELb0ELb0ELb0ELb0ELi2ELi2ELi4ELi2ELb1EEENS1_24CollectiveEpilogueBwdGQAISB_fSE_Li256ELb0ELb0EEENS1_19SingleTileSchedulerILb0ELb0ELb0ELi128EEEEEEEEEvNT_6ParamsE --------------------------
	.section	.nv.constant0._ZN7cutlass13device_kernelIN5flash19enable_sm80_to_sm89INS1_16FlashAttnBwdSm80INS1_25CollectiveMainloopBwdSm80ILi2ELi1EN4cute5tupleIJNS5_1CILi64EEENS7_ILi128EEENS7_ILi96EEEEEENS_6half_tEfNS_4arch4Sm80ELb0ELb1ELb1ELb0ELb0ELb0ELb0ELb0ELi2ELi2ELi4ELi2ELb1EEENS1_24CollectiveEpilogueBwdGQAISB_fSE_Li256ELb0ELb0EEENS1_19SingleTileSchedulerILb0ELb0ELb0ELi128EEEEEEEEEvNT_6ParamsE,"a",@progbits
	.sectionflags	@""
	.align	4
.nv.constant0._ZN7cutlass13device_kernelIN5flash19enable_sm80_to_sm89INS1_16FlashAttnBwdSm80INS1_25CollectiveMainloopBwdSm80ILi2ELi1EN4cute5tupleIJNS5_1CILi64EEENS7_ILi128EEENS7_ILi96EEEEEENS_6half_tEfNS_4arch4Sm80ELb0ELb1ELb1ELb0ELb0ELb0ELb0ELb0ELi2ELi2ELi4ELi2ELb1EEENS1_24CollectiveEpilogueBwdGQAISB_fSE_Li256ELb0ELb0EEENS1_19SingleTileSchedulerILb0ELb0ELb0ELi128EEEEEEEEEvNT_6ParamsE:
	.zero		1160


//--------------------- .nv.constant0._ZN7cutlass13device_kernelIN5flash19enable_sm80_to_sm89INS1_16FlashAttnBwdSm80INS1_25CollectiveMainloopBwdSm80ILi2ELi1EN4cute5tupleIJNS5_1CILi64EEENS7_ILi128EEENS7_ILi96EEEEEENS_6half_tEfNS_4arch4Sm80ELb0ELb1ELb1ELb0ELb1ELb0ELb0ELb0ELi2ELi2ELi4ELi2ELb1EEENS1_24CollectiveEpilogueBwdGQAISB_fSE_Li256ELb0ELb1EEENS1_19SingleTileSchedulerILb0ELb0ELb0ELi128EEEEEEEEEvNT_6ParamsE --------------------------
	.section	.nv.constant0._ZN7cutlass13device_kernelIN5flash19enable_sm80_to_sm89INS1_16FlashAttnBwdSm80INS1_25CollectiveMainloopBwdSm80ILi2ELi1EN4cute5tupleIJNS5_1CILi64EEENS7_ILi128EEENS7_ILi96EEEEEENS_6half_tEfNS_4arch4Sm80ELb0ELb1ELb1ELb0ELb1ELb0ELb0ELb0ELi2ELi2ELi4ELi2ELb1EEENS1_24CollectiveEpilogueBwdGQAISB_fSE_Li256ELb0ELb1EEENS1_19SingleTileSchedulerILb0ELb0ELb0ELi128EEEEEEEEEvNT_6ParamsE,"a",@progbits
	.sectionflags	@""
	.align	4
.nv.constant0._ZN7cutlass13device_kernelIN5flash19enable_sm80_to_sm89INS1_16FlashAttnBwdSm80INS1_25CollectiveMainloopBwdSm80ILi2ELi1EN4cute5tupleIJNS5_1CILi64EEENS7_ILi128EEENS7_ILi96EEEEEENS_6half_tEfNS_4arch4Sm80ELb0ELb1ELb1ELb0ELb1ELb0ELb0ELb0ELi2ELi2ELi4ELi2ELb1EEENS1_24CollectiveEpilogueBwdGQAISB_fSE_Li256ELb0ELb1EEENS1_19SingleTileSchedulerILb0ELb0ELb0ELi128EEEEEEEEEvNT_6ParamsE:
	.zero		1160


//--------------------- .nv.constant0._ZN7cutlass13device_kernelIN5flash19enable_sm80_to_sm89INS1_16FlashAttnBwdSm80INS1_25CollectiveMainloopBwdSm80ILi2ELi1EN4cute5tupleIJNS5_1CILi64EEENS7_ILi128EEENS7_ILi96EEEEEENS_6half_tEfNS_4arch4Sm80ELb0ELb1ELb1ELb1ELb0ELb0ELb0ELb0ELi2ELi2ELi4ELi2ELb1EEENS1_21CollectiveEpilogueBwdISB_SC_SE_Li256ELb1ELb0ELi2EEENS1_19SingleTileSchedulerILb1ELb0ELb0ELi128EEEEEEEEEvNT_6ParamsE --------------------------
	.section	.nv.constant0._ZN7cutlass13device_kernelIN5flash19enable_sm80_to_sm89INS1_16FlashAttnBwdSm80INS1_25CollectiveMainloopBwdSm80ILi2ELi1EN4cute5tupleIJNS5_1CILi64EEENS7_ILi128EEENS7_ILi96EEEEEENS_6half_tEfNS_4arch4Sm80ELb0ELb1ELb1ELb1ELb0ELb0ELb0ELb0ELi2ELi2ELi4ELi2ELb1EEENS1_21CollectiveEpilogueBwdISB_SC_SE_Li256ELb1ELb0ELi2EEENS1_19SingleTileSchedulerILb1ELb0ELb0ELi128EEEEEEEEEvNT_6ParamsE,"a",@progbits
	.sectionflags	@""
	.align	4
.nv.constant0._ZN7cutlass13device_kernelIN5flash19enable_sm80_to_sm89INS1_16FlashAttnBwdSm80INS1_25CollectiveMainloopBwdSm80ILi2ELi1EN4cute5tupleIJNS5_1CILi64EEENS7_ILi128EEENS7_ILi96EEEEEENS_6half_tEfNS_4arch4Sm80ELb0ELb1ELb1ELb1ELb0ELb0ELb0ELb0ELi2ELi2ELi4ELi2ELb1EEENS1_21CollectiveEpilogueBwdISB_SC_SE_Li256ELb1ELb0ELi2EEENS1_19SingleTileSchedulerILb1ELb0ELb0ELi128EEEEEEEEEvNT_6ParamsE:
	.zero		1152


//--------------------- .nv.constant0._ZN7cutlass13device_kernelIN5flash19enable_sm80_to_sm89INS1_16FlashAttnBwdSm80INS1_25CollectiveMainloopBwdSm80ILi2ELi1EN4cute5tupleIJNS5_1CILi64EEENS7_ILi128EEENS7_ILi96EEEEEENS_6half_tEfNS_4arch4Sm80ELb0ELb1ELb1ELb1ELb1ELb0ELb0ELb0ELi2ELi2ELi4ELi2ELb1EEENS1_21CollectiveEpilogueBwdISB_SC_SE_Li256ELb1ELb0ELi2EEENS1_19SingleTileSchedulerILb1ELb0ELb0ELi128EEEEEEEEEvNT_6ParamsE --------------------------
	.section	.nv.constant0._ZN7cutlass13device_kernelIN5flash19enable_sm80_to_sm89INS1_16FlashAttnBwdSm80INS1_25CollectiveMainloopBwdSm80ILi2ELi1EN4cute5tupleIJNS5_1CILi64EEENS7_ILi128EEENS7_ILi96EEEEEENS_6half_tEfNS_4arch4Sm80ELb0ELb1ELb1ELb1ELb1ELb0ELb0ELb0ELi2ELi2ELi4ELi2ELb1EEENS1_21CollectiveEpilogueBwdISB_SC_SE_Li256ELb1ELb0ELi2EEENS1_19SingleTileSchedulerILb1ELb0ELb0ELi128EEEEEEEEEvNT_6ParamsE,"a",@progbits
	.sectionflags	@""
	.align	4
.nv.constant0._ZN7cutlass13device_kernelIN5flash19enable_sm80_to_sm89INS1_16FlashAttnBwdSm80INS1_25CollectiveMainloopBwdSm80ILi2ELi1EN4cute5tupleIJNS5_1CILi64EEENS7_ILi128EEENS7_ILi96EEEEEENS_6half_tEfNS_4arch4Sm80ELb0ELb1ELb1ELb1ELb1ELb0ELb0ELb0ELi2ELi2ELi4ELi2ELb1EEENS1_21CollectiveEpilogueBwdISB_SC_SE_Li256ELb1ELb0ELi2EEENS1_19SingleTileSchedulerILb1ELb0ELb0ELi128EEEEEEEEEvNT_6ParamsE:
	.zero		1152


//--------------------- .nv.constant0._ZN7cutlass13device_kernelIN5flash19enable_sm80_to_sm89INS1_16FlashAttnBwdSm80INS1_25CollectiveMainloopBwdSm80ILi2ELi1EN4cute5tupleIJNS5_1CILi64EEENS7_ILi128EEENS7_ILi96EEEEEENS_6half_tEfNS_4arch4Sm80ELb0ELb1ELb1ELb1ELb0ELb0ELb0ELb0ELi2ELi2ELi4ELi2ELb1EEENS1_24CollectiveEpilogueBwdGQAISB_fSE_Li256ELb1ELb0EEENS1_19SingleTileSchedulerILb1ELb0ELb0ELi128EEEEEEEEEvNT_6ParamsE --------------------------
	.section	.nv.constant0._ZN7cutlass13device_kernelIN5flash19enable_sm80_to_sm89INS1_16FlashAttnBwdSm80INS1_25CollectiveMainloopBwdSm80ILi2ELi1EN4cute5tupleIJNS5_1CILi64EEENS7_ILi128EEENS7_ILi96EEEEEENS_6half_tEfNS_4arch4Sm80ELb0ELb1ELb1ELb1ELb0ELb0ELb0ELb0ELi2ELi2ELi4ELi2ELb1EEENS1_24CollectiveEpilogueBwdGQAISB_fSE_Li256ELb1ELb0EEENS1_19SingleTileSchedulerILb1ELb0ELb0ELi128EEEEEEEEEvNT_6ParamsE,"a",@progbits
	.sectionflags	@""
	.align	4
.nv.constant0._ZN7cutlass13device_kernelIN5flash19enable_sm80_to_sm89INS1_16FlashAttnBwdSm80INS1_25CollectiveMainloopBwdSm80ILi2ELi1EN4cute5tupleIJNS5_1CILi64EEENS7_ILi128EEENS7_ILi96EEEEEENS_6half_tEfNS_4arch4Sm80ELb0ELb1ELb1ELb1ELb0ELb0ELb0ELb0ELi2ELi2ELi4ELi2ELb1EEENS1_24CollectiveEpilogueBwdGQAISB_fSE_Li256ELb1ELb0EEENS1_19SingleTileSchedulerILb1ELb0ELb0ELi128EEEEEEEEEvNT_6ParamsE:
	.zero		1160


//--------------------- .nv.constant0._ZN7cutlass13device_kernelIN5flash19enable_sm80_to_sm89INS1_16FlashAttnBwdSm80INS1_25CollectiveMainloopBwdSm80ILi2ELi1EN4cute5tupleIJNS5_1CILi64EEENS7_ILi128EEENS7_ILi96EEEEEENS_6half_tEfNS_4arch4Sm80ELb0ELb1ELb1ELb1ELb1ELb0ELb0ELb0ELi2ELi2ELi4ELi2ELb1EEENS1_24CollectiveEpilogueBwdGQAISB_fSE_Li256ELb1ELb1EEENS1_19SingleTileSchedulerILb1ELb0ELb0ELi128EEEEEEEEEvNT_6ParamsE --------------------------
	.section	.nv.constant0._ZN7cutlass13device_kernelIN5flash19enable_sm80_to_sm89INS1_16FlashAttnBwdSm80INS1_25CollectiveMainloopBwdSm80ILi2ELi1EN4cute5tupleIJNS5_1CILi64EEENS7_ILi128EEENS7_ILi96EEEEEENS_6half_tEfNS_4arch4Sm80ELb0ELb1ELb1ELb1ELb1ELb0ELb0ELb0ELi2ELi2ELi4ELi2ELb1EEENS1_24CollectiveEpilogueBwdGQAISB_fSE_Li256ELb1ELb1EEENS1_19SingleTileSchedulerILb1ELb0ELb0ELi128EEEEEEEEEvNT_6ParamsE,"a",@progbits
	.sectionflags	@""
	.align	4
.nv.constant0._ZN7cutlass13device_kernelIN5flash19enable_sm80_to_sm89INS1_16FlashAttnBwdSm80INS1_25CollectiveMainloopBwdSm80ILi2ELi1EN4cute5tupleIJNS5_1CILi64EEENS7_ILi128EEENS7_ILi96EEEEEENS_6half_tEfNS_4arch4Sm80ELb0ELb1ELb1ELb1ELb1ELb0ELb0ELb0ELi2ELi2ELi4ELi2ELb1EEENS1_24CollectiveEpilogueBwdGQAISB_fSE_Li256ELb1ELb1EEENS1_19SingleTileSchedulerILb1ELb0ELb0ELi128EEEEEEEEEvNT_6ParamsE:
	.zero		1160


//--------------------- .nv.constant0._ZN7cutlass13device_kernelIN5flash19enable_sm80_to_sm89INS1_16FlashAttnBwdSm80INS1_25CollectiveMainloopBwdSm80ILi2ELi1EN4cute5tupleIJNS5_1CILi64EEENS7_ILi128EEENS7_ILi96EEEEEENS_6half_tEfNS_4arch4Sm80ELb1ELb0ELb1ELb0ELb0ELb0ELb0ELb0ELi2ELi2ELi4ELi2ELb1EEENS1_21CollectiveEpilogueBwdISB_SC_SE_Li256ELb0ELb0ELi2EEENS1_25SingleTileBwdLPTSchedulerILb0ELi128ELb0EEEEEEEEEvNT_6ParamsE --------------------------
	.section	.nv.constant0._ZN7cutlass13device_kernelIN5flash19enable_sm80_to_sm89INS1_16FlashAttnBwdSm80INS1_25CollectiveMainloopBwdSm80ILi2ELi1EN4cute5tupleIJNS5_1CILi64EEENS7_ILi128EEENS7_ILi96EEEEEENS_6half_tEfNS_4arch4Sm80ELb1ELb0ELb1ELb0ELb0ELb0ELb0ELb0ELi2ELi2ELi4ELi2ELb1EEENS1_21CollectiveEpilogueBwdISB_SC_SE_Li256ELb0ELb0ELi2EEENS1_25SingleTileBwdLPTSchedulerILb0ELi128ELb0EEEEEEEEEvNT_6ParamsE,"a",@progbits
	.sectionflags	@""
	.align	4
.nv.constant0._ZN7cutlass13device_kernelIN5flash19enable_sm80_to_sm89INS1_16FlashAttnBwdSm80INS1_25CollectiveMainloopBwdSm80ILi2ELi1EN4cute5tupleIJNS5_1CILi64EEENS7_ILi128EEENS7_ILi96EEEEEENS_6half_tEfNS_4arch4Sm80ELb1ELb0ELb1ELb0ELb0ELb0ELb0ELb0ELi2ELi2ELi4ELi2ELb1EEENS1_21CollectiveEpilogueBwdISB_SC_SE_Li256ELb0ELb0ELi2EEENS1_25SingleTileBwdLPTSchedulerILb0ELi128ELb0EEEEEEEEEvNT_6ParamsE:
	.zero		1176


//--------------------- .nv.constant0._ZN7cutlass13device_kernelIN5flash19enable_sm80_to_sm89INS1_16FlashAttnBwdSm80INS1_25CollectiveMainloopBwdSm80ILi2ELi1EN4cute5tupleIJNS5_1CILi64EEENS7_ILi128EEENS7_ILi96EEEEEENS_6half_tEfNS_4arch4Sm80ELb1ELb0ELb1ELb0ELb1ELb0ELb0ELb0ELi2ELi2ELi4ELi2ELb1EEENS1_21CollectiveEpilogueBwdISB_SC_SE_Li256ELb0ELb0ELi2EEENS1_25SingleTileBwdLPTSchedulerILb0ELi128ELb1EEEEEEEEEvNT_6ParamsE --------------------------
	.section	.nv.constant0._ZN7cutlass13device_kernelIN5flash19enable_sm80_to_sm89INS1_16FlashAttnBwdSm80INS1_25CollectiveMainloopBwdSm80ILi2ELi1EN4cute5tupleIJNS5_1CILi64EEENS7_ILi128EEENS7_ILi96EEEEEENS_6half_tEfNS_4arch4Sm80ELb1ELb0ELb1ELb0ELb1ELb0ELb0ELb0ELi2ELi2ELi4ELi2ELb1EEENS1_21CollectiveEpilogueBwdISB_SC_SE_Li256ELb0ELb0ELi2EEENS1_25SingleTileBwdLPTSchedulerILb0ELi128ELb1EEEEEEEEEvNT_6ParamsE,"a",@progbits
	.sectionflags	@""
	.align	4
.nv.constant0._ZN7cutlass13device_kernelIN5flash19enable_sm80_to_sm89INS1_16FlashAttnBwdSm80INS1_25CollectiveMainloopBwdSm80ILi2ELi1EN4cute5tupleIJNS5_1CILi64EEENS7_ILi128EEENS7_ILi96EEEEEENS_6half_tEfNS_4arch4Sm80ELb1ELb0ELb1ELb0ELb1ELb0ELb0ELb0ELi2ELi2ELi4ELi2ELb1EEENS1_21CollectiveEpilogueBwdISB_SC_SE_Li256ELb0ELb0ELi2EEENS1_25SingleTileBwdLPTSchedulerILb0ELi128ELb1EEEEEEEEEvNT_6ParamsE:
	.zero		1176


//--------------------- .nv.constant0._ZN7cutlass13device_kernelIN5flash19enable_sm80_to_sm89INS1_16FlashAttnBwdSm80INS1_25CollectiveMainloopBwdSm80ILi2ELi1EN4cute5tupleIJNS5_1CILi64EEENS7_ILi128EEENS7_ILi96EEEEEENS_6half_tEfNS_4arch4Sm80ELb1ELb0ELb1ELb0ELb0ELb0ELb0ELb0ELi2ELi2ELi4ELi2ELb1EEENS1_24CollectiveEpilogueBwdGQAISB_fSE_Li256ELb0ELb0EEENS1_25SingleTileBwdLPTSchedulerILb0ELi128ELb0EEEEEEEEEvNT_6ParamsE --------------------------
	.section	.nv.constant0._ZN7cutlass13device_kernelIN5flash19enable_sm80_to_sm89INS1_16FlashAttnBwdSm80INS1_25CollectiveMainloopBwdSm80ILi2ELi1EN4cute5tupleIJNS5_1CILi64EEENS7_ILi128EEENS7_ILi96EEEEEENS_6half_tEfNS_4arch4Sm80ELb1ELb0ELb1ELb0ELb0ELb0ELb0ELb0ELi2ELi2ELi4ELi2ELb1EEENS1_24CollectiveEpilogueBwdGQAISB_fSE_Li256ELb0ELb0EEENS1_25SingleTileBwdLPTSchedulerILb0ELi128ELb0EEEEEEEEEvNT_6ParamsE,"a",@progbits
	.sectionflags	@""
	.align	4
.nv.constant0._ZN7cutlass13device_kernelIN5flash19enable_sm80_to_sm89INS1_16FlashAttnBwdSm80INS1_25CollectiveMainloopBwdSm80ILi2ELi1EN4cute5tupleIJNS5_1CILi64EEENS7_ILi128EEENS7_ILi96EEEEEENS_6half_tEfNS_4arch4Sm80ELb1ELb0ELb1ELb0ELb0ELb0ELb0ELb0ELi2ELi2ELi4ELi2ELb1EEENS1_24CollectiveEpilogueBwdGQAISB_fSE_Li256ELb0ELb0EEENS1_25SingleTileBwdLPTSchedulerILb0ELi128ELb0EEEEEEEEEvNT_6ParamsE:
	.zero		1184


//--------------------- .nv.constant0._ZN7cutlass13device_kernelIN5flash19enable_sm80_to_sm89INS1_16FlashAttnBwdSm80INS1_25CollectiveMainloopBwdSm80ILi2ELi1EN4cute5tupleIJNS5_1CILi64EEENS7_ILi128EEENS7_ILi96EEEEEENS_6half_tEfNS_4arch4Sm80ELb1ELb0ELb1ELb0ELb1ELb0ELb0ELb0ELi2ELi2ELi4ELi2ELb1EEENS1_24CollectiveEpilogueBwdGQAISB_fSE_Li256ELb0ELb1EEENS1_25SingleTileBwdLPTSchedulerILb0ELi128ELb1EEEEEEEEEvNT_6ParamsE --------------------------
	.section	.nv.constant0._ZN7cutlass13device_kernelIN5flash19enable_sm80_to_sm89INS1_16FlashAttnBwdSm80INS1_25CollectiveMainloopBwdSm80ILi2ELi1EN4cute5tupleIJNS5_1CILi64EEENS7_ILi128EEENS7_ILi96EEEEEENS_6half_tEfNS_4arch4Sm80ELb1ELb0ELb1ELb0ELb1ELb0ELb0ELb0ELi2ELi2ELi4ELi2ELb1EEENS1_24CollectiveEpilogueBwdGQAISB_fSE_Li256ELb0ELb1EEENS1_25SingleTileBwdLPTSchedulerILb0ELi128ELb1EEEEEEEEEvNT_6ParamsE,"a",@progbits
	.sectionflags	@""
	.align	4
.nv.constant0._ZN7cutlass13device_kernelIN5flash19enable_sm80_to_sm89INS1_16FlashAttnBwdSm80INS1_25CollectiveMainloopBwdSm80ILi2ELi1EN4cute5tupleIJNS5_1CILi64EEENS7_ILi128EEENS7_ILi96EEEEEENS_6half_tEfNS_4arch4Sm80ELb1ELb0ELb1ELb0ELb1ELb0ELb0ELb0ELi2ELi2ELi4ELi2ELb1EEENS1_24CollectiveEpilogueBwdGQAISB_fSE_Li256ELb0ELb1EEENS1_25SingleTileBwdLPTSchedulerILb0ELi128ELb1EEEEEEEEEvNT_6ParamsE:
	.zero		1184


//--------------------- .nv.constant0._ZN7cutlass13device_kernelIN5flash19enable_sm80_to_sm89INS1_16FlashAttnBwdSm80INS1_25CollectiveMainloopBwdSm80ILi2ELi1EN4cute5tupleIJNS5_1CILi64EEENS7_ILi128EEENS7_ILi96EEEEEENS_6half_tEfNS_4arch4Sm80ELb1ELb0ELb1ELb1ELb0ELb0ELb0ELb0ELi2ELi2ELi4ELi2ELb1EEENS1_21CollectiveEpilogueBwdISB_SC_SE_Li256ELb1ELb0ELi2EEENS1_25SingleTileBwdLPTSchedulerILb1ELi128ELb0EEEEEEEEEvNT_6ParamsE --------------------------
	.section	.nv.constant0._ZN7cutlass13device_kernelIN5flash19enable_sm80_to_sm89INS1_16FlashAttnBwdSm80INS1_25CollectiveMainloopBwdSm80ILi2ELi1EN4cute5tupleIJNS5_1CILi64EEENS7_ILi128EEENS7_ILi96EEEEEENS_6half_tEfNS_4arch4Sm80ELb1ELb0ELb1ELb1ELb0ELb0ELb0ELb0ELi2ELi2ELi4ELi2ELb1EEENS1_21CollectiveEpilogueBwdISB_SC_SE_Li256ELb1ELb0ELi2EEENS1_25SingleTileBwdLPTSchedulerILb1ELi128ELb0EEEEEEEEEvNT_6ParamsE,"a",@progbits
	.sectionflags	@""
	.align	4
.nv.constant0._ZN7cutlass13device_kernelIN5flash19enable_sm80_to_sm89INS1_16FlashAttnBwdSm80INS1_25CollectiveMainloopBwdSm80ILi2ELi1EN4cute5tupleIJNS5_1CILi64EEENS7_ILi128EEENS7_ILi96EEEEEENS_6half_tEfNS_4arch4Sm80ELb1ELb0ELb1ELb1ELb0ELb0ELb0ELb0ELi2ELi2ELi4ELi2ELb1EEENS1_21CollectiveEpilogueBwdISB_SC_SE_Li256ELb1ELb0ELi2EEENS1_25SingleTileBwdLPTSchedulerILb1ELi128ELb0EEEEEEEEEvNT_6ParamsE:
	.zero		1176


//--------------------- .nv.constant0._ZN7cutlass13device_kernelIN5flash19enable_sm80_to_sm89INS1_16FlashAttnBwdSm80INS1_25CollectiveMainloopBwdSm80ILi2ELi1EN4cute5tupleIJNS5_1CILi64EEENS7_ILi128EEENS7_ILi96EEEEEENS_6half_tEfNS_4arch4Sm80ELb1ELb0ELb1ELb1ELb1ELb0ELb0ELb0ELi2ELi2ELi4ELi2ELb1EEENS1_21CollectiveEpilogueBwdISB_SC_SE_Li256ELb1ELb0ELi2EEENS1_25SingleTileBwdLPTSchedulerILb1ELi128ELb1EEEEEEEEEvNT_6ParamsE --------------------------
	.section	.nv.constant0._ZN7cutlass13device_kernelIN5flash19enable_sm80_to_sm89INS1_16FlashAttnBwdSm80INS1_25CollectiveMainloopBwdSm80ILi2ELi1EN4cute5tupleIJNS5_1CILi64EEENS7_ILi128EEENS7_ILi96EEEEEENS_6half_tEfNS_4arch4Sm80ELb1ELb0ELb1ELb1ELb1ELb0ELb0ELb0ELi2ELi2ELi4ELi2ELb1EEENS1_21CollectiveEpilogueBwdISB_SC_SE_Li256ELb1ELb0ELi2EEENS1_25SingleTileBwdLPTSchedulerILb1ELi128ELb1EEEEEEEEEvNT_6ParamsE,"a",@progbits
	.sectionflags	@""
	.align	4
.nv.constant0._ZN7cutlass13device_kernelIN5flash19enable_sm80_to_sm89INS1_16FlashAttnBwdSm80INS1_25CollectiveMainloopBwdSm80ILi2ELi1EN4cute5tupleIJNS5_1CILi64EEENS7_ILi128EEENS7_ILi96EEEEEENS_6half_tEfNS_4arch4Sm80ELb1ELb0ELb1ELb1ELb1ELb0ELb0ELb0ELi2ELi2ELi4ELi2ELb1EEENS1_21CollectiveEpilogueBwdISB_SC_SE_Li256ELb1ELb0ELi2EEENS1_25SingleTileBwdLPTSchedulerILb1ELi128ELb1EEEEEEEEEvNT_6ParamsE:
	.zero		1176


//--------------------- .nv.constant0._ZN7cutlass13device_kernelIN5flash19enable_sm80_to_sm89INS1_16FlashAttnBwdSm80INS1_25CollectiveMainloopBwdSm80ILi2ELi1EN4cute5tupleIJNS5_1CILi64EEENS7_ILi128EEENS7_ILi96EEEEEENS_6half_tEfNS_4arch4Sm80ELb1ELb0ELb1ELb1ELb0ELb0ELb0ELb0ELi2ELi2ELi4ELi2ELb1EEENS1_24CollectiveEpilogueBwdGQAISB_fSE_Li256ELb1ELb0EEENS1_25SingleTileBwdLPTSchedulerILb1ELi128ELb0EEEEEEEEEvNT_6ParamsE --------------------------
	.section	.nv.constant0._ZN7cutlass13device_kernelIN5flash19enable_sm80_to_sm89INS1_16FlashAttnBwdSm80INS1_25CollectiveMainloopBwdSm80ILi2ELi1EN4cute5tupleIJNS5_1CILi64EEENS7_ILi128EEENS7_ILi96EEEEEENS_6half_tEfNS_4arch4Sm80ELb1ELb0ELb1ELb1ELb0ELb0ELb0ELb0ELi2ELi2ELi4ELi2ELb1EEENS1_24CollectiveEpilogueBwdGQAISB_fSE_Li256ELb1ELb0EEENS1_25SingleTileBwdLPTSchedulerILb1ELi128ELb0EEEEEEEEEvNT_6ParamsE,"a",@progbits
	.sectionflags	@""
	.align	4
.nv.constant0._ZN7cutlass13device_kernelIN5flash19enable_sm80_to_sm89INS1_16FlashAttnBwdSm80INS1_25CollectiveMainloopBwdSm80ILi2ELi1EN4cute5tupleIJNS5_1CILi64EEENS7_ILi128EEENS7_ILi96EEEEEENS_6half_tEfNS_4arch4Sm80ELb1ELb0ELb1ELb1ELb0ELb0ELb0ELb0ELi2ELi2ELi4ELi2ELb1EEENS1_24CollectiveEpilogueBwdGQAISB_fSE_Li256ELb1ELb0EEENS1_25SingleTileBwdLPTSchedulerILb1ELi128ELb0EEEEEEEEEvNT_6ParamsE:
	.zero		1184


//--------------------- .nv.constant0._ZN7cutlass13device_kernelIN5flash19enable_sm80_to_sm89INS1_16FlashAttnBwdSm80INS1_25CollectiveMainloopBwdSm80ILi2ELi1EN4cute5tupleIJNS5_1CILi64EEENS7_ILi128EEENS7_ILi96EEEEEENS_6half_tEfNS_4arch4Sm80ELb1ELb0ELb1ELb1ELb1ELb0ELb0ELb0ELi2ELi2ELi4ELi2ELb1EEENS1_24CollectiveEpilogueBwdGQAISB_fSE_Li256ELb1ELb1EEENS1_25SingleTileBwdLPTSchedulerILb1ELi128ELb1EEEEEEEEEvNT_6ParamsE --------------------------
	.section	.nv.constant0._ZN7cutlass13device_kernelIN5flash19enable_sm80_to_sm89INS1_16FlashAttnBwdSm80INS1_25CollectiveMainloopBwdSm80ILi2ELi1EN4cute5tupleIJNS5_1CILi64EEENS7_ILi128EEENS7_ILi96EEEEEENS_6half_tEfNS_4arch4Sm80ELb1ELb0ELb1ELb1ELb1ELb0ELb0ELb0ELi2ELi2ELi4ELi2ELb1EEENS1_24CollectiveEpilogueBwdGQAISB_fSE_Li256ELb1ELb1EEENS1_25SingleTileBwdLPTSchedulerILb1ELi128ELb1EEEEEEEEEvNT_6ParamsE,"a",@progbits
	.sectionflags	@""
	.align	4
.nv.constant0._ZN7cutlass13device_kernelIN5flash19enable_sm80_to_sm89INS1_16FlashAttnBwdSm80INS1_25CollectiveMainloopBwdSm80ILi2ELi1EN4cute5tupleIJNS5_1CILi64EEENS7_ILi128EEENS7_ILi96EEEEEENS_6half_tEfNS_4arch4Sm80ELb1ELb0ELb1ELb1ELb1ELb0ELb0ELb0ELi2ELi2ELi4ELi2ELb1EEENS1_24CollectiveEpilogueBwdGQAISB_fSE_Li256ELb1ELb1EEENS1_25SingleTileBwdLPTSchedulerILb1ELi128ELb1EEEEEEEEEvNT_6ParamsE:
	.zero		1184


//--------------------- .nv.constant0._ZN7cutlass13device_kernelIN5flash19enable_sm80_to_sm89INS1_16FlashAttnBwdSm80INS1_25CollectiveMainloopBwdSm80ILi2ELi2EN4cute5tupleIJNS5_1CILi64EEENS7_ILi128EEENS7_ILi96EEEEEENS_6half_tEfNS_4arch4Sm80ELb0ELb0ELb1ELb0ELb0ELb0ELb0ELb0ELi2ELi2ELi4ELi2ELb0EEENS1_21CollectiveEpilogueBwdISB_SC_SE_Li256ELb0ELb0ELi2EEENS1_19SingleTileSchedulerILb0ELb0ELb0ELi128EEEEEEEEEvNT_6ParamsE --------------------------
	.section	.nv.constant0._ZN7cutlass13device_kernelIN5flash19enable_sm80_to_sm89INS1_16FlashAttnBwdSm80INS1_25CollectiveMainloopBwdSm80ILi2ELi2EN4cute5tupleIJNS5_1CILi64EEENS7_ILi128EEENS7_ILi96EEEEEENS_6half_tEfNS_4arch4Sm80ELb0ELb0ELb1ELb0ELb0ELb0ELb0ELb0ELi2ELi2ELi4ELi2ELb0EEENS1_21CollectiveEpilogueBwdISB_SC_SE_Li256ELb0ELb0ELi2EEENS1_19SingleTileSchedulerILb0ELb0ELb0ELi128EEEEEEEEEvNT_6ParamsE,"a",@progbits
	.sectionflags	@""
	.align	4
.nv.constant0._ZN7cutlass13device_kernelIN5flash19enable_sm80_to_sm89INS1_16FlashAttnBwdSm80INS1_25CollectiveMainloopBwdSm80ILi2ELi2EN4cute5tupleIJNS5_1CILi64EEENS7_ILi128EEENS7_ILi96EEEEEENS_6half_tEfNS_4arch4Sm80ELb0ELb0ELb1ELb0ELb0ELb0ELb0ELb0ELi2ELi2ELi4ELi2ELb0EEENS1_21CollectiveEpilogueBwdISB_SC_SE_Li256ELb0ELb0ELi2EEENS1_19SingleTileSchedulerILb0ELb0ELb0ELi128EEEEEEEEEvNT_6ParamsE:
	.zero		1152


//--------------------- .nv.constant0._ZN7cutlass13device_kernelIN5flash19enable_sm80_to_sm89INS1_16FlashAttnBwdSm80INS1_25CollectiveMainloopBwdSm80ILi2ELi2EN4cute5tupleIJNS5_1CILi64EEENS7_ILi128EEENS7_ILi96EEEEEENS_6half_tEfNS_4arch4Sm80ELb0ELb0ELb1ELb0ELb1ELb0ELb0ELb0ELi2ELi2ELi4ELi2ELb0EEENS1_21CollectiveEpilogueBwdISB_SC_SE_Li256ELb0ELb0ELi2EEENS1_19SingleTileSchedulerILb0ELb0ELb0ELi128EEEEEEEEEvNT_6ParamsE --------------------------
	.section	.nv.constant0._ZN7cutlass13device_kernelIN5flash19enable_sm80_to_sm89INS1_16FlashAttnBwdSm80INS1_25CollectiveMainloopBwdSm80ILi2ELi2EN4cute5tupleIJNS5_1CILi64EEENS7_ILi128EEENS7_ILi96EEEEEENS_6half_tEfNS_4arch4Sm80ELb0ELb0ELb1ELb0ELb1ELb0ELb0ELb0ELi2ELi2ELi4ELi2ELb0EEENS1_21CollectiveEpilogueBwdISB_SC_SE_Li256ELb0ELb0ELi2EEENS1_19SingleTileSchedulerILb0ELb0ELb0ELi128EEEEEEEEEvNT_6ParamsE,"a",@progbits
	.sectionflags	@""
	.align	4
.nv.constant0._ZN7cutlass13device_kernelIN5flash19enable_sm80_to_sm89INS1_16FlashAttnBwdSm80INS1_25CollectiveMainloopBwdSm80ILi2ELi2EN4cute5tupleIJNS5_1CILi64EEENS7_ILi128EEENS7_ILi96EEEEEENS_6half_tEfNS_4arch4Sm80ELb0ELb0ELb1ELb0ELb1ELb0ELb0ELb0ELi2ELi2ELi4ELi2ELb0EEENS1_21CollectiveEpilogueBwdISB_SC_SE_Li256ELb0ELb0ELi2EEENS1_19SingleTileSchedulerILb0ELb0ELb0ELi128EEEEEEEEEvNT_6ParamsE:
	.zero		1152


//--------------------- .nv.constant0._ZN7cutlass13device_kernelIN5flash19enable_sm80_to_sm89INS1_16FlashAttnBwdSm80INS1_25CollectiveMainloopBwdSm80ILi2ELi2EN4cute5tupleIJNS5_1CILi64EEENS7_ILi128EEENS7_ILi96EEEEEENS_6half_tEfNS_4arch4Sm80ELb0ELb0ELb1ELb0ELb0ELb0ELb0ELb0ELi2ELi2ELi4ELi2ELb0EEENS1_24CollectiveEpilogueBwdGQAISB_fSE_Li256ELb0ELb0EEENS1_19SingleTileSchedulerILb0ELb0ELb0ELi128EEEEEEEEEvNT_6ParamsE --------------------------
	.section	.nv.constant0._ZN7cutlass13device_kernelIN5flash19enable_sm80_to_sm89INS1_16FlashAttnBwdSm80INS1_25CollectiveMainloopBwdSm80ILi2ELi2EN4cute5tupleIJNS5_1CILi64EEENS7_ILi128EEENS7_ILi96EEEEEENS_6half_tEfNS_4arch4Sm80ELb0ELb0ELb1ELb0ELb0ELb0ELb0ELb0ELi2ELi2ELi4ELi2ELb0EEENS1_24CollectiveEpilogueBwdGQAISB_fSE_Li256ELb0ELb0EEENS1_19SingleTileSchedulerILb0ELb0ELb0ELi128EEEEEEEEEvNT_6ParamsE,"a",@progbits
	.sectionflags	@""
	.align	4
.nv.constant0._ZN7cutlass13device_kernelIN5flash19enable_sm80_to_sm89INS1_16FlashAttnBwdSm80INS1_25CollectiveMainloopBwdSm80ILi2ELi2EN4cute5tupleIJNS5_1CILi64EEENS7_ILi128EEENS7_ILi96EEEEEENS_6half_tEfNS_4arch4Sm80ELb0ELb0ELb1ELb0ELb0ELb0ELb0ELb0ELi2ELi2ELi4ELi2ELb0EEENS1_24CollectiveEpilogueBwdGQAISB_fSE_Li256ELb0ELb0EEENS1_19SingleTileSchedulerILb0ELb0ELb0ELi128EEEEEEEEEvNT_6ParamsE:
	.zero		1160


//--------------------- .nv.constant0._ZN7cutlass13device_kernelIN5flash19enable_sm80_to_sm89INS1_16FlashAttnBwdSm80INS1_25CollectiveMainloopBwdSm80ILi2ELi2EN4cute5tupleIJNS5_1CILi64EEENS7_ILi128EEENS7_ILi96EEEEEENS_6half_tEfNS_4arch4Sm80ELb0ELb0ELb1ELb0ELb1ELb0ELb0ELb0ELi2ELi2ELi4ELi2ELb0EEENS1_24CollectiveEpilogueBwdGQAISB_fSE_Li256ELb0ELb1EEENS1_19SingleTileSchedulerILb0ELb0ELb0ELi128EEEEEEEEEvNT_6ParamsE --------------------------
	.section	.nv.constant0._ZN7cutlass13device_kernelIN5flash19enable_sm80_to_sm89INS1_16FlashAttnBwdSm80INS1_25CollectiveMainloopBwdSm80ILi2ELi2EN4cute5tupleIJNS5_1CILi64EEENS7_ILi128EEENS7_ILi96EEEEEENS_6half_tEfNS_4arch4Sm80ELb0ELb0ELb1ELb0ELb1ELb0ELb0ELb0ELi2ELi2ELi4ELi2ELb0EEENS1_24CollectiveEpilogueBwdGQAISB_fSE_Li256ELb0ELb1EEENS1_19SingleTileSchedulerILb0ELb0ELb0ELi128EEEEEEEEEvNT_6ParamsE,"a",@progbits
	.sectionflags	@""
	.align	4
.nv.constant0._ZN7cutlass13device_kernelIN5flash19enable_sm80_to_sm89INS1_16FlashAttnBwdSm80INS1_25CollectiveMainloopBwdSm80ILi2ELi2EN4cute5tupleIJNS5_1CILi64EEENS7_ILi128EEENS7_ILi96EEEEEENS_6half_tEfNS_4arch4Sm80ELb0ELb0ELb1ELb0ELb1ELb0ELb0ELb0ELi2ELi2ELi4ELi2ELb0EEENS1_24CollectiveEpilogueBwdGQAISB_fSE_Li256ELb0ELb1EEENS1_19SingleTileSchedulerILb0ELb0ELb0ELi128EEEEEEEEEvNT_6ParamsE:
	.zero		1160


//--------------------- .nv.constant0._ZN7cutlass13device_kernelIN5flash19enable_sm80_to_sm89INS1_16FlashAttnBwdSm80INS1_25CollectiveMainloopBwdSm80ILi2ELi2EN4cute5tupleIJNS5_1CILi64EEENS7_ILi128EEENS7_ILi96EEEEEENS_6half_tEfNS_4arch4Sm80ELb0ELb0ELb1ELb1ELb0ELb0ELb0ELb0ELi2ELi2ELi4ELi2ELb0EEENS1_21CollectiveEpilogueBwdISB_SC_SE_Li256ELb1ELb0ELi2EEENS1_19SingleTileSchedulerILb1ELb0ELb0ELi128EEEEEEEEEvNT_6ParamsE --------------------------
	.section	.nv.constant0._ZN7cutlass13device_kernelIN5flash19enable_sm80_to_sm89INS1_16FlashAttnBwdSm80INS1_25CollectiveMainloopBwdSm80ILi2ELi2EN4cute5tupleIJNS5_1CILi64EEENS7_ILi128EEENS7_ILi96EEEEEENS_6half_tEfNS_4arch4Sm80ELb0ELb0ELb1ELb1ELb0ELb0ELb0ELb0ELi2ELi2ELi4ELi2ELb0EEENS1_21CollectiveEpilogueBwdISB_SC_SE_Li256ELb1ELb0ELi2EEENS1_19SingleTileSchedulerILb1ELb0ELb0ELi128EEEEEEEEEvNT_6ParamsE,"a",@progbits
	.sectionflags	@""
	.align	4
.nv.constant0._ZN7cutlass13device_kernelIN5flash19enable_sm80_to_sm89INS1_16FlashAttnBwdSm80INS1_25CollectiveMainloopBwdSm80ILi2ELi2EN4cute5tupleIJNS5_1CILi64EEENS7_ILi128EEENS7_ILi96EEEEEENS_6half_tEfNS_4arch4Sm80ELb0ELb0ELb1ELb1ELb0ELb0ELb0ELb0ELi2ELi2ELi4ELi2ELb0EEENS1_21CollectiveEpilogueBwdISB_SC_SE_Li256ELb1ELb0ELi2EEENS1_19SingleTileSchedulerILb1ELb0ELb0ELi128EEEEEEEEEvNT_6ParamsE:
	.zero		1152


//--------------------- .nv.constant0._ZN7cutlass13device_kernelIN5flash19enable_sm80_to_sm89INS1_16FlashAttnBwdSm80INS1_25CollectiveMainloopBwdSm80ILi2ELi2EN4cute5tupleIJNS5_1CILi64EEENS7_ILi128EEENS7_ILi96EEEEEENS_6half_tEfNS_4arch4Sm80ELb0ELb0ELb1ELb1ELb1ELb0ELb0ELb0ELi2ELi2ELi4ELi2ELb0EEENS1_21CollectiveEpilogueBwdISB_SC_SE_Li256ELb1ELb0ELi2EEENS1_19SingleTileSchedulerILb1ELb0ELb0ELi128EEEEEEEEEvNT_6ParamsE --------------------------
	.section	.nv.constant0._ZN7cutlass13device_kernelIN5flash19enable_sm80_to_sm89INS1_16FlashAttnBwdSm80INS1_25CollectiveMainloopBwdSm80ILi2ELi2EN4cute5tupleIJNS5_1CILi64EEENS7_ILi128EEENS7_ILi96EEEEEENS_6half_tEfNS_4arch4Sm80ELb0ELb0ELb1ELb1ELb1ELb0ELb0ELb0ELi2ELi2ELi4ELi2ELb0EEENS1_21CollectiveEpilogueBwdISB_SC_SE_Li256ELb1ELb0ELi2EEENS1_19SingleTileSchedulerILb1ELb0ELb0ELi128EEEEEEEEEvNT_6ParamsE,"a",@progbits
	.sectionflags	@""
	.align	4
.nv.constant0._ZN7cutlass13device_kernelIN5flash19enable_sm80_to_sm89INS1_16FlashAttnBwdSm80INS1_25CollectiveMainloopBwdSm80ILi2ELi2EN4cute5tupleIJNS5_1CILi64EEENS7_ILi128EEENS7_ILi96EEEEEENS_6half_tEfNS_4arch4Sm80ELb0ELb0ELb1ELb1ELb1ELb0ELb0ELb0ELi2ELi2ELi4ELi2ELb0EEENS1_21CollectiveEpilogueBwdISB_SC_SE_Li256ELb1ELb0ELi2EEENS1_19SingleTileSchedulerILb1ELb0ELb0ELi128EEEEEEEEEvNT_6ParamsE:
	.zero		1152


//--------------------- .nv.constant0._ZN7cutlass13device_kernelIN5flash19enable_sm80_to_sm89INS1_16FlashAttnBwdSm80INS1_25CollectiveMainloopBwdSm80ILi2ELi2EN4cute5tupleIJNS5_1CILi64EEENS7_ILi128EEENS7_ILi96EEEEEENS_6half_tEfNS_4arch4Sm80ELb0ELb0ELb1ELb1ELb0ELb0ELb0ELb0ELi2ELi2ELi4ELi2ELb0EEENS1_24CollectiveEpilogueBwdGQAISB_fSE_Li256ELb1ELb0EEENS1_19SingleTileSchedulerILb1ELb0ELb0ELi128EEEEEEEEEvNT_6ParamsE --------------------------
	.section	.nv.constant0._ZN7cutlass13device_kernelIN5flash19enable_sm80_to_sm89INS1_16FlashAttnBwdSm80INS1_25CollectiveMainloopBwdSm80ILi2ELi2EN4cute5tupleIJNS5_1CILi64EEENS7_ILi128EEENS7_ILi96EEEEEENS_6half_tEfNS_4arch4Sm80ELb0ELb0ELb1ELb1ELb0ELb0ELb0ELb0ELi2ELi2ELi4ELi2ELb0EEENS1_24CollectiveEpilogueBwdGQAISB_fSE_Li256ELb1ELb0EEENS1_19SingleTileSchedulerILb1ELb0ELb0ELi128EEEEEEEEEvNT_6ParamsE,"a",@progbits
	.sectionflags	@""
	.align	4
.nv.constant0._ZN7cutlass13device_kernelIN5flash19enable_sm80_to_sm89INS1_16FlashAttnBwdSm80INS1_25CollectiveMainloopBwdSm80ILi2ELi2EN4cute5tupleIJNS5_1CILi64EEENS7_ILi128EEENS7_ILi96EEEEEENS_6half_tEfNS_4arch4Sm80ELb0ELb0ELb1ELb1ELb0ELb0ELb0ELb0ELi2ELi2ELi4ELi2ELb0EEENS1_24CollectiveEpilogueBwdGQAISB_fSE_Li256ELb1ELb0EEENS1_19SingleTileSchedulerILb1ELb0ELb0ELi128EEEEEEEEEvNT_6ParamsE:
	.zero		1160


//--------------------- .nv.constant0._ZN7cutlass13device_kernelIN5flash19enable_sm80_to_sm89INS1_16FlashAttnBwdSm80INS1_25CollectiveMainloopBwdSm80ILi2ELi2EN4cute5tupleIJNS5_1CILi64EEENS7_ILi128EEENS7_ILi96EEEEEENS_6half_tEfNS_4arch4Sm80ELb0ELb0ELb1ELb1ELb1ELb0ELb0ELb0ELi2ELi2ELi4ELi2ELb0EEENS1_24CollectiveEpilogueBwdGQAISB_fSE_Li256ELb1ELb1EEENS1_19SingleTileSchedulerILb1ELb0ELb0ELi128EEEEEEEEEvNT_6ParamsE --------------------------
	.section	.nv.constant0._ZN7cutlass13device_kernelIN5flash19enable_sm80_to_sm89INS1_16FlashAttnBwdSm80INS1_25CollectiveMainloopBwdSm80ILi2ELi2EN4cute5tupleIJNS5_1CILi64EEENS7_ILi128EEENS7_ILi96EEEEEENS_6half_tEfNS_4arch4Sm80ELb0ELb0ELb1ELb1ELb1ELb0ELb0ELb0ELi2ELi2ELi4ELi2ELb0EEENS1_24CollectiveEpilogueBwdGQAISB_fSE_Li256ELb1ELb1EEENS1_19SingleTileSchedulerILb1ELb0ELb0ELi128EEEEEEEEEvNT_6ParamsE,"a",@progbits
	.sectionflags	@""
	.align	4
.nv.constant0._ZN7cutlass13device_kernelIN5flash19enable_sm80_to_sm89INS1_16FlashAttnBwdSm80INS1_25CollectiveMainloopBwdSm80ILi2ELi2EN4cute5tupleIJNS5_1CILi64EEENS7_ILi128EEENS7_ILi96EEEEEENS_6half_tEfNS_4arch4Sm80ELb0ELb0ELb1ELb1ELb1ELb0ELb0ELb0ELi2ELi2ELi4ELi2ELb0EEENS1_24CollectiveEpilogueBwdGQAISB_fSE_Li256ELb1ELb1EEENS1_19SingleTileSchedulerILb1ELb0ELb0ELi128EEEEEEEEEvNT_6ParamsE:
	.zero		1160


//--------------------- .nv.constant0._ZN7cutlass13device_kernelIN5flash19enable_sm80_to_sm89INS1_16FlashAttnBwdSm80INS1_25CollectiveMainloopBwdSm80ILi2ELi2EN4cute5tupleIJNS5_1CILi64EEENS7_ILi128EEENS7_ILi96EEEEEENS_6half_tEfNS_4arch4Sm80ELb0ELb1ELb1ELb0ELb0ELb0ELb0ELb0ELi2ELi2ELi4ELi2ELb0EEENS1_21CollectiveEpilogueBwdISB_SC_SE_Li256ELb0ELb0ELi2EEENS1_19SingleTileSchedulerILb0ELb0ELb0ELi128EEEEEEEEEvNT_6ParamsE --------------------------
	.section	.nv.constant0._ZN7cutlass13device_kernelIN5flash19enable_sm80_to_sm89INS1_16FlashAttnBwdSm80INS1_25CollectiveMainloopBwdSm80ILi2ELi2EN4cute5tupleIJNS5_1CILi64EEENS7_ILi128EEENS7_ILi96EEEEEENS_6half_tEfNS_4arch4Sm80ELb0ELb1ELb1ELb0ELb0ELb0ELb0ELb0ELi2ELi2ELi4ELi2ELb0EEENS1_21CollectiveEpilogueBwdISB_SC_SE_Li256ELb0ELb0ELi2EEENS1_19SingleTileSchedulerILb0ELb0ELb0ELi128EEEEEEEEEvNT_6ParamsE,"a",@progbits
	.sectionflags	@""
	.align	4
.nv.constant0._ZN7cutlass13device_kernelIN5flash19enable_sm80_to_sm89INS1_16FlashAttnBwdSm80INS1_25CollectiveMainloopBwdSm80ILi2ELi2EN4cute5tupleIJNS5_1CILi64EEENS7_ILi128EEENS7_ILi96EEEEEENS_6half_tEfNS_4arch4Sm80ELb0ELb1ELb1ELb0ELb0ELb0ELb0ELb0ELi2ELi2ELi4ELi2ELb0EEENS1_21CollectiveEpilogueBwdISB_SC_SE_Li256ELb0ELb0ELi2EEENS1_19SingleTileSchedulerILb0ELb0ELb0ELi128EEEEEEEEEvNT_6ParamsE:
	.zero		1152


//--------------------- .nv.constant0._ZN7cutlass13device_kernelIN5flash19enable_sm80_to_sm89INS1_16FlashAttnBwdSm80INS1_25CollectiveMainloopBwdSm80ILi2ELi2EN4cute5tupleIJNS5_1CILi64EEENS7_ILi128EEENS7_ILi96EEEEEENS_6half_tEfNS_4arch4Sm80ELb0ELb1ELb1ELb0ELb1ELb0ELb0ELb0ELi2ELi2ELi4ELi2ELb0EEENS1_21CollectiveEpilogueBwdISB_SC_SE_Li256ELb0ELb0ELi2EEENS1_19SingleTileSchedulerILb0ELb0ELb0ELi128EEEEEEEEEvNT_6ParamsE --------------------------
	.section	.nv.constant0._ZN7cutlass13device_kernelIN5flash19enable_sm80_to_sm89INS1_16FlashAttnBwdSm80INS1_25CollectiveMainloopBwdSm80ILi2ELi2EN4cute5tupleIJNS5_1CILi64EEENS7_ILi128EEENS7_ILi96EEEEEENS_6half_tEfNS_4arch4Sm80ELb0ELb1ELb1ELb0ELb1ELb0ELb0ELb0ELi2ELi2ELi4ELi2ELb0EEENS1_21CollectiveEpilogueBwdISB_SC_SE_Li256ELb0ELb0ELi2EEENS1_19SingleTileSchedulerILb0ELb0ELb0ELi128EEEEEEEEEvNT_6ParamsE,"a",@progbits
	.sectionflags	@""
	.align	4
.nv.constant0._ZN7cutlass13device_kernelIN5flash19enable_sm80_to_sm89INS1_16FlashAttnBwdSm80INS1_25CollectiveMainloopBwdSm80ILi2ELi2EN4cute5tupleIJNS5_1CILi64EEENS7_ILi128EEENS7_ILi96EEEEEENS_6half_tEfNS_4arch4Sm80ELb0ELb1ELb1ELb0ELb1ELb0ELb0ELb0ELi2ELi2ELi4ELi2ELb0EEENS1_21CollectiveEpilogueBwdISB_SC_SE_Li256ELb0ELb0ELi2EEENS1_19SingleTileSchedulerILb0ELb0ELb0ELi128EEEEEEEEEvNT_6ParamsE:
	.zero		1152


//--------------------- .nv.constant0._ZN7cutlass13device_kernelIN5flash19enable_sm80_to_sm89INS1_16FlashAttnBwdSm80INS1_25CollectiveMainloopBwdSm80ILi2ELi2EN4cute5tupleIJNS5_1CILi64EEENS7_ILi128EEENS7_ILi96EEEEEENS_6half_tEfNS_4arch4Sm80ELb0ELb1ELb1ELb0ELb0ELb0ELb0ELb0ELi2ELi2ELi4ELi2ELb0EEENS1_24CollectiveEpilogueBwdGQAISB_fSE_Li256ELb0ELb0EEENS1_19SingleTileSchedulerILb0ELb0ELb0ELi128EEEEEEEEEvNT_6ParamsE --------------------------
	.section	.nv.constant0._ZN7cutlass13device_kernelIN5flash19enable_sm80_to_sm89INS1_16FlashAttnBwdSm80INS1_25CollectiveMainloopBwdSm80ILi2ELi2EN4cute5tupleIJNS5_1CILi64EEENS7_ILi128EEENS7_ILi96EEEEEENS_6half_tEfNS_4arch4Sm80ELb0ELb1ELb1ELb0ELb0ELb0ELb0ELb0ELi2ELi2ELi4ELi2ELb0EEENS1_24CollectiveEpilogueBwdGQAISB_fSE_Li256ELb0ELb0EEENS1_19SingleTileSchedulerILb0ELb0ELb0ELi128EEEEEEEEEvNT_6ParamsE,"a",@progbits
	.sectionflags	@""
	.align	4
.nv.constant0._ZN7cutlass13device_kernelIN5flash19enable_sm80_to_sm89INS1_16FlashAttnBwdSm80INS1_25CollectiveMainloopBwdSm80ILi2ELi2EN4cute5tupleIJNS5_1CILi64EEENS7_ILi128EEENS7_ILi96EEEEEENS_6half_tEfNS_4arch4Sm80ELb0ELb1ELb1ELb0ELb0ELb0ELb0ELb0ELi2ELi2ELi4ELi2ELb0EEENS1_24CollectiveEpilogueBwdGQAISB_fSE_Li256ELb0ELb0EEENS1_19SingleTileSchedulerILb0ELb0ELb0ELi128EEEEEEEEEvNT_6ParamsE:
	.zero		1160


//--------------------- .nv.constant0._ZN7cutlass13device_kernelIN5flash19enable_sm80_to_sm89INS1_16FlashAttnBwdSm80INS1_25CollectiveMainloopBwdSm80ILi2ELi2EN4cute5tupleIJNS5_1CILi64EEENS7_ILi128EEENS7_ILi96EEEEEENS_6half_tEfNS_4arch4Sm80ELb0ELb1ELb1ELb0ELb1ELb0ELb0ELb0ELi2ELi2ELi4ELi2ELb0EEENS1_24CollectiveEpilogueBwdGQAISB_fSE_Li256ELb0ELb1EEENS1_19SingleTileSchedulerILb0ELb0ELb0ELi128EEEEEEEEEvNT_6ParamsE --------------------------
	.section	.nv.constant0._ZN7cutlass13device_kernelIN5flash19enable_sm80_to_sm89INS1_16FlashAttnBwdSm80INS1_25CollectiveMainloopBwdSm80ILi2ELi2EN4cute5tupleIJNS5_1CILi64EEENS7_ILi128EEENS7_ILi96EEEEEENS_6half_tEfNS_4arch4Sm80ELb0ELb1ELb1ELb0ELb1ELb0ELb0ELb0ELi2ELi2ELi4ELi2ELb0EEENS1_24CollectiveEpilogueBwdGQAISB_fSE_Li256ELb0ELb1EEENS1_19SingleTileSchedulerILb0ELb0ELb0ELi128EEEEEEEEEvNT_6ParamsE,"a",@progbits
	.sectionflags	@""
	.align	4
.nv.constant0._ZN7cutlass13device_kernelIN5flash19enable_sm80_to_sm89INS1_16FlashAttnBwdSm80INS1_25CollectiveMainloopBwdSm80ILi2ELi2EN4cute5tupleIJNS5_1CILi64EEENS7_ILi128EEENS7_ILi96EEEEEENS_6half_tEfNS_4arch4Sm80ELb0ELb1ELb1ELb0ELb1ELb0ELb0ELb0ELi2ELi2ELi4ELi2ELb0EEENS1_24CollectiveEpilogueBwdGQAISB_fSE_Li256ELb0ELb1EEENS1_19SingleTileSchedulerILb0ELb0ELb0ELi128EEEEEEEEEvNT_6ParamsE:
	.zero		1160


//--------------------- .nv.constant0._ZN7cutlass13device_kernelIN5flash19enable_sm80_to_sm89INS1_16FlashAttnBwdSm80INS1_25CollectiveMainloopBwdSm80ILi2ELi2EN4cute5tupleIJNS5_1CILi64EEENS7_ILi128EEENS7_ILi96EEEEEENS_6half_tEfNS_4arch4Sm80ELb0ELb1ELb1ELb1ELb0ELb0ELb0ELb0ELi2ELi2ELi4ELi2ELb0EEENS1_21CollectiveEpilogueBwdISB_SC_SE_Li256ELb1ELb0ELi2EEENS1_19SingleTileSchedulerILb1ELb0ELb0ELi128EEEEEEEEEvNT_6ParamsE --------------------------
	.section	.nv.constant0._ZN7cutlass13device_kernelIN5flash19enable_sm80_to_sm89INS1_16FlashAttnBwdSm80INS1_25CollectiveMainloopBwdSm80ILi2ELi2EN4cute5tupleIJNS5_1CILi64EEENS7_ILi128EEENS7_ILi96EEEEEENS_6half_tEfNS_4arch4Sm80ELb0ELb1ELb1ELb1ELb0ELb0ELb0ELb0ELi2ELi2ELi4ELi2ELb0EEENS1_21CollectiveEpilogueBwdISB_SC_SE_Li256ELb1ELb0ELi2EEENS1_19SingleTileSchedulerILb1ELb0ELb0ELi128EEEEEEEEEvNT_6ParamsE,"a",@progbits
	.sectionflags	@""
	.align	4
.nv.constant0._ZN7cutlass13device_kernelIN5flash19enable_sm80_to_sm89INS1_16FlashAttnBwdSm80INS1_25CollectiveMainloopBwdSm80ILi2ELi2EN4cute5tupleIJNS5_1CILi64EEENS7_ILi128EEENS7_ILi96EEEEEENS_6half_tEfNS_4arch4Sm80ELb0ELb1ELb1ELb1ELb0ELb0ELb0ELb0ELi2ELi2ELi4ELi2ELb0EEENS1_21CollectiveEpilogueBwdISB_SC_SE_Li256ELb1ELb0ELi2EEENS1_19SingleTileSchedulerILb1ELb0ELb0ELi128EEEEEEEEEvNT_6ParamsE:
	.zero		1152


//--------------------- .nv.constant0._ZN7cutlass13device_kernelIN5flash19enable_sm80_to_sm89INS1_16FlashAttnBwdSm80INS1_25CollectiveMainloopBwdSm80ILi2ELi2EN4cute5tupleIJNS5_1CILi64EEENS7_ILi128EEENS7_ILi96EEEEEENS_6half_tEfNS_4arch4Sm80ELb0ELb1ELb1ELb1ELb1ELb0ELb0ELb0ELi2ELi2ELi4ELi2ELb0EEENS1_21CollectiveEpilogueBwdISB_SC_SE_Li256ELb1ELb0ELi2EEENS1_19SingleTileSchedulerILb1ELb0ELb0ELi128EEEEEEEEEvNT_6ParamsE --------------------------
	.section	.nv.constant0._ZN7cutlass13device_kernelIN5flash19enable_sm80_to_sm89INS1_16FlashAttnBwdSm80INS1_25CollectiveMainloopBwdSm80ILi2ELi2EN4cute5tupleIJNS5_1CILi64EEENS7_ILi128EEENS7_ILi96EEEEEENS_6half_tEfNS_4arch4Sm80ELb0ELb1ELb1ELb1ELb1ELb0ELb0ELb0ELi2ELi2ELi4ELi2ELb0EEENS1_21CollectiveEpilogueBwdISB_SC_SE_Li256ELb1ELb0ELi2EEENS1_19SingleTileSchedulerILb1ELb0ELb0ELi128EEEEEEEEEvNT_6ParamsE,"a",@progbits
	.sectionflags	@""
	.align	4
.nv.constant0._ZN7cutlass13device_kernelIN5flash19enable_sm80_to_sm89INS1_16FlashAttnBwdSm80INS1_25CollectiveMainloopBwdSm80ILi2ELi2EN4cute5tupleIJNS5_1CILi64EEENS7_ILi128EEENS7_ILi96EEEEEENS_6half_tEfNS_4arch4Sm80ELb0ELb1ELb1ELb1ELb1ELb0ELb0ELb0ELi2ELi2ELi4ELi2ELb0EEENS1_21CollectiveEpilogueBwdISB_SC_SE_Li256ELb1ELb0ELi2EEENS1_19SingleTileSchedulerILb1ELb0ELb0ELi128EEEEEEEEEvNT_6ParamsE:
	.zero		1152


//--------------------- .nv.constant0._ZN7cutlass13device_kernelIN5flash19enable_sm80_to_sm89INS1_16FlashAttnBwdSm80INS1_25CollectiveMainloopBwdSm80ILi2ELi2EN4cute5tupleIJNS5_1CILi64EEENS7_ILi128EEENS7_ILi96EEEEEENS_6half_tEfNS_4arch4Sm80ELb0ELb1ELb1ELb1ELb0ELb0ELb0ELb0ELi2ELi2ELi4ELi2ELb0EEENS1_24CollectiveEpilogueBwdGQAISB_fSE_Li256ELb1ELb0EEENS1_19SingleTileSchedulerILb1ELb0ELb0ELi128EEEEEEEEEvNT_6ParamsE --------------------------
	.section	.nv.constant0._ZN7cutlass13device_kernelIN5flash19enable_sm80_to_sm89INS1_16FlashAttnBwdSm80INS1_25CollectiveMainloopBwdSm80ILi2ELi2EN4cute5tupleIJNS5_1CILi64EEENS7_ILi128EEENS7_ILi96EEEEEENS_6half_tEfNS_4arch4Sm80ELb0ELb1ELb1ELb1ELb0ELb0ELb0ELb0ELi2ELi2ELi4ELi2ELb0EEENS1_24CollectiveEpilogueBwdGQAISB_fSE_Li256ELb1ELb0EEENS1_19SingleTileSchedulerILb1ELb0ELb0ELi128EEEEEEEEEvNT_6ParamsE,"a",@progbits
	.sectionflags	@""
	.align	4
.nv.constant0._ZN7cutlass13device_kernelIN5flash19enable_sm80_to_sm89INS1_16FlashAttnBwdSm80INS1_25CollectiveMainloopBwdSm80ILi2ELi2EN4cute5tupleIJNS5_1CILi64EEENS7_ILi128EEENS7_ILi96EEEEEENS_6half_tEfNS_4arch4Sm80ELb0ELb1ELb1ELb1ELb0ELb0ELb0ELb0ELi2ELi2ELi4ELi2ELb0EEENS1_24CollectiveEpilogueBwdGQAISB_fSE_Li256ELb1ELb0EEENS1_19SingleTileSchedulerILb1ELb0ELb0ELi128EEEEEEEEEvNT_6ParamsE:
	.zero		1160


//--------------------- .nv.constant0._ZN7cutlass13device_kernelIN5flash19enable_sm80_to_sm89INS1_16FlashAttnBwdSm80INS1_25CollectiveMainloopBwdSm80ILi2ELi2EN4cute5tupleIJNS5_1CILi64EEENS7_ILi128EEENS7_ILi96EEEEEENS_6half_tEfNS_4arch4Sm80ELb0ELb1ELb1ELb1ELb1ELb0ELb0ELb0ELi2ELi2ELi4ELi2ELb0EEENS1_24CollectiveEpilogueBwdGQAISB_fSE_Li256ELb1ELb1EEENS1_19SingleTileSchedulerILb1ELb0ELb0ELi128EEEEEEEEEvNT_6ParamsE --------------------------
	.section	.nv.constant0._ZN7cutlass13device_kernelIN5flash19enable_sm80_to_sm89INS1_16FlashAttnBwdSm80INS1_25CollectiveMainloopBwdSm80ILi2ELi2EN4cute5tupleIJNS5_1CILi64EEENS7_ILi128EEENS7_ILi96EEEEEENS_6half_tEfNS_4arch4Sm80ELb0ELb1ELb1ELb1ELb1ELb0ELb0ELb0ELi2ELi2ELi4ELi2ELb0EEENS1_24CollectiveEpilogueBwdGQAISB_fSE_Li256ELb1ELb1EEENS1_19SingleTileSchedulerILb1ELb0ELb0ELi128EEEEEEEEEvNT_6ParamsE,"a",@progbits
	.sectionflags	@""
	.align	4
.nv.constant0._ZN7cutlass13device_kernelIN5flash19enable_sm80_to_sm89INS1_16FlashAttnBwdSm80INS1_25CollectiveMainloopBwdSm80ILi2ELi2EN4cute5tupleIJNS5_1CILi64EEENS7_ILi128EEENS7_ILi96EEEEEENS_6half_tEfNS_4arch4Sm80ELb0ELb1ELb1ELb1ELb1ELb0ELb0ELb0ELi2ELi2ELi4ELi2ELb0EEENS1_24CollectiveEpilogueBwdGQAISB_fSE_Li256ELb1ELb1EEENS1_19SingleTileSchedulerILb1ELb0ELb0ELi128EEEEEEEEEvNT_6ParamsE:
	.zero		1160


//--------------------- .nv.constant0._ZN7cutlass13device_kernelIN5flash19enable_sm80_to_sm89INS1_16FlashAttnBwdSm80INS1_25CollectiveMainloopBwdSm80ILi2ELi2EN4cute5tupleIJNS5_1CILi64EEENS7_ILi128EEENS7_ILi96EEEEEENS_6half_tEfNS_4arch4Sm80ELb1ELb0ELb1ELb0ELb0ELb0ELb0ELb0ELi2ELi2ELi4ELi2ELb0EEENS1_21CollectiveEpilogueBwdISB_SC_SE_Li256ELb0ELb0ELi2EEENS1_25SingleTileBwdLPTSchedulerILb0ELi128ELb0EEEEEEEEEvNT_6ParamsE --------------------------
	.section	.nv.constant0._ZN7cutlass13device_kernelIN5flash19enable_sm80_to_sm89INS1_16FlashAttnBwdSm80INS1_25CollectiveMainloopBwdSm80ILi2ELi2EN4cute5tupleIJNS5_1CILi64EEENS7_ILi128EEENS7_ILi96EEEEEENS_6half_tEfNS_4arch4Sm80ELb1ELb0ELb1ELb0ELb0ELb0ELb0ELb0ELi2ELi2ELi4ELi2ELb0EEENS1_21CollectiveEpilogueBwdISB_SC_SE_Li256ELb0ELb0ELi2EEENS1_25SingleTileBwdLPTSchedulerILb0ELi128ELb0EEEEEEEEEvNT_6ParamsE,"a",@progbits
	.sectionflags	@""
	.align	4
.nv.constant0._ZN7cutlass13device_kernelIN5flash19enable_sm80_to_sm89INS1_16FlashAttnBwdSm80INS1_25CollectiveMainloopBwdSm80ILi2ELi2EN4cute5tupleIJNS5_1CILi64EEENS7_ILi128EEENS7_ILi96EEEEEENS_6half_tEfNS_4arch4Sm80ELb1ELb0ELb1ELb0ELb0ELb0ELb0ELb0ELi2ELi2ELi4ELi2ELb0EEENS1_21CollectiveEpilogueBwdISB_SC_SE_Li256ELb0ELb0ELi2EEENS1_25SingleTileBwdLPTSchedulerILb0ELi128ELb0EEEEEEEEEvNT_6ParamsE:
	.zero		1176


//--------------------- .nv.constant0._ZN7cutlass13device_kernelIN5flash19enable_sm80_to_sm89INS1_16FlashAttnBwdSm80INS1_25CollectiveMainloopBwdSm80ILi2ELi2EN4cute5tupleIJNS5_1CILi64EEENS7_ILi128EEENS7_ILi96EEEEEENS_6half_tEfNS_4arch4Sm80ELb1ELb0ELb1ELb0ELb1ELb0ELb0ELb0ELi2ELi2ELi4ELi2ELb0EEENS1_21CollectiveEpilogueBwdISB_SC_SE_Li256ELb0ELb0ELi2EEENS1_25SingleTileBwdLPTSchedulerILb0ELi128ELb1EEEEEEEEEvNT_6ParamsE --------------------------
	.section	.nv.constant0._ZN7cutlass13device_kernelIN5flash19enable_sm80_to_sm89INS1_16FlashAttnBwdSm80INS1_25CollectiveMainloopBwdSm80ILi2ELi2EN4cute5tupleIJNS5_1CILi64EEENS7_ILi128EEENS7_ILi96EEEEEENS_6half_tEfNS_4arch4Sm80ELb1ELb0ELb1ELb0ELb1ELb0ELb0ELb0ELi2ELi2ELi4ELi2ELb0EEENS1_21CollectiveEpilogueBwdISB_SC_SE_Li256ELb0ELb0ELi2EEENS1_25SingleTileBwdLPTSchedulerILb0ELi128ELb1EEEEEEEEEvNT_6ParamsE,"a",@progbits
	.sectionflags	@""
	.align	4
.nv.constant0._ZN7cutlass13device_kernelIN5flash19enable_sm80_to_sm89INS1_16FlashAttnBwdSm80INS1_25CollectiveMainloopBwdSm80ILi2ELi2EN4cute5tupleIJNS5_1CILi64EEENS7_ILi128EEENS7_ILi96EEEEEENS_6half_tEfNS_4arch4Sm80ELb1ELb0ELb1ELb0ELb1ELb0ELb0ELb0ELi2ELi2ELi4ELi2ELb0EEENS1_21CollectiveEpilogueBwdISB_SC_SE_Li256ELb0ELb0ELi2EEENS1_25SingleTileBwdLPTSchedulerILb0ELi128ELb1EEEEEEEEEvNT_6ParamsE:
	.zero		1176


//--------------------- .nv.constant0._ZN7cutlass13device_kernelIN5flash19enable_sm80_to_sm89INS1_16FlashAttnBwdSm80INS1_25CollectiveMainloopBwdSm80ILi2ELi2EN4cute5tupleIJNS5_1CILi64EEENS7_ILi128EEENS7_ILi96EEEEEENS_6half_tEfNS_4arch4Sm80ELb1ELb0ELb1ELb0ELb0ELb0ELb0ELb0ELi2ELi2ELi4ELi2ELb0EEENS1_24CollectiveEpilogueBwdGQAISB_fSE_Li256ELb0ELb0EEENS1_25SingleTileBwdLPTSchedulerILb0ELi128ELb0EEEEEEEEEvNT_6ParamsE --------------------------
	.section	.nv.constant0._ZN7cutlass13device_kernelIN5flash19enable_sm80_to_sm89INS1_16FlashAttnBwdSm80INS1_25CollectiveMainloopBwdSm80ILi2ELi2EN4cute5tupleIJNS5_1CILi64EEENS7_ILi128EEENS7_ILi96EEEEEENS_6half_tEfNS_4arch4Sm80ELb1ELb0ELb1ELb0ELb0ELb0ELb0ELb0ELi2ELi2ELi4ELi2ELb0EEENS1_24CollectiveEpilogueBwdGQAISB_fSE_Li256ELb0ELb0EEENS1_25SingleTileBwdLPTSchedulerILb0ELi128ELb0EEEEEEEEEvNT_6ParamsE,"a",@progbits
	.sectionflags	@""
	.align	4
.nv.constant0._ZN7cutlass13device_kernelIN5flash19enable_sm80_to_sm89INS1_16FlashAttnBwdSm80INS1_25CollectiveMainloopBwdSm80ILi2ELi2EN4cute5tupleIJNS5_1CILi64EEENS7_ILi128EEENS7_ILi96EEEEEENS_6half_tEfNS_4arch4Sm80ELb1ELb0ELb1ELb0ELb0ELb0ELb0ELb0ELi2ELi2ELi4ELi2ELb0EEENS1_24CollectiveEpilogueBwdGQAISB_fSE_Li256ELb0ELb0EEENS1_25SingleTileBwdLPTSchedulerILb0ELi128ELb0EEEEEEEEEvNT_6ParamsE:
	.zero		1184


//--------------------- .nv.constant0._ZN7cutlass13device_kernelIN5flash19enable_sm80_to_sm89INS1_16FlashAttnBwdSm80INS1_25CollectiveMainloopBwdSm80ILi2ELi2EN4cute5tupleIJNS5_1CILi64EEENS7_ILi128EEENS7_ILi96EEEEEENS_6half_tEfNS_4arch4Sm80ELb1ELb0ELb1ELb0ELb1ELb0ELb0ELb0ELi2ELi2ELi4ELi2ELb0EEENS1_24CollectiveEpilogueBwdGQAISB_fSE_Li256ELb0ELb1EEENS1_25SingleTileBwdLPTSchedulerILb0ELi128ELb1EEEEEEEEEvNT_6ParamsE --------------------------
	.section	.nv.constant0._ZN7cutlass13device_kernelIN5flash19enable_sm80_to_sm89INS1_16FlashAttnBwdSm80INS1_25CollectiveMainloopBwdSm80ILi2ELi2EN4cute5tupleIJNS5_1CILi64EEENS7_ILi128EEENS7_ILi96EEEEEENS_6half_tEfNS_4arch4Sm80ELb1ELb0ELb1ELb0ELb1ELb0ELb0ELb0ELi2ELi2ELi4ELi2ELb0EEENS1_24CollectiveEpilogueBwdGQAISB_fSE_Li256ELb0ELb1EEENS1_25SingleTileBwdLPTSchedulerILb0ELi128ELb1EEEEEEEEEvNT_6ParamsE,"a",@progbits
	.sectionflags	@""
	.align	4
.nv.constant0._ZN7cutlass13device_kernelIN5flash19enable_sm80_to_sm89INS1_16FlashAttnBwdSm80INS1_25CollectiveMainloopBwdSm80ILi2ELi2EN4cute5tupleIJNS5_1CILi64EEENS7_ILi128EEENS7_ILi96EEEEEENS_6half_tEfNS_4arch4Sm80ELb1ELb0ELb1ELb0ELb1ELb0ELb0ELb0ELi2ELi2ELi4ELi2ELb0EEENS1_24CollectiveEpilogueBwdGQAISB_fSE_Li256ELb0ELb1EEENS1_25SingleTileBwdLPTSchedulerILb0ELi128ELb1EEEEEEEEEvNT_6ParamsE:
	.zero		1184


//--------------------- .nv.constant0._ZN7cutlass13device_kernelIN5flash22FlashAttnBwdPreprocessIN4cute5tupleIJNS3_1CILi64EEENS5_ILi96EEEEEENS_6half_tEfNS_4arch4Sm80ELb1ELb0EEEEEvNT_6ParamsE --------------------------
	.section	.nv.constant0._ZN7cutlass13device_kernelIN5flash22FlashAttnBwdPreprocessIN4cute5tupleIJNS3_1CILi64EEENS5_ILi96EEEEEENS_6half_tEfNS_4arch4Sm80ELb1ELb0EEEEEvNT_6ParamsE,"a",@progbits
	.sectionflags	@""
	.align	4
.nv.constant0._ZN7cutlass13device_kernelIN5flash22FlashAttnBwdPreprocessIN4cute5tupleIJNS3_1CILi64EEENS5_ILi96EEEEEENS_6half_tEfNS_4arch4Sm80ELb1ELb0EEEEEvNT_6ParamsE:
	.zero		768


//--------------------- .nv.constant0._ZN7cutlass13device_kernelIN5flash19enable_sm80_to_sm89INS1_16FlashAttnBwdSm80INS1_25CollectiveMainloopBwdSm80ILi2ELi2EN4cute5tupleIJNS5_1CILi64EEENS7_ILi128EEENS7_ILi96EEEEEENS_6half_tEfNS_4arch4Sm80ELb1ELb0ELb1ELb1ELb0ELb0ELb0ELb0ELi2ELi2ELi4ELi2ELb0EEENS1_21CollectiveEpilogueBwdISB_SC_SE_Li256ELb1ELb0ELi2EEENS1_25SingleTileBwdLPTSchedulerILb1ELi128ELb0EEEEEEEEEvNT_6ParamsE --------------------------
	.section	.nv.constant0._ZN7cutlass13device_kernelIN5flash19enable_sm80_to_sm89INS1_16FlashAttnBwdSm80INS1_25CollectiveMainloopBwdSm80ILi2ELi2EN4cute5tupleIJNS5_1CILi64EEENS7_ILi128EEENS7_ILi96EEEEEENS_6half_tEfNS_4arch4Sm80ELb1ELb0ELb1ELb1ELb0ELb0ELb0ELb0ELi2ELi2ELi4ELi2ELb0EEENS1_21CollectiveEpilogueBwdISB_SC_SE_Li256ELb1ELb0ELi2EEENS1_25SingleTileBwdLPTSchedulerILb1ELi128ELb0EEEEEEEEEvNT_6ParamsE,"a",@progbits
	.sectionflags	@""
	.align	4
.nv.constant0._ZN7cutlass13device_kernelIN5flash19enable_sm80_to_sm89INS1_16FlashAttnBwdSm80INS1_25CollectiveMainloopBwdSm80ILi2ELi2EN4cute5tupleIJNS5_1CILi64EEENS7_ILi128EEENS7_ILi96EEEEEENS_6half_tEfNS_4arch4Sm80ELb1ELb0ELb1ELb1ELb0ELb0ELb0ELb0ELi2ELi2ELi4ELi2ELb0EEENS1_21CollectiveEpilogueBwdISB_SC_SE_Li256ELb1ELb0ELi2EEENS1_25SingleTileBwdLPTSchedulerILb1ELi128ELb0EEEEEEEEEvNT_6ParamsE:
	.zero		1176


//--------------------- .nv.constant0._ZN7cutlass13device_kernelIN5flash19enable_sm80_to_sm89INS1_16FlashAttnBwdSm80INS1_25CollectiveMainloopBwdSm80ILi2ELi2EN4cute5tupleIJNS5_1CILi64EEENS7_ILi128EEENS7_ILi96EEEEEENS_6half_tEfNS_4arch4Sm80ELb1ELb0ELb1ELb1ELb1ELb0ELb0ELb0ELi2ELi2ELi4ELi2ELb0EEENS1_21CollectiveEpilogueBwdISB_SC_SE_Li256ELb1ELb0ELi2EEENS1_25SingleTileBwdLPTSchedulerILb1ELi128ELb1EEEEEEEEEvNT_6ParamsE --------------------------
	.section	.nv.constant0._ZN7cutlass13device_kernelIN5flash19enable_sm80_to_sm89INS1_16FlashAttnBwdSm80INS1_25CollectiveMainloopBwdSm80ILi2ELi2EN4cute5tupleIJNS5_1CILi64EEENS7_ILi128EEENS7_ILi96EEEEEENS_6half_tEfNS_4arch4Sm80ELb1ELb0ELb1ELb1ELb1ELb0ELb0ELb0ELi2ELi2ELi4ELi2ELb0EEENS1_21CollectiveEpilogueBwdISB_SC_SE_Li256ELb1ELb0ELi2EEENS1_25SingleTileBwdLPTSchedulerILb1ELi128ELb1EEEEEEEEEvNT_6ParamsE,"a",@progbits
	.sectionflags	@""
	.align	4
.nv.constant0._ZN7cutlass13device_kernelIN5flash19enable_sm80_to_sm89INS1_16FlashAttnBwdSm80INS1_25CollectiveMainloopBwdSm80ILi2ELi2EN4cute5tupleIJNS5_1CILi64EEENS7_ILi128EEENS7_ILi96EEEEEENS_6half_tEfNS_4arch4Sm80ELb1ELb0ELb1ELb1ELb1ELb0ELb0ELb0ELi2ELi2ELi4ELi2ELb0EEENS1_21CollectiveEpilogueBwdISB_SC_SE_Li256ELb1ELb0ELi2EEENS1_25SingleTileBwdLPTSchedulerILb1ELi128ELb1EEEEEEEEEvNT_6ParamsE:
	.zero		1176


//--------------------- .nv.constant0._ZN7cutlass13device_kernelIN5flash19enable_sm80_to_sm89INS1_16FlashAttnBwdSm80INS1_25CollectiveMainloopBwdSm80ILi2ELi2EN4cute5tupleIJNS5_1CILi64EEENS7_ILi128EEENS7_ILi96EEEEEENS_6half_tEfNS_4arch4Sm80ELb1ELb0ELb1ELb1ELb0ELb0ELb0ELb0ELi2ELi2ELi4ELi2ELb0EEENS1_24CollectiveEpilogueBwdGQAISB_fSE_Li256ELb1ELb0EEENS1_25SingleTileBwdLPTSchedulerILb1ELi128ELb0EEEEEEEEEvNT_6ParamsE --------------------------
	.section	.nv.constant0._ZN7cutlass13device_kernelIN5flash19enable_sm80_to_sm89INS1_16FlashAttnBwdSm80INS1_25CollectiveMainloopBwdSm80ILi2ELi2EN4cute5tupleIJNS5_1CILi64EEENS7_ILi128EEENS7_ILi96EEEEEENS_6half_tEfNS_4arch4Sm80ELb1ELb0ELb1ELb1ELb0ELb0ELb0ELb0ELi2ELi2ELi4ELi2ELb0EEENS1_24CollectiveEpilogueBwdGQAISB_fSE_Li256ELb1ELb0EEENS1_25SingleTileBwdLPTSchedulerILb1ELi128ELb0EEEEEEEEEvNT_6ParamsE,"a",@progbits
	.sectionflags	@""
	.align	4
.nv.constant0._ZN7cutlass13device_kernelIN5flash19enable_sm80_to_sm89INS1_16FlashAttnBwdSm80INS1_25CollectiveMainloopBwdSm80ILi2ELi2EN4cute5tupleIJNS5_1CILi64EEENS7_ILi128EEENS7_ILi96EEEEEENS_6half_tEfNS_4arch4Sm80ELb1ELb0ELb1ELb1ELb0ELb0ELb0ELb0ELi2ELi2ELi4ELi2ELb0EEENS1_24CollectiveEpilogueBwdGQAISB_fSE_Li256ELb1ELb0EEENS1_25SingleTileBwdLPTSchedulerILb1ELi128ELb0EEEEEEEEEvNT_6ParamsE:
	.zero		1184


//--------------------- .nv.constant0._ZN7cutlass13device_kernelIN5flash32FlashAttnBwdPostprocessConvertdQIN4cute5tupleIJNS3_1CILi128EEENS5_ILi96EEEEEENS_6half_tEfNS_4arch4Sm80ELi256ENS3_8TiledMMAINS3_8MMA_AtomIJNS3_28SM80_16x8x16_F32F16F16F32_TNEEEENS3_6LayoutINS4_IJNS5_ILi4EEENS5_ILi2EEENS5_ILi1EEEEEENS4_IJSJ_SH_NS5_ILi0EEEEEEEENS4_IJNS5_ILi64EEENS5_ILi32EEENS5_ILi16EEEEEEEELb0EEEEEvNT_6ParamsE --------------------------
	.section	.nv.constant0._ZN7cutlass13device_kernelIN5flash32FlashAttnBwdPostprocessConvertdQIN4cute5tupleIJNS3_1CILi128EEENS5_ILi96EEEEEENS_6half_tEfNS_4arch4Sm80ELi256ENS3_8TiledMMAINS3_8MMA_AtomIJNS3_28SM80_16x8x16_F32F16F16F32_TNEEEENS3_6LayoutINS4_IJNS5_ILi4EEENS5_ILi2EEENS5_ILi1EEEEEENS4_IJSJ_SH_NS5_ILi0EEEEEEEENS4_IJNS5_ILi64EEENS5_ILi32EEENS5_ILi16EEEEEEEELb0EEEEEvNT_6ParamsE,"a",@progbits
	.sectionflags	@""
	.align	4
.nv.constant0._ZN7cutlass13device_kernelIN5flash32FlashAttnBwdPostprocessConvertdQIN4cute5tupleIJNS3_1CILi128EEENS5_ILi96EEEEEENS_6half_tEfNS_4arch4Sm80ELi256ENS3_8TiledMMAINS3_8MMA_AtomIJNS3_28SM80_16x8x16_F32F16F16F32_TNEEEENS3_6LayoutINS4_IJNS5_ILi4EEENS5_ILi2EEENS5_ILi1EEEEEENS4_IJSJ_SH_NS5_ILi0EEEEEEEENS4_IJNS5_ILi64EEENS5_ILi32EEENS5_ILi16EEEEEEEELb0EEEEEvNT_6ParamsE:
	.zero		640


//--------------------- .nv.constant0._ZN7cutlass13device_kernelIN5flash32FlashAttnBwdPostprocessConvertdQIN4cute5tupleIJNS3_1CILi64EEENS5_ILi96EEEEEENS_6half_tEfNS_4arch4Sm80ELi256ENS3_8TiledMMAINS3_8MMA_AtomIJNS3_28SM80_16x8x16_F32F16F16F32_TNEEEENS3_6LayoutINS4_IJNS5_ILi2EEENS5_ILi4EEENS5_ILi1EEEEEENS4_IJSJ_SH_NS5_ILi0EEEEEEEENS4_IJNS5_ILi32EEESO_NS5_ILi16EEEEEEEELb0EEEEEvNT_6ParamsE --------------------------
	.section	.nv.constant0._ZN7cutlass13device_kernelIN5flash32FlashAttnBwdPostprocessConvertdQIN4cute5tupleIJNS3_1CILi64EEENS5_ILi96EEEEEENS_6half_tEfNS_4arch4Sm80ELi256ENS3_8TiledMMAINS3_8MMA_AtomIJNS3_28SM80_16x8x16_F32F16F16F32_TNEEEENS3_6LayoutINS4_IJNS5_ILi2EEENS5_ILi4EEENS5_ILi1EEEEEENS4_IJSJ_SH_NS5_ILi0EEEEEEEENS4_IJNS5_ILi32EEESO_NS5_ILi16EEEEEEEELb0EEEEEvNT_6ParamsE,"a",@progbits
	.sectionflags	@""
	.align	4
.nv.constant0._ZN7cutlass13device_kernelIN5flash32FlashAttnBwdPostprocessConvertdQIN4cute5tupleIJNS3_1CILi64EEENS5_ILi96EEEEEENS_6half_tEfNS_4arch4Sm80ELi256ENS3_8TiledMMAINS3_8MMA_AtomIJNS3_28SM80_16x8x16_F32F16F16F32_TNEEEENS3_6LayoutINS4_IJNS5_ILi2EEENS5_ILi4EEENS5_ILi1EEEEEENS4_IJSJ_SH_NS5_ILi0EEEEEEEENS4_IJNS5_ILi32EEESO_NS5_ILi16EEEEEEEELb0EEEEEvNT_6ParamsE:
	.zero		640


//--------------------- .nv.constant0._ZN7cutlass13device_kernelIN5flash19enable_sm80_to_sm89INS1_16FlashAttnBwdSm80INS1_25CollectiveMainloopBwdSm80ILi2ELi2EN4cute5tupleIJNS5_1CILi64EEENS7_ILi128EEENS7_ILi96EEEEEENS_6half_tEfNS_4arch4Sm80ELb1ELb0ELb1ELb1ELb1ELb0ELb0ELb0ELi2ELi2ELi4ELi2ELb0EEENS1_24CollectiveEpilogueBwdGQAISB_fSE_Li256ELb1ELb1EEENS1_25SingleTileBwdLPTSchedulerILb1ELi128ELb1EEEEEEEEEvNT_6ParamsE --------------------------
	.section	.nv.constant0._ZN7cutlass13device_kernelIN5flash19enable_sm80_to_sm89INS1_16FlashAttnBwdSm80INS1_25CollectiveMainloopBwdSm80ILi2ELi2EN4cute5tupleIJNS5_1CILi64EEENS7_ILi128EEENS7_ILi96EEEEEENS_6half_tEfNS_4arch4Sm80ELb1ELb0ELb1ELb1ELb1ELb0ELb0ELb0ELi2ELi2ELi4ELi2ELb0EEENS1_24CollectiveEpilogueBwdGQAISB_fSE_Li256ELb1ELb1EEENS1_25SingleTileBwdLPTSchedulerILb1ELi128ELb1EEEEEEEEEvNT_6ParamsE,"a",@progbits
	.sectionflags	@""
	.align	4
.nv.constant0._ZN7cutlass13device_kernelIN5flash19enable_sm80_to_sm89INS1_16FlashAttnBwdSm80INS1_25CollectiveMainloopBwdSm80ILi2ELi2EN4cute5tupleIJNS5_1CILi64EEENS7_ILi128EEENS7_ILi96EEEEEENS_6half_tEfNS_4arch4Sm80ELb1ELb0ELb1ELb1ELb1ELb0ELb0ELb0ELi2ELi2ELi4ELi2ELb0EEENS1_24CollectiveEpilogueBwdGQAISB_fSE_Li256ELb1ELb1EEENS1_25SingleTileBwdLPTSchedulerILb1ELi128ELb1EEEEEEEEEvNT_6ParamsE:
	.zero		1184


//--------------------- .nv.constant0._ZN7cutlass13device_kernelIN5flash22FlashAttnBwdPreprocessIN4cute5tupleIJNS3_1CILi64EEENS5_ILi96EEEEEENS_6half_tEfNS_4arch4Sm80ELb1ELb1EEEEEvNT_6ParamsE --------------------------
	.section	.nv.constant0._ZN7cutlass13device_kernelIN5flash22FlashAttnBwdPreprocessIN4cute5tupleIJNS3_1CILi64EEENS5_ILi96EEEEEENS_6half_tEfNS_4arch4Sm80ELb1ELb1EEEEEvNT_6ParamsE,"a",@progbits
	.sectionflags	@""
	.align	4
.nv.constant0._ZN7cutlass13device_kernelIN5flash22FlashAttnBwdPreprocessIN4cute5tupleIJNS3_1CILi64EEENS5_ILi96EEEEEENS_6half_tEfNS_4arch4Sm80ELb1ELb1EEEEEvNT_6ParamsE:
	.zero		768


//--------------------- SYMBOLS --------------------------

	.type		.nv.reservedSmem.offset0,@object
	.size		.nv.reservedSmem.offset0,0x4
